// auto-generated by cutlass_sweep.fmha — config: {"arch": "sm_100", "direction": "fwd", "dtype": "fp16", "head_dim": 256, "mask": "residual", "schedule": "persistent", "tile_kv": 64, "tile_q": 256}
#include "cutlass/cutlass.h"
#include "cute/tensor.hpp"
#include "cutlass/device_kernel.h"
#include "cutlass/kernel_hardware_info.h"
#include "77_blackwell_fmha/collective/fmha_fusion.hpp"
#include "77_blackwell_fmha/collective/sm100_fmha_load_tma_warpspecialized.hpp"
#include "77_blackwell_fmha/collective/sm100_fmha_fwd_mainloop_tma_warpspecialized.hpp"
#include "77_blackwell_fmha/collective/sm100_fmha_fwd_epilogue_tma_warpspecialized.hpp"
#include "77_blackwell_fmha/kernel/fmha_tile_scheduler.hpp"
#include "77_blackwell_fmha/kernel/sm100_fmha_fwd_kernel_tma_warpspecialized.hpp"

using namespace cute;
using Element    = cutlass::half_t;
using ElementOut = cutlass::half_t;
using TileShape  = Shape<_256, _64, _256>;

using ProblemShape = cute::tuple<int, int, int, cute::tuple<cute::tuple<int, int>, int>>;
using StrideQ   = cute::tuple<int, _1, cute::tuple<cute::tuple<int, int>, int>>;
using StrideK   = cute::tuple<int, _1, cute::tuple<cute::tuple<_0, int>, int>>;
using StrideV   = StrideK;
using StrideO   = StrideQ;
using StrideLSE = cute::tuple<_1, cute::tuple<cute::tuple<int, int>, int>>;

using TileScheduler = std::conditional_t<
    cute::true_type::value,
    cutlass::fmha::kernel::PersistentTileScheduler,
    cutlass::fmha::kernel::IndividualTileScheduler>;

using Mainloop = cutlass::fmha::collective::Sm100FmhaFwdMainloopTmaWarpspecialized<
    Element, float, float, TileShape, StrideQ, StrideK, StrideV,
    cutlass::fmha::collective::ResidualMask>;

using Kernel = cutlass::fmha::kernel::Sm100FmhaFwdKernelTmaWarpspecialized<
    ProblemShape, Mainloop,
    cutlass::fmha::collective::Sm100FmhaFwdEpilogueTmaWarpspecialized<
        ElementOut, float, typename Mainloop::TileShapePV, StrideO, StrideLSE>,
    TileScheduler>;

auto* _anchor = &cutlass::device_kernel<Kernel>;


// ===== COMPILED SASS (sm_100a) =====

	.target	sm_100a

	.elftype	@"ET_EXEC"


//--------------------- .note.nv.tkinfo           --------------------------
	.section	.note.nv.tkinfo,"",@"SHT_NOTE"
	.sectionflags	@"SHF_NOTE_NV_TKINFO"
	.tkinfo
        /*0018*/ 	.word	0x00000002
        /*0030*/ 	.string	""
        /*0030*/ 	.string	"ptxas"
        /*0030*/ 	.string	"Cuda compilation tools, release 13.0, V13.0.88"
        /*0030*/ 	.string	"Build cuda_13.0.r13.0/compiler.36424714_0"
        /*0030*/ 	.string	"-arch sm_100a -m 64 "



//--------------------- .note.nv.cuinfo           --------------------------
	.section	.note.nv.cuinfo,"",@"SHT_NOTE"
	.sectionflags	@"SHF_NOTE_NV_CUINFO"
        /*0018*/ 	.short	0x0002
        /*001a*/ 	.short	0x0064
        /*001c*/ 	.short	0x0082
	.zero		2


//--------------------- .nv.info                  --------------------------
	.section	.nv.info,"",@"SHT_CUDA_INFO"
	.align	4


	//----- nvinfo : EIATTR_REGCOUNT
	.align		4
        /*0000*/ 	.byte	0x04, 0x2f
        /*0002*/ 	.short	(.L_34 - .L_33)
	.align		4
.L_33:
        /*0004*/ 	.word	index@(_ZN7cutlass13device_kernelINS_4fmha6kernel36Sm100FmhaFwdKernelTmaWarpspecializedIN4cute5tupleIJiiiNS5_IJNS5_IJiiEEEiEEEEEENS1_10collective38Sm100FmhaFwdMainloopTmaWarpspecializedINS_6half_tEffNS5_IJNS4_1CILi256EEENSC_ILi64EEESD_EEENS5_IJiNSC_ILi1EEES7_EEENS5_IJiSG_NS5_IJNS5_IJNSC_ILi0EEEiEEEiEEEEEESL_NS9_12ResidualMaskENS5_IJNSC_ILi2EEESG_SG_EEENSC_ILb0EEEEENS9_38Sm100FmhaFwdEpilogueTmaWarpspecializedISB_fNS5_IJNSC_ILi128EEESD_SE_EEESH_NS5_IJSG_S7_EEESP_EENS2_23PersistentTileSchedulerENS2_41Sm100FmhaCtxKernelWarpspecializedScheduleEEEEEvNT_6ParamsE)
        /*0008*/ 	.word	0x00000080


	//----- nvinfo : EIATTR_FRAME_SIZE
	.align		4
.L_34:
        /*000c*/ 	.byte	0x04, 0x11
        /*000e*/ 	.short	(.L_36 - .L_35)
	.align		4
.L_35:
        /*0010*/ 	.word	index@($__internal_3_$__cuda_sm3x_div_rn_noftz_f32_slowpath)
        /*0014*/ 	.word	0x000000a8


	//----- nvinfo : EIATTR_FRAME_SIZE
	.align		4
.L_36:
        /*0018*/ 	.byte	0x04, 0x11
        /*001a*/ 	.short	(.L_38 - .L_37)
	.align		4
.L_37:
        /*001c*/ 	.word	index@($__internal_2_$__cuda_sm10x_tcgen05_guardrail_trap_unallocated_columns_being_dealloced)
        /*0020*/ 	.word	0x000000a8


	//----- nvinfo : EIATTR_FRAME_SIZE
	.align		4
.L_38:
        /*0024*/ 	.byte	0x04, 0x11
        /*0026*/ 	.short	(.L_40 - .L_39)
	.align		4
.L_39:
        /*0028*/ 	.word	index@($__internal_1_$__cuda_sm10x_tcgen05_guardrail_trap_phase_invalid_during_alloc)
        /*002c*/ 	.word	0x000000a8


	//----- nvinfo : EIATTR_FRAME_SIZE
	.align		4
.L_40:
        /*0030*/ 	.byte	0x04, 0x11
        /*0032*/ 	.short	(.L_42 - .L_41)
	.align		4
.L_41:
        /*0034*/ 	.word	index@($__internal_0_$__cuda_sm10x_tcgen05_guardrail_trap_col_being_dealloced_not_returned_by_alloc)
        /*0038*/ 	.word	0x000000a8


	//----- nvinfo : EIATTR_FRAME_SIZE
	.align		4
.L_42:
        /*003c*/ 	.byte	0x04, 0x11
        /*003e*/ 	.short	(.L_44 - .L_43)
	.align		4
.L_43:
        /*0040*/ 	.word	index@(_ZN7cutlass13device_kernelINS_4fmha6kernel36Sm100FmhaFwdKernelTmaWarpspecializedIN4cute5tupleIJiiiNS5_IJNS5_IJiiEEEiEEEEEENS1_10collective38Sm100FmhaFwdMainloopTmaWarpspecializedINS_6half_tEffNS5_IJNS4_1CILi256EEENSC_ILi64EEESD_EEENS5_IJiNSC_ILi1EEES7_EEENS5_IJiSG_NS5_IJNS5_IJNSC_ILi0EEEiEEEiEEEEEESL_NS9_12ResidualMaskENS5_IJNSC_ILi2EEESG_SG_EEENSC_ILb0EEEEENS9_38Sm100FmhaFwdEpilogueTmaWarpspecializedISB_fNS5_IJNSC_ILi128EEESD_SE_EEESH_NS5_IJSG_S7_EEESP_EENS2_23PersistentTileSchedulerENS2_41Sm100FmhaCtxKernelWarpspecializedScheduleEEEEEvNT_6ParamsE)
        /*0044*/ 	.word	0x000000a8


	//----- nvinfo : EIATTR_MIN_STACK_SIZE
	.align		4
.L_44:
        /*0048*/ 	.byte	0x04, 0x12
        /*004a*/ 	.short	(.L_46 - .L_45)
	.align		4
.L_45:
        /*004c*/ 	.word	index@(_ZN7cutlass13device_kernelINS_4fmha6kernel36Sm100FmhaFwdKernelTmaWarpspecializedIN4cute5tupleIJiiiNS5_IJNS5_IJiiEEEiEEEEEENS1_10collective38Sm100FmhaFwdMainloopTmaWarpspecializedINS_6half_tEffNS5_IJNS4_1CILi256EEENSC_ILi64EEESD_EEENS5_IJiNSC_ILi1EEES7_EEENS5_IJiSG_NS5_IJNS5_IJNSC_ILi0EEEiEEEiEEEEEESL_NS9_12ResidualMaskENS5_IJNSC_ILi2EEESG_SG_EEENSC_ILb0EEEEENS9_38Sm100FmhaFwdEpilogueTmaWarpspecializedISB_fNS5_IJNSC_ILi128EEESD_SE_EEESH_NS5_IJSG_S7_EEESP_EENS2_23PersistentTileSchedulerENS2_41Sm100FmhaCtxKernelWarpspecializedScheduleEEEEEvNT_6ParamsE)
        /*0050*/ 	.word	0x000000a8
.L_46:


//--------------------- .nv.compat                --------------------------
	.section	.nv.compat,"",@"SHT_CUDA_COMPAT_INFO"
	.align	4
        /*0000*/ 	.byte	0x02, 0x09, 0x01, 0x00, 0x02, 0x02, 0x02, 0x00, 0x02, 0x05, 0x05, 0x00, 0x03, 0x07, 0x01, 0x01
        /*0010*/ 	.byte	0x02, 0x03, 0x01, 0x00, 0x02, 0x06, 0x01, 0x00, 0x04, 0x0b, 0x08, 0x00, 0x01, 0x00, 0x00, 0x00
        /*0020*/ 	.byte	0x00, 0x00, 0x00, 0x00


//--------------------- .nv.info._ZN7cutlass13device_kernelINS_4fmha6kernel36Sm100FmhaFwdKernelTmaWarpspecializedIN4cute5tupleIJiiiNS5_IJNS5_IJiiEEEiEEEEEENS1_10collective38Sm100FmhaFwdMainloopTmaWarpspecializedINS_6half_tEffNS5_IJNS4_1CILi256EEENSC_ILi64EEESD_EEENS5_IJiNSC_ILi1EEES7_EEENS5_IJiSG_NS5_IJNS5_IJNSC_ILi0EEEiEEEiEEEEEESL_NS9_12ResidualMaskENS5_IJNSC_ILi2EEESG_SG_EEENSC_ILb0EEEEENS9_38Sm100FmhaFwdEpilogueTmaWarpspecializedISB_fNS5_IJNSC_ILi128EEESD_SE_EEESH_NS5_IJSG_S7_EEESP_EENS2_23PersistentTileSchedulerENS2_41Sm100FmhaCtxKernelWarpspecializedScheduleEEEEEvNT_6ParamsE --------------------------
	.section	.nv.info._ZN7cutlass13device_kernelINS_4fmha6kernel36Sm100FmhaFwdKernelTmaWarpspecializedIN4cute5tupleIJiiiNS5_IJNS5_IJiiEEEiEEEEEENS1_10collective38Sm100FmhaFwdMainloopTmaWarpspecializedINS_6half_tEffNS5_IJNS4_1CILi256EEENSC_ILi64EEESD_EEENS5_IJiNSC_ILi1EEES7_EEENS5_IJiSG_NS5_IJNS5_IJNSC_ILi0EEEiEEEiEEEEEESL_NS9_12ResidualMaskENS5_IJNSC_ILi2EEESG_SG_EEENSC_ILb0EEEEENS9_38Sm100FmhaFwdEpilogueTmaWarpspecializedISB_fNS5_IJNSC_ILi128EEESD_SE_EEESH_NS5_IJSG_S7_EEESP_EENS2_23PersistentTileSchedulerENS2_41Sm100FmhaCtxKernelWarpspecializedScheduleEEEEEvNT_6ParamsE,"",@"SHT_CUDA_INFO"
	.sectionflags	@""
	.align	4


	//----- nvinfo : EIATTR_CUDA_API_VERSION
	.align		4
        /*0000*/ 	.byte	0x04, 0x37
        /*0002*/ 	.short	(.L_48 - .L_47)
.L_47:
        /*0004*/ 	.word	0x00000082


	//----- nvinfo : EIATTR_KPARAM_INFO
	.align		4
.L_48:
        /*0008*/ 	.byte	0x04, 0x17
        /*000a*/ 	.short	(.L_50 - .L_49)
.L_49:
        /*000c*/ 	.word	0x00000000
        /*0010*/ 	.short	0x0000
        /*0012*/ 	.short	0x0000
        /*0014*/ 	.byte	0x00, 0xf0, 0x01, 0x18


	//----- nvinfo : EIATTR_AT_ENTRY_FRAGMENTS
	.align		4
.L_50:
        /*0018*/ 	.byte	0x04, 0x4f
        /*001a*/ 	.short	(.L_52 - .L_51)


	//   ....[0]....
.L_51:
        /*001c*/ 	.word	0x00000006


	//----- nvinfo : EIATTR_RESERVED_SMEM_USED
	.align		4
.L_52:
        /*0020*/ 	.byte	0x01, 0x41
	.zero		2


	//----- nvinfo : EIATTR_SPARSE_MMA_MASK
	.align		4
        /*0024*/ 	.byte	0x03, 0x50
        /*0026*/ 	.short	0x0000


	//----- nvinfo : EIATTR_TCGEN05_1CTA_USED
	.align		4
        /*0028*/ 	.byte	0x01, 0x51
	.zero		2


	//----- nvinfo : EIATTR_MAXREG_COUNT
	.align		4
        /*002c*/ 	.byte	0x03, 0x1b
        /*002e*/ 	.short	0x0080


	//----- nvinfo : EIATTR_NUM_BARRIERS
	.align		4
        /*0030*/ 	.byte	0x02, 0x4c
        /*0032*/ 	.byte	0x01
	.zero		1


	//----- nvinfo : EIATTR_EXTERNS
	.align		4
        /*0034*/ 	.byte	0x04, 0x0f
        /*0036*/ 	.short	(.L_54 - .L_53)


	//   ....[0]....
	.align		4
.L_53:
        /*0038*/ 	.word	index@(vprintf)


	//   ....[1]....
	.align		4
        /*003c*/ 	.word	index@(__assertfail)


	//----- nvinfo : EIATTR_ANNOTATIONS
	.align		4
.L_54:
        /*0040*/ 	.byte	0x04, 0x55
        /*0042*/ 	.short	(.L_56 - .L_55)


	//   ....[0]....
.L_55:
        /*0044*/ 	.word	0x00000001
        /*0048*/ 	.byte	0xa0, 0xaa, 0x00, 0x00, 0x01, 0x00, 0x00, 0x00, 0xf0, 0xaa, 0x00, 0x00, 0x01, 0x00, 0x00, 0x00
        /* <DEDUP_REMOVED lines=30> */
        /*0238*/ 	.byte	0x80, 0x2a, 0x02, 0x00, 0x01, 0x00, 0x00, 0x00, 0x90, 0x30, 0x02, 0x00


	//----- nvinfo : EIATTR_MERCURY_ISA_VERSION
	.align		4
.L_56:
        /*0244*/ 	.byte	0x03, 0x5f
        /*0246*/ 	.short	0x0101


	//----- nvinfo : EIATTR_INT_WARP_WIDE_INSTR_OFFSETS
	.align		4
        /*0248*/ 	.byte	0x04, 0x31
        /*024a*/ 	.short	(.L_58 - .L_57)


	//   ....[0]....
.L_57:
        /*024c*/ 	.word	0x00024a60


	//   ....[1]....
        /*0250*/ 	.word	0x00024a80


	//   ....[2]....
        /*0254*/ 	.word	0x00024ab0


	//----- nvinfo : EIATTR_COOP_GROUP_MASK_REGIDS
	.align		4
.L_58:
        /*0258*/ 	.byte	0x04, 0x29
        /*025a*/ 	.short	(.L_60 - .L_59)


	//   ....[0]....
.L_59:
        /*025c*/ 	.word	0xffffffff


	//   ....[1]....
        /*0260*/ 	.word	0xffffffff


	//   ....[2]....
        /*0264*/ 	.word	0xffffffff


	//   ....[3]....
        /*0268*/ 	.word	0xffffffff


	//   ....[4]....
        /*026c*/ 	.word	0xffffffff


	//   ....[5]....
        /*0270*/ 	.word	0xffffffff


	//   ....[6]....
        /*0274*/ 	.word	0xffffffff


	//   ....[7]....
        /*0278*/ 	.word	0xffffffff


	//   ....[8]....
        /*027c*/ 	.word	0xffffffff


	//   ....[9]....
        /*0280*/ 	.word	0xffffffff


	//   ....[10]....
        /*0284*/ 	.word	0xffffffff


	//   ....[11]....
        /*0288*/ 	.word	0xffffffff


	//   ....[12]....
        /*028c*/ 	.word	0xffffffff


	//   ....[13]....
        /*0290*/ 	.word	0xffffffff


	//   ....[14]....
        /*0294*/ 	.word	0xffffffff


	//   ....[15]....
        /*0298*/ 	.word	0xffffffff


	//   ....[16]....
        /*029c*/ 	.word	0xffffffff


	//   ....[17]....
        /*02a0*/ 	.word	0xffffffff


	//   ....[18]....
        /*02a4*/ 	.word	0xffffffff


	//----- nvinfo : EIATTR_COOP_GROUP_INSTR_OFFSETS
	.align		4
.L_60:
        /*02a8*/ 	.byte	0x04, 0x28
        /*02aa*/ 	.short	(.L_62 - .L_61)


	//   ....[0]....
.L_61:
        /*02ac*/ 	.word	0x00000120


	//   ....[1]....
        /*02b0*/ 	.word	0x000008e0


	//   ....[2]....
        /*02b4*/ 	.word	0x00000b10


	//   ....[3]....
        /*02b8*/ 	.word	0x00000c40


	//   ....[4]....
        /*02bc*/ 	.word	0x00000d80


	//   ....[5]....
        /*02c0*/ 	.word	0x00001040


	//   ....[6]....
        /*02c4*/ 	.word	0x00001230


	//   ....[7]....
        /*02c8*/ 	.word	0x00001340


	//   ....[8]....
        /*02cc*/ 	.word	0x000014a0


	//   ....[9]....
        /*02d0*/ 	.word	0x00001600


	//   ....[10]....
        /*02d4*/ 	.word	0x000019f0


	//   ....[11]....
        /*02d8*/ 	.word	0x00001c00


	//   ....[12]....
        /*02dc*/ 	.word	0x00001c10


	//   ....[13]....
        /*02e0*/ 	.word	0x0000dfa0


	//   ....[14]....
        /*02e4*/ 	.word	0x0000fe10


	//   ....[15]....
        /*02e8*/ 	.word	0x00019920


	//   ....[16]....
        /*02ec*/ 	.word	0x0001bd10


	//   ....[17]....
        /*02f0*/ 	.word	0x00024950


	//   ....[18]....
        /*02f4*/ 	.word	0x00024b80


	//----- nvinfo : EIATTR_REG_RECONFIG
	.align		4
.L_62:
        /*02f8*/ 	.byte	0x01, 0x54
	.zero		2


	//----- nvinfo : EIATTR_VRC_CTA_INIT_COUNT
	.align		4
        /*02fc*/ 	.byte	0x02, 0x4a
        /*02fe*/ 	.byte	0x80
	.zero		1


	//----- nvinfo : EIATTR_SYSCALL_OFFSETS
	.align		4
        /*0300*/ 	.byte	0x04, 0x46
        /*0302*/ 	.short	(.L_64 - .L_63)


	//   ....[0]....
.L_63:
        /*0304*/ 	.word	0x00005b90


	//   ....[1]....
        /*0308*/ 	.word	0x00005c50


	//   ....[2]....
        /*030c*/ 	.word	0x00005cc0


	//   ....[3]....
        /*0310*/ 	.word	0x00005d30


	//   ....[4]....
        /*0314*/ 	.word	0x00005da0


	//   ....[5]....
        /*0318*/ 	.word	0x00005e40


	//   ....[6]....
        /*031c*/ 	.word	0x00005f20


	//   ....[7]....
        /*0320*/ 	.word	0x00005fc0


	//   ....[8]....
        /*0324*/ 	.word	0x00006060


	//   ....[9]....
        /*0328*/ 	.word	0x00006100


	//   ....[10]....
        /*032c*/ 	.word	0x00006170


	//   ....[11]....
        /*0330*/ 	.word	0x00006210


	//   ....[12]....
        /*0334*/ 	.word	0x000062b0


	//   ....[13]....
        /*0338*/ 	.word	0x00006320


	//   ....[14]....
        /*033c*/ 	.word	0x000063c0


	//   ....[15]....
        /*0340*/ 	.word	0x00006460


	//   ....[16]....
        /*0344*/ 	.word	0x00006500


	//   ....[17]....
        /*0348*/ 	.word	0x000065a0


	//   ....[18]....
        /*034c*/ 	.word	0x00006610


	//   ....[19]....
        /*0350*/ 	.word	0x000066b0


	//   ....[20]....
        /*0354*/ 	.word	0x00006750


	//   ....[21]....
        /*0358*/ 	.word	0x000067c0


	//   ....[22]....
        /*035c*/ 	.word	0x00006860


	//   ....[23]....
        /*0360*/ 	.word	0x00006900


	//   ....[24]....
        /*0364*/ 	.word	0x000069a0


	//   ....[25]....
        /*0368*/ 	.word	0x00006a40


	//   ....[26]....
        /*036c*/ 	.word	0x00006ab0


	//   ....[27]....
        /*0370*/ 	.word	0x00006b50


	//   ....[28]....
        /*0374*/ 	.word	0x00006bf0


	//   ....[29]....
        /*0378*/ 	.word	0x00006c60


	//   ....[30]....
        /*037c*/ 	.word	0x00006d00


	//   ....[31]....
        /*0380*/ 	.word	0x00006da0


	//   ....[32]....
        /*0384*/ 	.word	0x00006e40


	//   ....[33]....
        /*0388*/ 	.word	0x00006ee0


	//   ....[34]....
        /*038c*/ 	.word	0x00006f80


	//   ....[35]....
        /*0390*/ 	.word	0x00007020


	//   ....[36]....
        /*0394*/ 	.word	0x00007090


	//   ....[37]....
        /*0398*/ 	.word	0x00007130


	//   ....[38]....
        /*039c*/ 	.word	0x000071d0


	//   ....[39]....
        /*03a0*/ 	.word	0x00007240


	//   ....[40]....
        /*03a4*/ 	.word	0x000072e0


	//   ....[41]....
        /*03a8*/ 	.word	0x00007380


	//   ....[42]....
        /*03ac*/ 	.word	0x00007420


	//   ....[43]....
        /*03b0*/ 	.word	0x000074c0


	//   ....[44]....
        /*03b4*/ 	.word	0x00007530


	//   ....[45]....
        /*03b8*/ 	.word	0x000075d0


	//   ....[46]....
        /*03bc*/ 	.word	0x00007670


	//   ....[47]....
        /*03c0*/ 	.word	0x000076e0


	//   ....[48]....
        /*03c4*/ 	.word	0x00007780


	//   ....[49]....
        /*03c8*/ 	.word	0x00007820


	//   ....[50]....
        /*03cc*/ 	.word	0x000078c0


	//   ....[51]....
        /*03d0*/ 	.word	0x00007960


	//   ....[52]....
        /*03d4*/ 	.word	0x000079d0


	//   ....[53]....
        /*03d8*/ 	.word	0x00007a60


	//   ....[54]....
        /*03dc*/ 	.word	0x00007b00


	//   ....[55]....
        /*03e0*/ 	.word	0x00007b70


	//   ....[56]....
        /*03e4*/ 	.word	0x00007c10


	//   ....[57]....
        /*03e8*/ 	.word	0x00007cb0


	//   ....[58]....
        /*03ec*/ 	.word	0x00007d50


	//   ....[59]....
        /*03f0*/ 	.word	0x00007df0


	//   ....[60]....
        /*03f4*/ 	.word	0x0000e140


	//   ....[61]....
        /*03f8*/ 	.word	0x0000e370


	//   ....[62]....
        /*03fc*/ 	.word	0x0000e5a0


	//   ....[63]....
        /*0400*/ 	.word	0x0000e7d0


	//   ....[64]....
        /*0404*/ 	.word	0x0000ea00


	//   ....[65]....
        /*0408*/ 	.word	0x0000ec30


	//   ....[66]....
        /*040c*/ 	.word	0x0000ee60


	//   ....[67]....
        /*0410*/ 	.word	0x0000f090


	//   ....[68]....
        /*0414*/ 	.word	0x0000f290


	//   ....[69]....
        /*0418*/ 	.word	0x0000f3f0


	//   ....[70]....
        /*041c*/ 	.word	0x0000f550


	//   ....[71]....
        /*0420*/ 	.word	0x0000f6b0


	//   ....[72]....
        /*0424*/ 	.word	0x0000f810


	//   ....[73]....
        /*0428*/ 	.word	0x0000f970


	//   ....[74]....
        /*042c*/ 	.word	0x0000fad0


	//   ....[75]....
        /*0430*/ 	.word	0x0000ffb0


	//   ....[76]....
        /*0434*/ 	.word	0x000101e0


	//   ....[77]....
        /*0438*/ 	.word	0x00010410


	//   ....[78]....
        /*043c*/ 	.word	0x00010640


	//   ....[79]....
        /*0440*/ 	.word	0x00010870


	//   ....[80]....
        /*0444*/ 	.word	0x00010aa0


	//   ....[81]....
        /*0448*/ 	.word	0x00010cd0


	//   ....[82]....
        /*044c*/ 	.word	0x00010f00


	//   ....[83]....
        /*0450*/ 	.word	0x00011100


	//   ....[84]....
        /*0454*/ 	.word	0x00011260


	//   ....[85]....
        /*0458*/ 	.word	0x000113c0


	//   ....[86]....
        /*045c*/ 	.word	0x00011520


	//   ....[87]....
        /*0460*/ 	.word	0x00011680


	//   ....[88]....
        /*0464*/ 	.word	0x000117e0


	//   ....[89]....
        /*0468*/ 	.word	0x00011940


	//   ....[90]....
        /*046c*/ 	.word	0x000121a0


	//   ....[91]....
        /*0470*/ 	.word	0x000124e0


	//   ....[92]....
        /*0474*/ 	.word	0x00012820


	//   ....[93]....
        /*0478*/ 	.word	0x00012b60


	//   ....[94]....
        /*047c*/ 	.word	0x00012ea0


	//   ....[95]....
        /*0480*/ 	.word	0x000131e0


	//   ....[96]....
        /*0484*/ 	.word	0x00013520


	//   ....[97]....
        /*0488*/ 	.word	0x00013860


	//   ....[98]....
        /*048c*/ 	.word	0x00013ba0


	//   ....[99]....
        /*0490*/ 	.word	0x00013ee0


	//   ....[100]....
        /*0494*/ 	.word	0x00014220


	//   ....[101]....
        /*0498*/ 	.word	0x00014560


	//   ....[102]....
        /*049c*/ 	.word	0x000148a0


	//   ....[103]....
        /*04a0*/ 	.word	0x00014be0


	//   ....[104]....
        /*04a4*/ 	.word	0x00014f20


	//   ....[105]....
        /*04a8*/ 	.word	0x00015d80


	//   ....[106]....
        /*04ac*/ 	.word	0x000160b0


	//   ....[107]....
        /*04b0*/ 	.word	0x000163e0


	//   ....[108]....
        /*04b4*/ 	.word	0x00016710


	//   ....[109]....
        /*04b8*/ 	.word	0x00016a40


	//   ....[110]....
        /*04bc*/ 	.word	0x00016d70


	//   ....[111]....
        /*04c0*/ 	.word	0x000170a0


	//   ....[112]....
        /*04c4*/ 	.word	0x000173d0


	//   ....[113]....
        /*04c8*/ 	.word	0x00017710


	//   ....[114]....
        /*04cc*/ 	.word	0x00017a50


	//   ....[115]....
        /*04d0*/ 	.word	0x00017d90


	//   ....[116]....
        /*04d4*/ 	.word	0x000180d0


	//   ....[117]....
        /*04d8*/ 	.word	0x00018410


	//   ....[118]....
        /*04dc*/ 	.word	0x00018750


	//   ....[119]....
        /*04e0*/ 	.word	0x00018a90


	//   ....[120]....
        /*04e4*/ 	.word	0x00019ac0


	//   ....[121]....
        /*04e8*/ 	.word	0x00019c10


	//   ....[122]....
        /*04ec*/ 	.word	0x00019fa0


	//   ....[123]....
        /*04f0*/ 	.word	0x0001b610


	//   ....[124]....
        /*04f4*/ 	.word	0x0001bc20


	//   ....[125]....
        /*04f8*/ 	.word	0x0001bed0


	//   ....[126]....
        /*04fc*/ 	.word	0x0001c020


	//   ....[127]....
        /*0500*/ 	.word	0x0001cfb0


	//   ....[128]....
        /*0504*/ 	.word	0x0001e600


	//   ....[129]....
        /*0508*/ 	.word	0x0001ebe0


	//----- nvinfo : EIATTR_MBARRIER_INSTR_OFFSETS
	.align		4
.L_64:
        /*050c*/ 	.byte	0x04, 0x39
        /*050e*/ 	.short	(.L_66 - .L_65)


	//   ....[0]....
.L_65:
        /*0510*/ 	.word	0x000009c0
        /*0514*/ 	.word	0x000000ff
        /*0518*/ 	.word	0x00058000
        /*051c*/ 	.short	0x0100
        /*051e*/ 	.byte	0x04
	.zero		1


	//   ....[1]....
        /*0520*/ 	.word	0x000009d0
        /*0524*/ 	.word	0x000000ff
        /*0528*/ 	.word	0x00058010
        /*052c*/ 	.short	0x0100
        /*052e*/ 	.byte	0x04
	.zero		1


	//   ....[2]....
        /*0530*/ 	.word	0x000009e0
        /*0534*/ 	.word	0x000000ff
        /*0538*/ 	.word	0x00058008
        /*053c*/ 	.short	0x0100
        /*053e*/ 	.byte	0x04
	.zero		1


	//   ....[3]....
        /*0540*/ 	.word	0x000009f0
        /*0544*/ 	.word	0x000000ff
        /*0548*/ 	.word	0x00058018
        /*054c*/ 	.short	0x0100
        /*054e*/ 	.byte	0x04
	.zero		1


	//   ....[4]....
        /*0550*/ 	.word	0x00000bd0
        /*0554*/ 	.word	0x000000ff
        /*0558*/ 	.word	0x00058020
        /*055c*/ 	.short	0x0100
        /*055e*/ 	.byte	0x04
	.zero		1


	//   ....[5]....
        /*0560*/ 	.word	0x00000be0
        /*0564*/ 	.word	0x000000ff
        /*0568*/ 	.word	0x00058038
        /*056c*/ 	.short	0x0100
        /*056e*/ 	.byte	0x04
	.zero		1


	//   ....[6]....
        /*0570*/ 	.word	0x00000bf0
        /*0574*/ 	.word	0x000000ff
        /*0578*/ 	.word	0x00058028
        /*057c*/ 	.short	0x0100
        /*057e*/ 	.byte	0x04
	.zero		1


	//   ....[7]....
        /*0580*/ 	.word	0x00000c00
        /*0584*/ 	.word	0x000000ff
        /*0588*/ 	.word	0x00058040
        /*058c*/ 	.short	0x0100
        /*058e*/ 	.byte	0x04
	.zero		1


	//   ....[8]....
        /*0590*/ 	.word	0x00000c10
        /*0594*/ 	.word	0x000000ff
        /*0598*/ 	.word	0x00058030
        /*059c*/ 	.short	0x0100
        /*059e*/ 	.byte	0x04
	.zero		1


	//   ....[9]....
        /*05a0*/ 	.word	0x00000c20
        /*05a4*/ 	.word	0x000000ff
        /*05a8*/ 	.word	0x00058048
        /*05ac*/ 	.short	0x0100
        /*05ae*/ 	.byte	0x04
	.zero		1


	//   ....[10]....
        /*05b0*/ 	.word	0x00000d50
        /*05b4*/ 	.word	0x000000ff
        /*05b8*/ 	.word	0x00058050
        /*05bc*/ 	.short	0x0100
        /*05be*/ 	.byte	0x04
	.zero		1


	//   ....[11]....
        /*05c0*/ 	.word	0x00000d60
        /*05c4*/ 	.word	0x000000ff
        /*05c8*/ 	.word	0x00058058
        /*05cc*/ 	.short	0x0100
        /*05ce*/ 	.byte	0x04
	.zero		1


	//   ....[12]....
        /*05d0*/ 	.word	0x00000f10
        /*05d4*/ 	.word	0x000000ff
        /*05d8*/ 	.word	0x00058060
        /*05dc*/ 	.short	0x0100
        /*05de*/ 	.byte	0x04
	.zero		1


	//   ....[13]....
        /*05e0*/ 	.word	0x00000f20
        /*05e4*/ 	.word	0x000000ff
        /*05e8*/ 	.word	0x00058068
        /*05ec*/ 	.short	0x0100
        /*05ee*/ 	.byte	0x04
	.zero		1


	//   ....[14]....
        /*05f0*/ 	.word	0x00001100
        /*05f4*/ 	.word	0x000000ff
        /*05f8*/ 	.word	0x00058070
        /*05fc*/ 	.short	0x0100
        /*05fe*/ 	.byte	0x04
	.zero		1


	//   ....[15]....
        /*0600*/ 	.word	0x00001110
        /*0604*/ 	.word	0x000000ff
        /*0608*/ 	.word	0x00058078
        /*060c*/ 	.short	0x0100
        /*060e*/ 	.byte	0x04
	.zero		1


	//   ....[16]....
        /*0610*/ 	.word	0x00001310
        /*0614*/ 	.word	0x000000ff
        /*0618*/ 	.word	0x00058080
        /*061c*/ 	.short	0x0100
        /*061e*/ 	.byte	0x04
	.zero		1


	//   ....[17]....
        /*0620*/ 	.word	0x00001320
        /*0624*/ 	.word	0x000000ff
        /*0628*/ 	.word	0x00058088
        /*062c*/ 	.short	0x0100
        /*062e*/ 	.byte	0x04
	.zero		1


	//   ....[18]....
        /*0630*/ 	.word	0x00001450
        /*0634*/ 	.word	0x000000ff
        /*0638*/ 	.word	0x00058090
        /*063c*/ 	.short	0x0100
        /*063e*/ 	.byte	0x04
	.zero		1


	//   ....[19]....
        /*0640*/ 	.word	0x00001460
        /*0644*/ 	.word	0x000000ff
        /*0648*/ 	.word	0x000580a0
        /*064c*/ 	.short	0x0100
        /*064e*/ 	.byte	0x04
	.zero		1


	//   ....[20]....
        /*0650*/ 	.word	0x00001470
        /*0654*/ 	.word	0x000000ff
        /*0658*/ 	.word	0x00058098
        /*065c*/ 	.short	0x0100
        /*065e*/ 	.byte	0x04
	.zero		1


	//   ....[21]....
        /*0660*/ 	.word	0x00001480
        /*0664*/ 	.word	0x000000ff
        /*0668*/ 	.word	0x000580a8
        /*066c*/ 	.short	0x0100
        /*066e*/ 	.byte	0x04
	.zero		1


	//   ....[22]....
        /*0670*/ 	.word	0x000015b0
        /*0674*/ 	.word	0x000000ff
        /*0678*/ 	.word	0x000580b0
        /*067c*/ 	.short	0x0100
        /*067e*/ 	.byte	0x04
	.zero		1


	//   ....[23]....
        /*0680*/ 	.word	0x000015c0
        /*0684*/ 	.word	0x000000ff
        /*0688*/ 	.word	0x000580c0
        /*068c*/ 	.short	0x0100
        /*068e*/ 	.byte	0x04
	.zero		1


	//   ....[24]....
        /*0690*/ 	.word	0x000015d0
        /*0694*/ 	.word	0x000000ff
        /*0698*/ 	.word	0x000580b8
        /*069c*/ 	.short	0x0100
        /*069e*/ 	.byte	0x04
	.zero		1


	//   ....[25]....
        /*06a0*/ 	.word	0x000015e0
        /*06a4*/ 	.word	0x000000ff
        /*06a8*/ 	.word	0x000580c8
        /*06ac*/ 	.short	0x0100
        /*06ae*/ 	.byte	0x04
	.zero		1


	//   ....[26]....
        /*06b0*/ 	.word	0x000016e0
        /*06b4*/ 	.word	0x000000ff
        /*06b8*/ 	.word	0x000580d0
        /*06bc*/ 	.short	0x0100
        /*06be*/ 	.byte	0x04
	.zero		1


	//   ....[27]....
        /*06c0*/ 	.word	0x000016f0
        /*06c4*/ 	.word	0x000000ff
        /*06c8*/ 	.word	0x000580d8
        /*06cc*/ 	.short	0x0100
        /*06ce*/ 	.byte	0x04
	.zero		1


	//   ....[28]....
        /*06d0*/ 	.word	0x00001ce0
        /*06d4*/ 	.word	0x000000ff
        /*06d8*/ 	.word	0x00058000
        /*06dc*/ 	.short	0x010a
        /*06de*/ 	.byte	0x0c
	.zero		1


	//   ....[29]....
        /*06e0*/ 	.word	0x00001d50
        /*06e4*/ 	.word	0x000000ff
        /*06e8*/ 	.word	0x00058020
        /*06ec*/ 	.short	0x010a
        /*06ee*/ 	.byte	0x0d
	.zero		1


	//   ....[30]....
        /*06f0*/ 	.word	0x00001e30
        /*06f4*/ 	.word	0x000000ff
        /*06f8*/ 	.word	0x00058058
        /*06fc*/ 	.short	0x010a
        /*06fe*/ 	.byte	0x0c
	.zero		1


	//   ....[31]....
        /*0700*/ 	.word	0x00002660
        /*0704*/ 	.word	0x000000ff
        /*0708*/ 	.word	0x00058008
        /*070c*/ 	.short	0x010a
        /*070e*/ 	.byte	0x0c
	.zero		1


	//   ....[32]....
        /*0710*/ 	.word	0x000026f0
        /*0714*/ 	.word	0x000000ff
        /*0718*/ 	.word	0x00058068
        /*071c*/ 	.short	0x010a
        /*071e*/ 	.byte	0x0c
	.zero		1


	//   ....[33]....
        /*0720*/ 	.word	0x00002f50
        /*0724*/ 	.word	0x000000ff
        /*0728*/ 	.word	0x00058020
        /*072c*/ 	.short	0x010a
        /*072e*/ 	.byte	0x04
	.zero		1


	//   ....[34]....
        /*0730*/ 	.word	0x00002ff0
        /*0734*/ 	.word	0x000000ff
        /*0738*/ 	.word	0x000580a0
        /*073c*/ 	.short	0x010a
        /*073e*/ 	.byte	0x0c
	.zero		1


	//   ....[35]....
        /*0740*/ 	.word	0x00003070
        /*0744*/ 	.word	0x000000ff
        /*0748*/ 	.word	0x00058058
        /*074c*/ 	.short	0x010a
        /*074e*/ 	.byte	0x0c
	.zero		1


	//   ....[36]....
        /*0750*/ 	.word	0x000034d0
        /*0754*/ 	.word	0x000000ff
        /*0758*/ 	.word	0x00058020
        /*075c*/ 	.short	0x010a
        /*075e*/ 	.byte	0x04
	.zero		1


	//   ....[37]....
        /*0760*/ 	.word	0x00004010
        /*0764*/ 	.word	0x000000ff
        /*0768*/ 	.word	0x000580a8
        /*076c*/ 	.short	0x010a
        /*076e*/ 	.byte	0x0c
	.zero		1


	//   ....[38]....
        /*0770*/ 	.word	0x00004090
        /*0774*/ 	.word	0x000000ff
        /*0778*/ 	.word	0x00058068
        /*077c*/ 	.short	0x010a
        /*077e*/ 	.byte	0x0c
	.zero		1


	//   ....[39]....
        /*0780*/ 	.word	0x00004d30
        /*0784*/ 	.word	0x000000ff
        /*0788*/ 	.word	0x00058020
        /*078c*/ 	.short	0x010a
        /*078e*/ 	.byte	0x04
	.zero		1


	//   ....[40]....
        /*0790*/ 	.word	0x00004dd0
        /*0794*/ 	.word	0x000000ff
        /*0798*/ 	.word	0x000580a0
        /*079c*/ 	.short	0x010a
        /*079e*/ 	.byte	0x0c
	.zero		1


	//   ....[41]....
        /*07a0*/ 	.word	0x00004e50
        /*07a4*/ 	.word	0x000000ff
        /*07a8*/ 	.word	0x00058058
        /*07ac*/ 	.short	0x010a
        /*07ae*/ 	.byte	0x0c
	.zero		1


	//   ....[42]....
        /*07b0*/ 	.word	0x00005200
        /*07b4*/ 	.word	0x000000ff
        /*07b8*/ 	.word	0x000580a8
        /*07bc*/ 	.short	0x010a
        /*07be*/ 	.byte	0x0c
	.zero		1


	//   ....[43]....
        /*07c0*/ 	.word	0x00005270
        /*07c4*/ 	.word	0x000000ff
        /*07c8*/ 	.word	0x00058068
        /*07cc*/ 	.short	0x010a
        /*07ce*/ 	.byte	0x0c
	.zero		1


	//   ....[44]....
        /*07d0*/ 	.word	0x00005a90
        /*07d4*/ 	.word	0x00000011
        /*07d8*/ 	.word	0x000580c0
        /*07dc*/ 	.short	0x010a
        /*07de*/ 	.byte	0xff
	.zero		1


	//   ....[45]....
        /*07e0*/ 	.word	0x0000ac80
        /*07e4*/ 	.word	0x000000ff
        /*07e8*/ 	.word	0x000580b0
        /*07ec*/ 	.short	0x0101
        /*07ee*/ 	.byte	0x04
	.zero		1


	//   ....[46]....
        /*07f0*/ 	.word	0x0000d6e0
        /*07f4*/ 	.word	0x00000000
        /*07f8*/ 	.word	0x000580c8
        /*07fc*/ 	.short	0x010a
        /*07fe*/ 	.byte	0xff
	.zero		1


	//   ....[47]....
        /*0800*/ 	.word	0x0000daf0
        /*0804*/ 	.word	0x00000000
        /*0808*/ 	.word	0x000580b8
        /*080c*/ 	.short	0x0101
        /*080e*/ 	.byte	0xff
	.zero		1


	//   ....[48]....
        /*0810*/ 	.word	0x0000dba0
        /*0814*/ 	.word	0x0000003b
        /*0818*/ 	.word	0x00058070
        /*081c*/ 	.short	0x010a
        /*081e*/ 	.byte	0xff
	.zero		1


	//   ....[49]....
        /*0820*/ 	.word	0x0000dc30
        /*0824*/ 	.word	0x00000000
        /*0828*/ 	.word	0x00000000
        /*082c*/ 	.short	0x0101
        /*082e*/ 	.byte	0xff
	.zero		1


	//   ....[50]....
        /*0830*/ 	.word	0x0000dc90
        /*0834*/ 	.word	0x0000003b
        /*0838*/ 	.word	0x00058080
        /*083c*/ 	.short	0x010a
        /*083e*/ 	.byte	0xff
	.zero		1


	//   ....[51]....
        /*0840*/ 	.word	0x0000ddf0
        /*0844*/ 	.word	0x0000003b
        /*0848*/ 	.word	0x00058070
        /*084c*/ 	.short	0x010a
        /*084e*/ 	.byte	0xff
	.zero		1


	//   ....[52]....
        /*0850*/ 	.word	0x0000df80
        /*0854*/ 	.word	0x0000003b
        /*0858*/ 	.word	0x00058090
        /*085c*/ 	.short	0x010a
        /*085e*/ 	.byte	0xff
	.zero		1


	//   ....[53]....
        /*0860*/ 	.word	0x0000fbb0
        /*0864*/ 	.word	0x00000000
        /*0868*/ 	.word	0x00000000
        /*086c*/ 	.short	0x0101
        /*086e*/ 	.byte	0xff
	.zero		1


	//   ....[54]....
        /*0870*/ 	.word	0x0000fc30
        /*0874*/ 	.word	0x00000000
        /*0878*/ 	.word	0x00000000
        /*087c*/ 	.short	0x0101
        /*087e*/ 	.byte	0xff
	.zero		1


	//   ....[55]....
        /*0880*/ 	.word	0x0000fc90
        /*0884*/ 	.word	0x0000003b
        /*0888*/ 	.word	0x00058080
        /*088c*/ 	.short	0x010a
        /*088e*/ 	.byte	0xff
	.zero		1


	//   ....[56]....
        /*0890*/ 	.word	0x0000fdf0
        /*0894*/ 	.word	0x0000003b
        /*0898*/ 	.word	0x00058098
        /*089c*/ 	.short	0x010a
        /*089e*/ 	.byte	0xff
	.zero		1


	//   ....[57]....
        /*08a0*/ 	.word	0x00011a00
        /*08a4*/ 	.word	0x00000000
        /*08a8*/ 	.word	0x00000000
        /*08ac*/ 	.short	0x0101
        /*08ae*/ 	.byte	0xff
	.zero		1


	//   ....[58]....
        /*08b0*/ 	.word	0x00011a90
        /*08b4*/ 	.word	0x00000003
        /*08b8*/ 	.word	0x00000000
        /*08bc*/ 	.short	0x0101
        /*08be*/ 	.byte	0xff
	.zero		1


	//   ....[59]....
        /*08c0*/ 	.word	0x00011b20
        /*08c4*/ 	.word	0x00000004
        /*08c8*/ 	.word	0x00000000
        /*08cc*/ 	.short	0x0101
        /*08ce*/ 	.byte	0xff
	.zero		1


	//   ....[60]....
        /*08d0*/ 	.word	0x00011b70
        /*08d4*/ 	.word	0x0000003b
        /*08d8*/ 	.word	0x00058070
        /*08dc*/ 	.short	0x010a
        /*08de*/ 	.byte	0xff
	.zero		1


	//   ....[61]....
        /*08e0*/ 	.word	0x00011c10
        /*08e4*/ 	.word	0x00000000
        /*08e8*/ 	.word	0x00000000
        /*08ec*/ 	.short	0x0101
        /*08ee*/ 	.byte	0xff
	.zero		1


	//   ....[62]....
        /*08f0*/ 	.word	0x00011c70
        /*08f4*/ 	.word	0x0000003b
        /*08f8*/ 	.word	0x00058090
        /*08fc*/ 	.short	0x010a
        /*08fe*/ 	.byte	0xff
	.zero		1


	//   ....[63]....
        /*0900*/ 	.word	0x00011cf0
        /*0904*/ 	.word	0x0000003b
        /*0908*/ 	.word	0x000580c0
        /*090c*/ 	.short	0x010a
        /*090e*/ 	.byte	0xff
	.zero		1


	//   ....[64]....
        /*0910*/ 	.word	0x00015750
        /*0914*/ 	.word	0x00000000
        /*0918*/ 	.word	0x00000000
        /*091c*/ 	.short	0x0101
        /*091e*/ 	.byte	0xff
	.zero		1


	//   ....[65]....
        /*0920*/ 	.word	0x00015780
        /*0924*/ 	.word	0x0000003b
        /*0928*/ 	.word	0x000580b0
        /*092c*/ 	.short	0x0101
        /*092e*/ 	.byte	0xff
	.zero		1


	//   ....[66]....
        /*0930*/ 	.word	0x00015800
        /*0934*/ 	.word	0x0000003b
        /*0938*/ 	.word	0x00058080
        /*093c*/ 	.short	0x010a
        /*093e*/ 	.byte	0xff
	.zero		1


	//   ....[67]....
        /*0940*/ 	.word	0x00015890
        /*0944*/ 	.word	0x0000001f
        /*0948*/ 	.word	0x00000000
        /*094c*/ 	.short	0x0101
        /*094e*/ 	.byte	0xff
	.zero		1


	//   ....[68]....
        /*0950*/ 	.word	0x000158e0
        /*0954*/ 	.word	0x0000003b
        /*0958*/ 	.word	0x00058098
        /*095c*/ 	.short	0x010a
        /*095e*/ 	.byte	0xff
	.zero		1


	//   ....[69]....
        /*0960*/ 	.word	0x00015960
        /*0964*/ 	.word	0x0000003b
        /*0968*/ 	.word	0x000580c8
        /*096c*/ 	.short	0x010a
        /*096e*/ 	.byte	0xff
	.zero		1


	//   ....[70]....
        /*0970*/ 	.word	0x000192d0
        /*0974*/ 	.word	0x00000000
        /*0978*/ 	.word	0x00000000
        /*097c*/ 	.short	0x0101
        /*097e*/ 	.byte	0xff
	.zero		1


	//   ....[71]....
        /*0980*/ 	.word	0x00019300
        /*0984*/ 	.word	0x0000003b
        /*0988*/ 	.word	0x000580b8
        /*098c*/ 	.short	0x0101
        /*098e*/ 	.byte	0xff
	.zero		1


	//   ....[72]....
        /*0990*/ 	.word	0x00019830
        /*0994*/ 	.word	0x000000ff
        /*0998*/ 	.word	0x00000000
        /*099c*/ 	.short	0x010a
        /*099e*/ 	.byte	0x32
	.zero		1


	//   ....[73]....
        /*09a0*/ 	.word	0x000199a0
        /*09a4*/ 	.word	0x000000ff
        /*09a8*/ 	.word	0x00000000
        /*09ac*/ 	.short	0x010a
        /*09ae*/ 	.byte	0x2b
	.zero		1


	//   ....[74]....
        /*09b0*/ 	.word	0x0001a020
        /*09b4*/ 	.word	0x000000ff
        /*09b8*/ 	.word	0x00000000
        /*09bc*/ 	.short	0x0101
        /*09be*/ 	.byte	0x37
	.zero		1


	//   ....[75]....
        /*09c0*/ 	.word	0x0001a080
        /*09c4*/ 	.word	0x000000ff
        /*09c8*/ 	.word	0x00000000
        /*09cc*/ 	.short	0x010a
        /*09ce*/ 	.byte	0x33
	.zero		1


	//   ....[76]....
        /*09d0*/ 	.word	0x0001a290
        /*09d4*/ 	.word	0x000000ff
        /*09d8*/ 	.word	0x00000000
        /*09dc*/ 	.short	0x0101
        /*09de*/ 	.byte	0x38
	.zero		1


	//   ....[77]....
        /*09e0*/ 	.word	0x0001b6d0
        /*09e4*/ 	.word	0x000000ff
        /*09e8*/ 	.word	0x00000000
        /*09ec*/ 	.short	0x0101
        /*09ee*/ 	.byte	0x04
	.zero		1


	//   ....[78]....
        /*09f0*/ 	.word	0x0001b7b0
        /*09f4*/ 	.word	0x000000ff
        /*09f8*/ 	.word	0x00000000
        /*09fc*/ 	.short	0x010a
        /*09fe*/ 	.byte	0x32
	.zero		1


	//   ....[79]....
        /*0a00*/ 	.word	0x0001bb00
        /*0a04*/ 	.word	0x000000ff
        /*0a08*/ 	.word	0x00000000
        /*0a0c*/ 	.short	0x010a
        /*0a0e*/ 	.byte	0x2b
	.zero		1


	//   ....[80]....
        /*0a10*/ 	.word	0x0001bdb0
        /*0a14*/ 	.word	0x000000ff
        /*0a18*/ 	.word	0x00000000
        /*0a1c*/ 	.short	0x010a
        /*0a1e*/ 	.byte	0x2b
	.zero		1


	//   ....[81]....
        /*0a20*/ 	.word	0x0001d040
        /*0a24*/ 	.word	0x000000ff
        /*0a28*/ 	.word	0x00000000
        /*0a2c*/ 	.short	0x0101
        /*0a2e*/ 	.byte	0x37
	.zero		1


	//   ....[82]....
        /*0a30*/ 	.word	0x0001d070
        /*0a34*/ 	.word	0x000000ff
        /*0a38*/ 	.word	0x00000000
        /*0a3c*/ 	.short	0x010a
        /*0a3e*/ 	.byte	0x33
	.zero		1


	//   ....[83]....
        /*0a40*/ 	.word	0x0001d2a0
        /*0a44*/ 	.word	0x000000ff
        /*0a48*/ 	.word	0x00000000
        /*0a4c*/ 	.short	0x0101
        /*0a4e*/ 	.byte	0x38
	.zero		1


	//   ....[84]....
        /*0a50*/ 	.word	0x0001e6e0
        /*0a54*/ 	.word	0x000000ff
        /*0a58*/ 	.word	0x00000000
        /*0a5c*/ 	.short	0x0101
        /*0a5e*/ 	.byte	0x04
	.zero		1


	//   ....[85]....
        /*0a60*/ 	.word	0x0001e780
        /*0a64*/ 	.word	0x000000ff
        /*0a68*/ 	.word	0x00000000
        /*0a6c*/ 	.short	0x010a
        /*0a6e*/ 	.byte	0x32
	.zero		1


	//   ....[86]....
        /*0a70*/ 	.word	0x0001eac0
        /*0a74*/ 	.word	0x000000ff
        /*0a78*/ 	.word	0x00000000
        /*0a7c*/ 	.short	0x010a
        /*0a7e*/ 	.byte	0x2b
	.zero		1


	//   ....[87]....
        /*0a80*/ 	.word	0x0001ecb0
        /*0a84*/ 	.word	0x000000ff
        /*0a88*/ 	.word	0x00000000
        /*0a8c*/ 	.short	0x0101
        /*0a8e*/ 	.byte	0x37
	.zero		1


	//   ....[88]....
        /*0a90*/ 	.word	0x0001ed40
        /*0a94*/ 	.word	0x000000ff
        /*0a98*/ 	.word	0x00000000
        /*0a9c*/ 	.short	0x010a
        /*0a9e*/ 	.byte	0x32
	.zero		1


	//   ....[89]....
        /*0aa0*/ 	.word	0x0001ede0
        /*0aa4*/ 	.word	0x000000ff
        /*0aa8*/ 	.word	0x00000000
        /*0aac*/ 	.short	0x0101
        /*0aae*/ 	.byte	0x05
	.zero		1


	//   ....[90]....
        /*0ab0*/ 	.word	0x0001f470
        /*0ab4*/ 	.word	0x000000ff
        /*0ab8*/ 	.word	0x00058010
        /*0abc*/ 	.short	0x010a
        /*0abe*/ 	.byte	0x08
	.zero		1


	//   ....[91]....
        /*0ac0*/ 	.word	0x0001f7a0
        /*0ac4*/ 	.word	0x000000ff
        /*0ac8*/ 	.word	0x00058038
        /*0acc*/ 	.short	0x010a
        /*0ace*/ 	.byte	0x29
	.zero		1


	//   ....[92]....
        /*0ad0*/ 	.word	0x0001fad0
        /*0ad4*/ 	.word	0x000000ff
        /*0ad8*/ 	.word	0x00058018
        /*0adc*/ 	.short	0x010a
        /*0ade*/ 	.byte	0x08
	.zero		1


	//   ....[93]....
        /*0ae0*/ 	.word	0x0001fe30
        /*0ae4*/ 	.word	0x000000ff
        /*0ae8*/ 	.word	0x00058038
        /*0aec*/ 	.short	0x010a
        /*0aee*/ 	.byte	0x29
	.zero		1


	//   ....[94]....
        /*0af0*/ 	.word	0x00020290
        /*0af4*/ 	.word	0x000000ff
        /*0af8*/ 	.word	0x00058038
        /*0afc*/ 	.short	0x010a
        /*0afe*/ 	.byte	0x29
	.zero		1


	//   ....[95]....
        /*0b00*/ 	.word	0x00020610
        /*0b04*/ 	.word	0x000000ff
        /*0b08*/ 	.word	0x00058038
        /*0b0c*/ 	.short	0x010a
        /*0b0e*/ 	.byte	0x29
	.zero		1


	//   ....[96]....
        /*0b10*/ 	.word	0x00020970
        /*0b14*/ 	.word	0x000000ff
        /*0b18*/ 	.word	0x00058038
        /*0b1c*/ 	.short	0x010a
        /*0b1e*/ 	.byte	0x29
	.zero		1


	//   ....[97]....
        /*0b20*/ 	.word	0x00020cc0
        /*0b24*/ 	.word	0x000000ff
        /*0b28*/ 	.word	0x00058038
        /*0b2c*/ 	.short	0x010a
        /*0b2e*/ 	.byte	0x29
	.zero		1


	//   ....[98]....
        /*0b30*/ 	.word	0x00021090
        /*0b34*/ 	.word	0x000000ff
        /*0b38*/ 	.word	0x00058038
        /*0b3c*/ 	.short	0x010a
        /*0b3e*/ 	.byte	0x29
	.zero		1


	//   ....[99]....
        /*0b40*/ 	.word	0x000213d0
        /*0b44*/ 	.word	0x000000ff
        /*0b48*/ 	.word	0x00058038
        /*0b4c*/ 	.short	0x010a
        /*0b4e*/ 	.byte	0x21
	.zero		1


	//   ....[100]....
        /*0b50*/ 	.word	0x00021c60
        /*0b54*/ 	.word	0x000000ff
        /*0b58*/ 	.word	0x000580b0
        /*0b5c*/ 	.short	0x010a
        /*0b5e*/ 	.byte	0x05
	.zero		1


	//   ....[101]....
        /*0b60*/ 	.word	0x000234f0
        /*0b64*/ 	.word	0x000000ff
        /*0b68*/ 	.word	0x000580b8
        /*0b6c*/ 	.short	0x010a
        /*0b6e*/ 	.byte	0x05
	.zero		1


	//   ....[102]....
        /*0b70*/ 	.word	0x000247d0
        /*0b74*/ 	.word	0x000000ff
        /*0b78*/ 	.word	0x00000000
        /*0b7c*/ 	.short	0x0101
        /*0b7e*/ 	.byte	0x04
	.zero		1


	//   ....[103]....
        /*0b80*/ 	.word	0x00024850
        /*0b84*/ 	.word	0x000000ff
        /*0b88*/ 	.word	0x00000000
        /*0b8c*/ 	.short	0x0101
        /*0b8e*/ 	.byte	0x04
	.zero		1


	//   ....[104]....
        /*0b90*/ 	.word	0x00024bb0
        /*0b94*/ 	.word	0x00000002
        /*0b98*/ 	.word	0x00058000
        /*0b9c*/ 	.short	0x010a
        /*0b9e*/ 	.byte	0xff
	.zero		1


	//   ....[105]....
        /*0ba0*/ 	.word	0x00024c10
        /*0ba4*/ 	.word	0x00000002
        /*0ba8*/ 	.word	0x00058020
        /*0bac*/ 	.short	0x010a
        /*0bae*/ 	.byte	0xff
	.zero		1


	//   ....[106]....
        /*0bb0*/ 	.word	0x00024c70
        /*0bb4*/ 	.word	0x00000005
        /*0bb8*/ 	.word	0x00058058
        /*0bbc*/ 	.short	0x010a
        /*0bbe*/ 	.byte	0xff
	.zero		1


	//   ....[107]....
        /*0bc0*/ 	.word	0x00024cd0
        /*0bc4*/ 	.word	0x00000002
        /*0bc8*/ 	.word	0x00058008
        /*0bcc*/ 	.short	0x010a
        /*0bce*/ 	.byte	0xff
	.zero		1


	//   ....[108]....
        /*0bd0*/ 	.word	0x00024d30
        /*0bd4*/ 	.word	0x00000000
        /*0bd8*/ 	.word	0x00058068
        /*0bdc*/ 	.short	0x010a
        /*0bde*/ 	.byte	0xff
	.zero		1


	//   ....[109]....
        /*0be0*/ 	.word	0x00024d90
        /*0be4*/ 	.word	0x00000000
        /*0be8*/ 	.word	0x00058020
        /*0bec*/ 	.short	0x010a
        /*0bee*/ 	.byte	0xff
	.zero		1


	//   ....[110]....
        /*0bf0*/ 	.word	0x00024df0
        /*0bf4*/ 	.word	0x00000000
        /*0bf8*/ 	.word	0x000580a0
        /*0bfc*/ 	.short	0x010a
        /*0bfe*/ 	.byte	0xff
	.zero		1


	//   ....[111]....
        /*0c00*/ 	.word	0x00024e60
        /*0c04*/ 	.word	0x00000004
        /*0c08*/ 	.word	0x00058058
        /*0c0c*/ 	.short	0x010a
        /*0c0e*/ 	.byte	0xff
	.zero		1


	//   ....[112]....
        /*0c10*/ 	.word	0x00024ec0
        /*0c14*/ 	.word	0x00000000
        /*0c18*/ 	.word	0x00058020
        /*0c1c*/ 	.short	0x010a
        /*0c1e*/ 	.byte	0xff
	.zero		1


	//   ....[113]....
        /*0c20*/ 	.word	0x00024f20
        /*0c24*/ 	.word	0x00000000
        /*0c28*/ 	.word	0x000580a8
        /*0c2c*/ 	.short	0x010a
        /*0c2e*/ 	.byte	0xff
	.zero		1


	//   ....[114]....
        /*0c30*/ 	.word	0x00024f80
        /*0c34*/ 	.word	0x00000003
        /*0c38*/ 	.word	0x00058068
        /*0c3c*/ 	.short	0x010a
        /*0c3e*/ 	.byte	0xff
	.zero		1


	//   ....[115]....
        /*0c40*/ 	.word	0x00024fe0
        /*0c44*/ 	.word	0x00000000
        /*0c48*/ 	.word	0x00058020
        /*0c4c*/ 	.short	0x010a
        /*0c4e*/ 	.byte	0xff
	.zero		1


	//   ....[116]....
        /*0c50*/ 	.word	0x00025040
        /*0c54*/ 	.word	0x00000000
        /*0c58*/ 	.word	0x000580a0
        /*0c5c*/ 	.short	0x010a
        /*0c5e*/ 	.byte	0xff
	.zero		1


	//   ....[117]....
        /*0c60*/ 	.word	0x000250b0
        /*0c64*/ 	.word	0x00000004
        /*0c68*/ 	.word	0x00058058
        /*0c6c*/ 	.short	0x010a
        /*0c6e*/ 	.byte	0xff
	.zero		1


	//   ....[118]....
        /*0c70*/ 	.word	0x00025110
        /*0c74*/ 	.word	0x00000002
        /*0c78*/ 	.word	0x000580a8
        /*0c7c*/ 	.short	0x010a
        /*0c7e*/ 	.byte	0xff
	.zero		1


	//   ....[119]....
        /*0c80*/ 	.word	0x00025170
        /*0c84*/ 	.word	0x00000004
        /*0c88*/ 	.word	0x00058068
        /*0c8c*/ 	.short	0x010a
        /*0c8e*/ 	.byte	0xff
	.zero		1


	//   ....[120]....
        /*0c90*/ 	.word	0x000251c0
        /*0c94*/ 	.word	0x00000011
        /*0c98*/ 	.word	0x000580c0
        /*0c9c*/ 	.short	0x010a
        /*0c9e*/ 	.byte	0xff
	.zero		1


	//   ....[121]....
        /*0ca0*/ 	.word	0x00025210
        /*0ca4*/ 	.word	0x00000000
        /*0ca8*/ 	.word	0x000580c8
        /*0cac*/ 	.short	0x010a
        /*0cae*/ 	.byte	0xff
	.zero		1


	//   ....[122]....
        /*0cb0*/ 	.word	0x00025260
        /*0cb4*/ 	.word	0x0000003b
        /*0cb8*/ 	.word	0x00058070
        /*0cbc*/ 	.short	0x010a
        /*0cbe*/ 	.byte	0xff
	.zero		1


	//   ....[123]....
        /*0cc0*/ 	.word	0x000252b0
        /*0cc4*/ 	.word	0x0000003b
        /*0cc8*/ 	.word	0x00058080
        /*0ccc*/ 	.short	0x010a
        /*0cce*/ 	.byte	0xff
	.zero		1


	//   ....[124]....
        /*0cd0*/ 	.word	0x00025300
        /*0cd4*/ 	.word	0x0000003b
        /*0cd8*/ 	.word	0x00058070
        /*0cdc*/ 	.short	0x010a
        /*0cde*/ 	.byte	0xff
	.zero		1


	//   ....[125]....
        /*0ce0*/ 	.word	0x00025350
        /*0ce4*/ 	.word	0x0000003b
        /*0ce8*/ 	.word	0x00058090
        /*0cec*/ 	.short	0x010a
        /*0cee*/ 	.byte	0xff
	.zero		1


	//   ....[126]....
        /*0cf0*/ 	.word	0x000253a0
        /*0cf4*/ 	.word	0x0000003b
        /*0cf8*/ 	.word	0x00058080
        /*0cfc*/ 	.short	0x010a
        /*0cfe*/ 	.byte	0xff
	.zero		1


	//   ....[127]....
        /*0d00*/ 	.word	0x000253f0
        /*0d04*/ 	.word	0x0000003b
        /*0d08*/ 	.word	0x00058098
        /*0d0c*/ 	.short	0x010a
        /*0d0e*/ 	.byte	0xff
	.zero		1


	//   ....[128]....
        /*0d10*/ 	.word	0x00025440
        /*0d14*/ 	.word	0x0000003b
        /*0d18*/ 	.word	0x00058070
        /*0d1c*/ 	.short	0x010a
        /*0d1e*/ 	.byte	0xff
	.zero		1


	//   ....[129]....
        /*0d20*/ 	.word	0x00025490
        /*0d24*/ 	.word	0x0000003b
        /*0d28*/ 	.word	0x00058090
        /*0d2c*/ 	.short	0x010a
        /*0d2e*/ 	.byte	0xff
	.zero		1


	//   ....[130]....
        /*0d30*/ 	.word	0x000254e0
        /*0d34*/ 	.word	0x0000003b
        /*0d38*/ 	.word	0x000580c0
        /*0d3c*/ 	.short	0x010a
        /*0d3e*/ 	.byte	0xff
	.zero		1


	//   ....[131]....
        /*0d40*/ 	.word	0x00025530
        /*0d44*/ 	.word	0x0000003b
        /*0d48*/ 	.word	0x00058080
        /*0d4c*/ 	.short	0x010a
        /*0d4e*/ 	.byte	0xff
	.zero		1


	//   ....[132]....
        /*0d50*/ 	.word	0x00025580
        /*0d54*/ 	.word	0x0000003b
        /*0d58*/ 	.word	0x00058098
        /*0d5c*/ 	.short	0x010a
        /*0d5e*/ 	.byte	0xff
	.zero		1


	//   ....[133]....
        /*0d60*/ 	.word	0x000255d0
        /*0d64*/ 	.word	0x0000003b
        /*0d68*/ 	.word	0x000580c8
        /*0d6c*/ 	.short	0x010a
        /*0d6e*/ 	.byte	0xff
	.zero		1


	//   ....[134]....
        /*0d70*/ 	.word	0x00025630
        /*0d74*/ 	.word	0x00000000
        /*0d78*/ 	.word	0x00000000
        /*0d7c*/ 	.short	0x010a
        /*0d7e*/ 	.byte	0xff
	.zero		1


	//   ....[135]....
        /*0d80*/ 	.word	0x00025690
        /*0d84*/ 	.word	0x00000000
        /*0d88*/ 	.word	0x00000000
        /*0d8c*/ 	.short	0x010a
        /*0d8e*/ 	.byte	0xff
	.zero		1


	//   ....[136]....
        /*0d90*/ 	.word	0x000256f0
        /*0d94*/ 	.word	0x00000004
        /*0d98*/ 	.word	0x00000000
        /*0d9c*/ 	.short	0x010a
        /*0d9e*/ 	.byte	0xff
	.zero		1


	//   ....[137]....
        /*0da0*/ 	.word	0x00025750
        /*0da4*/ 	.word	0x00000003
        /*0da8*/ 	.word	0x00000000
        /*0dac*/ 	.short	0x010a
        /*0dae*/ 	.byte	0xff
	.zero		1


	//   ....[138]....
        /*0db0*/ 	.word	0x000257b0
        /*0db4*/ 	.word	0x00000000
        /*0db8*/ 	.word	0x00000000
        /*0dbc*/ 	.short	0x010a
        /*0dbe*/ 	.byte	0xff
	.zero		1


	//   ....[139]....
        /*0dc0*/ 	.word	0x00025810
        /*0dc4*/ 	.word	0x00000000
        /*0dc8*/ 	.word	0x00000000
        /*0dcc*/ 	.short	0x010a
        /*0dce*/ 	.byte	0xff
	.zero		1


	//   ....[140]....
        /*0dd0*/ 	.word	0x00025870
        /*0dd4*/ 	.word	0x00000004
        /*0dd8*/ 	.word	0x00000000
        /*0ddc*/ 	.short	0x010a
        /*0dde*/ 	.byte	0xff
	.zero		1


	//   ....[141]....
        /*0de0*/ 	.word	0x000258d0
        /*0de4*/ 	.word	0x00000003
        /*0de8*/ 	.word	0x00000000
        /*0dec*/ 	.short	0x010a
        /*0dee*/ 	.byte	0xff
	.zero		1


	//   ....[142]....
        /*0df0*/ 	.word	0x00025930
        /*0df4*/ 	.word	0x00000000
        /*0df8*/ 	.word	0x00000000
        /*0dfc*/ 	.short	0x010a
        /*0dfe*/ 	.byte	0xff
	.zero		1


	//   ....[143]....
        /*0e00*/ 	.word	0x00025990
        /*0e04*/ 	.word	0x00000000
        /*0e08*/ 	.word	0x00000000
        /*0e0c*/ 	.short	0x010a
        /*0e0e*/ 	.byte	0xff
	.zero		1


	//   ....[144]....
        /*0e10*/ 	.word	0x000259f0
        /*0e14*/ 	.word	0x00000000
        /*0e18*/ 	.word	0x00058010
        /*0e1c*/ 	.short	0x010a
        /*0e1e*/ 	.byte	0xff
	.zero		1


	//   ....[145]....
        /*0e20*/ 	.word	0x00025a50
        /*0e24*/ 	.word	0x00000000
        /*0e28*/ 	.word	0x00058038
        /*0e2c*/ 	.short	0x010a
        /*0e2e*/ 	.byte	0xff
	.zero		1


	//   ....[146]....
        /*0e30*/ 	.word	0x00025ab0
        /*0e34*/ 	.word	0x00000000
        /*0e38*/ 	.word	0x00058018
        /*0e3c*/ 	.short	0x010a
        /*0e3e*/ 	.byte	0xff
	.zero		1


	//   ....[147]....
        /*0e40*/ 	.word	0x00025b10
        /*0e44*/ 	.word	0x00000000
        /*0e48*/ 	.word	0x00058038
        /*0e4c*/ 	.short	0x010a
        /*0e4e*/ 	.byte	0xff
	.zero		1


	//   ....[148]....
        /*0e50*/ 	.word	0x00025b70
        /*0e54*/ 	.word	0x00000000
        /*0e58*/ 	.word	0x00058038
        /*0e5c*/ 	.short	0x010a
        /*0e5e*/ 	.byte	0xff
	.zero		1


	//   ....[149]....
        /*0e60*/ 	.word	0x00025bd0
        /*0e64*/ 	.word	0x00000000
        /*0e68*/ 	.word	0x00058038
        /*0e6c*/ 	.short	0x010a
        /*0e6e*/ 	.byte	0xff
	.zero		1


	//   ....[150]....
        /*0e70*/ 	.word	0x00025c30
        /*0e74*/ 	.word	0x00000000
        /*0e78*/ 	.word	0x00058038
        /*0e7c*/ 	.short	0x010a
        /*0e7e*/ 	.byte	0xff
	.zero		1


	//   ....[151]....
        /*0e80*/ 	.word	0x00025c90
        /*0e84*/ 	.word	0x00000000
        /*0e88*/ 	.word	0x00058038
        /*0e8c*/ 	.short	0x010a
        /*0e8e*/ 	.byte	0xff
	.zero		1


	//   ....[152]....
        /*0e90*/ 	.word	0x00025cf0
        /*0e94*/ 	.word	0x00000000
        /*0e98*/ 	.word	0x00058038
        /*0e9c*/ 	.short	0x010a
        /*0e9e*/ 	.byte	0xff
	.zero		1


	//   ....[153]....
        /*0ea0*/ 	.word	0x00025d50
        /*0ea4*/ 	.word	0x00000000
        /*0ea8*/ 	.word	0x00058038
        /*0eac*/ 	.short	0x010a
        /*0eae*/ 	.byte	0xff
	.zero		1


	//   ....[154]....
        /*0eb0*/ 	.word	0x00025db0
        /*0eb4*/ 	.word	0x00000004
        /*0eb8*/ 	.word	0x000580b0
        /*0ebc*/ 	.short	0x010a
        /*0ebe*/ 	.byte	0xff
	.zero		1


	//   ....[155]....
        /*0ec0*/ 	.word	0x00025e10
        /*0ec4*/ 	.word	0x00000004
        /*0ec8*/ 	.word	0x000580b8
        /*0ecc*/ 	.short	0x010a
        /*0ece*/ 	.byte	0xff
	.zero		1


	//----- nvinfo : EIATTR_NUM_MBARRIERS
	.align		4
.L_66:
        /*0ed0*/ 	.byte	0x03, 0x38
        /*0ed2*/ 	.short	0x001c


	//----- nvinfo : EIATTR_EXIT_INSTR_OFFSETS
	.align		4
        /*0ed4*/ 	.byte	0x04, 0x1c
        /*0ed6*/ 	.short	(.L_68 - .L_67)


	//   ....[0]....
.L_67:
        /*0ed8*/ 	.word	0x000017f0


	//   ....[1]....
        /*0edc*/ 	.word	0x00005680


	//   ....[2]....
        /*0ee0*/ 	.word	0x000056e0


	//   ....[3]....
        /*0ee4*/ 	.word	0x000193b0


	//   ....[4]....
        /*0ee8*/ 	.word	0x00019420


	//   ....[5]....
        /*0eec*/ 	.word	0x0001eea0


	//   ....[6]....
        /*0ef0*/ 	.word	0x0001ef30


	//   ....[7]....
        /*0ef4*/ 	.word	0x0001ef90


	//   ....[8]....
        /*0ef8*/ 	.word	0x00021730


	//   ....[9]....
        /*0efc*/ 	.word	0x00021790


	//   ....[10]....
        /*0f00*/ 	.word	0x000248d0


	//   ....[11]....
        /*0f04*/ 	.word	0x00024b90


	//----- nvinfo : EIATTR_INDIRECT_BRANCH_TARGETS
	.align		4
.L_68:
        /*0f08*/ 	.byte	0x04, 0x34
        /*0f0a*/ 	.short	(.L_70 - .L_69)


	//   ....[0]....
.L_69:
        /*0f0c*/ 	.word	.L_x_512@srel
        /*0f10*/ 	.short	0x0
        /*0f12*/ 	.short	0x0
        /*0f14*/ 	.word	0x3
        /*0f18*/ 	.word	.L_x_513@srel
        /*0f1c*/ 	.word	.L_x_514@srel
        /*0f20*/ 	.word	.L_x_515@srel


	//----- nvinfo : EIATTR_MAX_THREADS
	.align		4
.L_70:
        /*0f24*/ 	.byte	0x04, 0x05
        /*0f26*/ 	.short	(.L_72 - .L_71)
.L_71:
        /*0f28*/ 	.word	0x00000200
        /*0f2c*/ 	.word	0x00000001
        /*0f30*/ 	.word	0x00000001


	//----- nvinfo : EIATTR_CRS_STACK_SIZE
	.align		4
.L_72:
        /*0f34*/ 	.byte	0x04, 0x1e
        /*0f36*/ 	.short	(.L_74 - .L_73)
.L_73:
        /*0f38*/ 	.word	0x00000000


	//----- nvinfo : EIATTR_CBANK_PARAM_SIZE
	.align		4
.L_74:
        /*0f3c*/ 	.byte	0x03, 0x19
        /*0f3e*/ 	.short	0x0600


	//----- nvinfo : EIATTR_PARAM_CBANK
	.align		4
        /*0f40*/ 	.byte	0x04, 0x0a
        /*0f42*/ 	.short	(.L_76 - .L_75)
	.align		4
.L_75:
        /*0f44*/ 	.word	index@(.nv.constant0._ZN7cutlass13device_kernelINS_4fmha6kernel36Sm100FmhaFwdKernelTmaWarpspecializedIN4cute5tupleIJiiiNS5_IJNS5_IJiiEEEiEEEEEENS1_10collective38Sm100FmhaFwdMainloopTmaWarpspecializedINS_6half_tEffNS5_IJNS4_1CILi256EEENSC_ILi64EEESD_EEENS5_IJiNSC_ILi1EEES7_EEENS5_IJiSG_NS5_IJNS5_IJNSC_ILi0EEEiEEEiEEEEEESL_NS9_12ResidualMaskENS5_IJNSC_ILi2EEESG_SG_EEENSC_ILb0EEEEENS9_38Sm100FmhaFwdEpilogueTmaWarpspecializedISB_fNS5_IJNSC_ILi128EEESD_SE_EEESH_NS5_IJSG_S7_EEESP_EENS2_23PersistentTileSchedulerENS2_41Sm100FmhaCtxKernelWarpspecializedScheduleEEEEEvNT_6ParamsE)
        /*0f48*/ 	.short	0x0380
        /*0f4a*/ 	.short	0x0600


	//----- nvinfo : EIATTR_SW_WAR
	.align		4
.L_76:
        /*0f4c*/ 	.byte	0x04, 0x36
        /*0f4e*/ 	.short	(.L_78 - .L_77)
.L_77:
        /*0f50*/ 	.word	0x00000008
.L_78:


//--------------------- .nv.callgraph             --------------------------
	.section	.nv.callgraph,"",@"SHT_CUDA_CALLGRAPH"
	.align	4
	.sectionentsize	8
	.align		4
        /*0000*/ 	.word	0x00000000
	.align		4
        /*0004*/ 	.word	0xffffffff
	.align		4
        /*0008*/ 	.word	index@(_ZN7cutlass13device_kernelINS_4fmha6kernel36Sm100FmhaFwdKernelTmaWarpspecializedIN4cute5tupleIJiiiNS5_IJNS5_IJiiEEEiEEEEEENS1_10collective38Sm100FmhaFwdMainloopTmaWarpspecializedINS_6half_tEffNS5_IJNS4_1CILi256EEENSC_ILi64EEESD_EEENS5_IJiNSC_ILi1EEES7_EEENS5_IJiSG_NS5_IJNS5_IJNSC_ILi0EEEiEEEiEEEEEESL_NS9_12ResidualMaskENS5_IJNSC_ILi2EEESG_SG_EEENSC_ILb0EEEEENS9_38Sm100FmhaFwdEpilogueTmaWarpspecializedISB_fNS5_IJNSC_ILi128EEESD_SE_EEESH_NS5_IJSG_S7_EEESP_EENS2_23PersistentTileSchedulerENS2_41Sm100FmhaCtxKernelWarpspecializedScheduleEEEEEvNT_6ParamsE)
	.align		4
        /*000c*/ 	.word	index@(__assertfail)
	.align		4
        /*0010*/ 	.word	index@(_ZN7cutlass13device_kernelINS_4fmha6kernel36Sm100FmhaFwdKernelTmaWarpspecializedIN4cute5tupleIJiiiNS5_IJNS5_IJiiEEEiEEEEEENS1_10collective38Sm100FmhaFwdMainloopTmaWarpspecializedINS_6half_tEffNS5_IJNS4_1CILi256EEENSC_ILi64EEESD_EEENS5_IJiNSC_ILi1EEES7_EEENS5_IJiSG_NS5_IJNS5_IJNSC_ILi0EEEiEEEiEEEEEESL_NS9_12ResidualMaskENS5_IJNSC_ILi2EEESG_SG_EEENSC_ILb0EEEEENS9_38Sm100FmhaFwdEpilogueTmaWarpspecializedISB_fNS5_IJNSC_ILi128EEESD_SE_EEESH_NS5_IJSG_S7_EEESP_EENS2_23PersistentTileSchedulerENS2_41Sm100FmhaCtxKernelWarpspecializedScheduleEEEEEvNT_6ParamsE)
	.align		4
        /*0014*/ 	.word	index@(vprintf)
	.align		4
        /*0018*/ 	.word	0x00000000
	.align		4
        /*001c*/ 	.word	0xfffffffe
	.align		4
        /*0020*/ 	.word	0x00000000
	.align		4
        /*0024*/ 	.word	0xfffffffd
	.align		4
        /*0028*/ 	.word	0x00000000
	.align		4
        /*002c*/ 	.word	0xfffffffc


//--------------------- .nv.constant4             --------------------------
	.section	.nv.constant4,"a",@progbits
	.align	8
	.align		8
.nv.constant4:
        /*0000*/ 	.dword	vprintf
	.align		8
        /*0008*/ 	.dword	__assertfail
	.align		8
        /*0010*/ 	.dword	__unnamed_1
	.align		8
        /*0018*/ 	.dword	__unnamed_2
	.align		8
        /*0020*/ 	.dword	__unnamed_3
	.align		8
        /*0028*/ 	.dword	__unnamed_4
	.align		8
        /*0030*/ 	.dword	__unnamed_5
	.align		8
        /*0038*/ 	.dword	__unnamed_6
	.align		8
        /*0040*/ 	.dword	__unnamed_7
	.align		8
        /*0048*/ 	.dword	_ZN39_INTERNAL_67b8fd49_4_k_cu_34eac2e3_39064cuda3std3__45__cpo5beginE
	.align		8
        /*0050*/ 	.dword	_ZN39_INTERNAL_67b8fd49_4_k_cu_34eac2e3_39064cuda3std3__45__cpo3endE
	.align		8
        /*0058*/ 	.dword	_ZN39_INTERNAL_67b8fd49_4_k_cu_34eac2e3_39064cuda3std3__45__cpo6cbeginE
	.align		8
        /*0060*/ 	.dword	_ZN39_INTERNAL_67b8fd49_4_k_cu_34eac2e3_39064cuda3std3__45__cpo4cendE
	.align		8
        /*0068*/ 	.dword	_ZN39_INTERNAL_67b8fd49_4_k_cu_34eac2e3_39064cuda3std3__441_GLOBAL__N__67b8fd49_4_k_cu_34eac2e3_39066ignoreE
	.align		8
        /*0070*/ 	.dword	_ZN39_INTERNAL_67b8fd49_4_k_cu_34eac2e3_39064cuda3std3__419piecewise_constructE
	.align		8
        /*0078*/ 	.dword	_ZN39_INTERNAL_67b8fd49_4_k_cu_34eac2e3_39064cuda3std3__48in_placeE
	.align		8
        /*0080*/ 	.dword	_ZN39_INTERNAL_67b8fd49_4_k_cu_34eac2e3_39064cuda3std6ranges3__45__cpo4swapE
	.align		8
        /*0088*/ 	.dword	_ZN39_INTERNAL_67b8fd49_4_k_cu_34eac2e3_39064cuda3std6ranges3__45__cpo9iter_moveE
	.align		8
        /*0090*/ 	.dword	_ZN39_INTERNAL_67b8fd49_4_k_cu_34eac2e3_39064cute7productE
	.align		8
        /*0098*/ 	.dword	_ZN39_INTERNAL_67b8fd49_4_k_cu_34eac2e3_39064cute1_E
	.align		8
        /*00a0*/ 	.dword	$str$22
	.align		8
        /*00a8*/ 	.dword	$str$23
	.align		8
        /*00b0*/ 	.dword	$str$26
	.align		8
        /*00b8*/ 	.dword	$str$27
	.align		8
        /*00c0*/ 	.dword	$str$28
	.align		8
        /*00c8*/ 	.dword	$str$29
	.align		8
        /*00d0*/ 	.dword	$str$30
	.align		8
        /*00d8*/ 	.dword	$str$31
	.align		8
        /*00e0*/ 	.dword	$str$32
	.align		8
        /*00e8*/ 	.dword	$str$33
	.align		8
        /*00f0*/ 	.dword	$str$34
	.align		8
        /*00f8*/ 	.dword	$str$35
	.align		8
        /*0100*/ 	.dword	$str$36
	.align		8
        /*0108*/ 	.dword	$str$37


//--------------------- .nv.constant2._ZN7cutlass13device_kernelINS_4fmha6kernel36Sm100FmhaFwdKernelTmaWarpspecializedIN4cute5tupleIJiiiNS5_IJNS5_IJiiEEEiEEEEEENS1_10collective38Sm100FmhaFwdMainloopTmaWarpspecializedINS_6half_tEffNS5_IJNS4_1CILi256EEENSC_ILi64EEESD_EEENS5_IJiNSC_ILi1EEES7_EEENS5_IJiSG_NS5_IJNS5_IJNSC_ILi0EEEiEEEiEEEEEESL_NS9_12ResidualMaskENS5_IJNSC_ILi2EEESG_SG_EEENSC_ILb0EEEEENS9_38Sm100FmhaFwdEpilogueTmaWarpspecializedISB_fNS5_IJNSC_ILi128EEESD_SE_EEESH_NS5_IJSG_S7_EEESP_EENS2_23PersistentTileSchedulerENS2_41Sm100FmhaCtxKernelWarpspecializedScheduleEEEEEvNT_6ParamsE --------------------------
	.section	.nv.constant2._ZN7cutlass13device_kernelINS_4fmha6kernel36Sm100FmhaFwdKernelTmaWarpspecializedIN4cute5tupleIJiiiNS5_IJNS5_IJiiEEEiEEEEEENS1_10collective38Sm100FmhaFwdMainloopTmaWarpspecializedINS_6half_tEffNS5_IJNS4_1CILi256EEENSC_ILi64EEESD_EEENS5_IJiNSC_ILi1EEES7_EEENS5_IJiSG_NS5_IJNS5_IJNSC_ILi0EEEiEEEiEEEEEESL_NS9_12ResidualMaskENS5_IJNSC_ILi2EEESG_SG_EEENSC_ILb0EEEEENS9_38Sm100FmhaFwdEpilogueTmaWarpspecializedISB_fNS5_IJNSC_ILi128EEESD_SE_EEESH_NS5_IJSG_S7_EEESP_EENS2_23PersistentTileSchedulerENS2_41Sm100FmhaCtxKernelWarpspecializedScheduleEEEEEvNT_6ParamsE,"a",@progbits
	.sectionflags	@""
	.align	4
.nv.constant2._ZN7cutlass13device_kernelINS_4fmha6kernel36Sm100FmhaFwdKernelTmaWarpspecializedIN4cute5tupleIJiiiNS5_IJNS5_IJiiEEEiEEEEEENS1_10collective38Sm100FmhaFwdMainloopTmaWarpspecializedINS_6half_tEffNS5_IJNS4_1CILi256EEENSC_ILi64EEESD_EEENS5_IJiNSC_ILi1EEES7_EEENS5_IJiSG_NS5_IJNS5_IJNSC_ILi0EEEiEEEiEEEEEESL_NS9_12ResidualMaskENS5_IJNSC_ILi2EEESG_SG_EEENSC_ILb0EEEEENS9_38Sm100FmhaFwdEpilogueTmaWarpspecializedISB_fNS5_IJNSC_ILi128EEESD_SE_EEESH_NS5_IJSG_S7_EEESP_EENS2_23PersistentTileSchedulerENS2_41Sm100FmhaCtxKernelWarpspecializedScheduleEEEEEvNT_6ParamsE:
        /*0000*/ 	.byte	0x40, 0xef, 0x01, 0x00, 0x40, 0x17, 0x02, 0x00, 0x10, 0xef, 0x01, 0x00


//--------------------- .text._ZN7cutlass13device_kernelINS_4fmha6kernel36Sm100FmhaFwdKernelTmaWarpspecializedIN4cute5tupleIJiiiNS5_IJNS5_IJiiEEEiEEEEEENS1_10collective38Sm100FmhaFwdMainloopTmaWarpspecializedINS_6half_tEffNS5_IJNS4_1CILi256EEENSC_ILi64EEESD_EEENS5_IJiNSC_ILi1EEES7_EEENS5_IJiSG_NS5_IJNS5_IJNSC_ILi0EEEiEEEiEEEEEESL_NS9_12ResidualMaskENS5_IJNSC_ILi2EEESG_SG_EEENSC_ILb0EEEEENS9_38Sm100FmhaFwdEpilogueTmaWarpspecializedISB_fNS5_IJNSC_ILi128EEESD_SE_EEESH_NS5_IJSG_S7_EEESP_EENS2_23PersistentTileSchedulerENS2_41Sm100FmhaCtxKernelWarpspecializedScheduleEEEEEvNT_6ParamsE --------------------------
	.section	.text._ZN7cutlass13device_kernelINS_4fmha6kernel36Sm100FmhaFwdKernelTmaWarpspecializedIN4cute5tupleIJiiiNS5_IJNS5_IJiiEEEiEEEEEENS1_10collective38Sm100FmhaFwdMainloopTmaWarpspecializedINS_6half_tEffNS5_IJNS4_1CILi256EEENSC_ILi64EEESD_EEENS5_IJiNSC_ILi1EEES7_EEENS5_IJiSG_NS5_IJNS5_IJNSC_ILi0EEEiEEEiEEEEEESL_NS9_12ResidualMaskENS5_IJNSC_ILi2EEESG_SG_EEENSC_ILb0EEEEENS9_38Sm100FmhaFwdEpilogueTmaWarpspecializedISB_fNS5_IJNSC_ILi128EEESD_SE_EEESH_NS5_IJSG_S7_EEESP_EENS2_23PersistentTileSchedulerENS2_41Sm100FmhaCtxKernelWarpspecializedScheduleEEEEEvNT_6ParamsE,"ax",@progbits
	.align	128
.text._ZN7cutlass13device_kernelINS_4fmha6kernel36Sm100FmhaFwdKernelTmaWarpspecializedIN4cute5tupleIJiiiNS5_IJNS5_IJiiEEEiEEEEEENS1_10collective38Sm100FmhaFwdMainloopTmaWarpspecializedINS_6half_tEffNS5_IJNS4_1CILi256EEENSC_ILi64EEESD_EEENS5_IJiNSC_ILi1EEES7_EEENS5_IJiSG_NS5_IJNS5_IJNSC_ILi0EEEiEEEiEEEEEESL_NS9_12ResidualMaskENS5_IJNSC_ILi2EEESG_SG_EEENSC_ILb0EEEEENS9_38Sm100FmhaFwdEpilogueTmaWarpspecializedISB_fNS5_IJNSC_ILi128EEESD_SE_EEESH_NS5_IJSG_S7_EEESP_EENS2_23PersistentTileSchedulerENS2_41Sm100FmhaCtxKernelWarpspecializedScheduleEEEEEvNT_6ParamsE:
        .type           _ZN7cutlass13device_kernelINS_4fmha6kernel36Sm100FmhaFwdKernelTmaWarpspecializedIN4cute5tupleIJiiiNS5_IJNS5_IJiiEEEiEEEEEENS1_10collective38Sm100FmhaFwdMainloopTmaWarpspecializedINS_6half_tEffNS5_IJNS4_1CILi256EEENSC_ILi64EEESD_EEENS5_IJiNSC_ILi1EEES7_EEENS5_IJiSG_NS5_IJNS5_IJNSC_ILi0EEEiEEEiEEEEEESL_NS9_12ResidualMaskENS5_IJNSC_ILi2EEESG_SG_EEENSC_ILb0EEEEENS9_38Sm100FmhaFwdEpilogueTmaWarpspecializedISB_fNS5_IJNSC_ILi128EEESD_SE_EEESH_NS5_IJSG_S7_EEESP_EENS2_23PersistentTileSchedulerENS2_41Sm100FmhaCtxKernelWarpspecializedScheduleEEEEEvNT_6ParamsE,@function
        .size           _ZN7cutlass13device_kernelINS_4fmha6kernel36Sm100FmhaFwdKernelTmaWarpspecializedIN4cute5tupleIJiiiNS5_IJNS5_IJiiEEEiEEEEEENS1_10collective38Sm100FmhaFwdMainloopTmaWarpspecializedINS_6half_tEffNS5_IJNS4_1CILi256EEENSC_ILi64EEESD_EEENS5_IJiNSC_ILi1EEES7_EEENS5_IJiSG_NS5_IJNS5_IJNSC_ILi0EEEiEEEiEEEEEESL_NS9_12ResidualMaskENS5_IJNSC_ILi2EEESG_SG_EEENSC_ILb0EEEEENS9_38Sm100FmhaFwdEpilogueTmaWarpspecializedISB_fNS5_IJNSC_ILi128EEESD_SE_EEESH_NS5_IJSG_S7_EEESP_EENS2_23PersistentTileSchedulerENS2_41Sm100FmhaCtxKernelWarpspecializedScheduleEEEEEvNT_6ParamsE,(.L_x_516 - _ZN7cutlass13device_kernelINS_4fmha6kernel36Sm100FmhaFwdKernelTmaWarpspecializedIN4cute5tupleIJiiiNS5_IJNS5_IJiiEEEiEEEEEENS1_10collective38Sm100FmhaFwdMainloopTmaWarpspecializedINS_6half_tEffNS5_IJNS4_1CILi256EEENSC_ILi64EEESD_EEENS5_IJiNSC_ILi1EEES7_EEENS5_IJiSG_NS5_IJNS5_IJNSC_ILi0EEEiEEEiEEEEEESL_NS9_12ResidualMaskENS5_IJNSC_ILi2EEESG_SG_EEENSC_ILb0EEEEENS9_38Sm100FmhaFwdEpilogueTmaWarpspecializedISB_fNS5_IJNSC_ILi128EEESD_SE_EEESH_NS5_IJSG_S7_EEESP_EENS2_23PersistentTileSchedulerENS2_41Sm100FmhaCtxKernelWarpspecializedScheduleEEEEEvNT_6ParamsE)
        .other          _ZN7cutlass13device_kernelINS_4fmha6kernel36Sm100FmhaFwdKernelTmaWarpspecializedIN4cute5tupleIJiiiNS5_IJNS5_IJiiEEEiEEEEEENS1_10collective38Sm100FmhaFwdMainloopTmaWarpspecializedINS_6half_tEffNS5_IJNS4_1CILi256EEENSC_ILi64EEESD_EEENS5_IJiNSC_ILi1EEES7_EEENS5_IJiSG_NS5_IJNS5_IJNSC_ILi0EEEiEEEiEEEEEESL_NS9_12ResidualMaskENS5_IJNSC_ILi2EEESG_SG_EEENSC_ILb0EEEEENS9_38Sm100FmhaFwdEpilogueTmaWarpspecializedISB_fNS5_IJNSC_ILi128EEESD_SE_EEESH_NS5_IJSG_S7_EEESP_EENS2_23PersistentTileSchedulerENS2_41Sm100FmhaCtxKernelWarpspecializedScheduleEEEEEvNT_6ParamsE,@"STO_CUDA_ENTRY STV_DEFAULT"
_ZN7cutlass13device_kernelINS_4fmha6kernel36Sm100FmhaFwdKernelTmaWarpspecializedIN4cute5tupleIJiiiNS5_IJNS5_IJiiEEEiEEEEEENS1_10collective38Sm100FmhaFwdMainloopTmaWarpspecializedINS_6half_tEffNS5_IJNS4_1CILi256EEENSC_ILi64EEESD_EEENS5_IJiNSC_ILi1EEES7_EEENS5_IJiSG_NS5_IJNS5_IJNSC_ILi0EEEiEEEiEEEEEESL_NS9_12ResidualMaskENS5_IJNSC_ILi2EEESG_SG_EEENSC_ILb0EEEEENS9_38Sm100FmhaFwdEpilogueTmaWarpspecializedISB_fNS5_IJNSC_ILi128EEESD_SE_EEESH_NS5_IJSG_S7_EEESP_EENS2_23PersistentTileSchedulerENS2_41Sm100FmhaCtxKernelWarpspecializedScheduleEEEEEvNT_6ParamsE:
[----:B------:R-:W1:Y:S02]  /*0000*/  LDC R1, c[0x0][0x37c] ;  /* 0x0000df00ff017b82 */ /* 0x000e640000000800 */
[----:B-1----:R-:W-:-:S04]  /*0010*/  IADD3 R1, PT, PT, R1, -0xa8, RZ ;  /* 0xffffff5801017810 */ /* 0x002fc80007ffe0ff */
[----:B------:R-:W-:Y:S01]  /*0020*/  R2UR UR43, R1 ;  /* 0x00000000012b72ca */ /* 0x000fe200000e0000 */
[----:B------:R-:W1:Y:S01]  /*0030*/  S2R R0, SR_TID.X ;  /* 0x0000000000007919 */ /* 0x000e620000002100 */
[----:B------:R-:W2:Y:S01]  /*0040*/  LDCU UR4, c[0x0][0x2f8] ;  /* 0x00005f00ff0477ac */ /* 0x000ea20008000800 */
[----:B------:R-:W3:Y:S01]  /*0050*/  LDCU UR39, c[0x0][0x2fc] ;  /* 0x00005f80ff2777ac */ /* 0x000ee20008000800 */
[----:B------:R-:W-:Y:S02]  /*0060*/  UPLOP3.LUT UP3, UPT, UPT, UPT, UPT, 0x40, 0x4 ;  /* 0x000000000004789c */ /* 0x000fe40003f6e870 */
[----:B------:R-:W-:Y:S02]  /*0070*/  UPLOP3.LUT UP1, UPT, UPT, UPT, UPT, 0x80, 0x8 ;  /* 0x000000000008789c */ /* 0x000fe40003f2f070 */
[----:B------:R-:W-:Y:S02]  /*0080*/  UPLOP3.LUT UP0, UPT, UPT, UPT, UPT, 0x40, 0x4 ;  /* 0x000000000004789c */ /* 0x000fe40003f0e870 */
[----:B------:R-:W-:-:S02]  /*0090*/  UPLOP3.LUT UP6, UPT, UPT, UPT, UPT, 0x40, 0x4 ;  /* 0x000000000004789c */ /* 0x000fc40003fce870 */
[----:B------:R-:W-:Y:S02]  /*00a0*/  UPLOP3.LUT UP5, UPT, UPT, UPT, UPT, 0x40, 0x4 ;  /* 0x000000000004789c */ /* 0x000fe40003fae870 */
[----:B--2---:R-:W-:Y:S02]  /*00b0*/  UIADD3 UR43, UP2, UPT, UR43, UR4, URZ ;  /* 0x000000042b2b7290 */ /* 0x004fe4000ff5e0ff */
[----:B------:R-:W-:Y:S02]  /*00c0*/  UP2UR UR37, UPR, URZ, 0x8 ;  /* 0x00000008ff257883 */ /* 0x000fe40008000000 */
[----:B---3--:R-:W-:Y:S02]  /*00d0*/  UIADD3.X UR39, UPT, UPT, URZ, UR39, URZ, UP2, !UPT ;  /* 0x00000027ff277290 */ /* 0x008fe400097fe4ff */
[----:B------:R-:W-:Y:S02]  /*00e0*/  UPLOP3.LUT UP2, UPT, UPT, UPT, UPT, 0x80, 0x8 ;  /* 0x000000000008789c */ /* 0x000fe40003f4f070 */
[----:B------:R-:W-:-:S02]  /*00f0*/  UPLOP3.LUT UP4, UPT, UPT, UPT, UPT, 0x40, 0x4 ;  /* 0x000000000004789c */ /* 0x000fc40003f8e870 */
[----:B------:R-:W-:Y:S01]  /*0100*/  UP2UR UR42, UPR, URZ, 0x4 ;  /* 0x00000004ff2a7883 */ /* 0x000fe20008000000 */
[----:B-1----:R-:W-:-:S05]  /*0110*/  SHF.R.U32.HI R4, RZ, 0x5, R0 ;  /* 0x00000005ff047819 */ /* 0x002fca0000011600 */
[----:B------:R-:W1:Y:S02]  /*0120*/  SHFL.IDX PT, R2, R4, RZ, 0x1f ;  /* 0x00001fff04027589 */ /* 0x000e6400000e0000 */
[----:B-1----:R-:W-:-:S04]  /*0130*/  SHF.R.S32.HI R3, RZ, 0x1f, R2 ;  /* 0x0000001fff037819 */ /* 0x002fc80000011402 */
[----:B------:R-:W-:-:S04]  /*0140*/  LEA.HI R3, R3, R2, RZ, 0x2 ;  /* 0x0000000203037211 */ /* 0x000fc800078f10ff */
[----:B------:R-:W-:-:S04]  /*0150*/  SHF.R.S32.HI R3, RZ, 0x2, R3 ;  /* 0x00000002ff037819 */ /* 0x000fc80000011403 */
[----:B------:R-:W-:-:S13]  /*0160*/  ISETP.NE.AND P0, PT, R3, RZ, PT ;  /* 0x000000ff0300720c */ /* 0x000fda0003f05270 */
[----:B------:R-:W-:Y:S05]  /*0170*/  @!P0 BRA `(.L_x_0) ;  /* 0x0000000400248947 */ /* 0x000fea0003800000 */
[----:B------:R-:W-:-:S13]  /*0180*/  ISETP.NE.AND P0, PT, R3, 0x2, PT ;  /* 0x000000020300780c */ /* 0x000fda0003f05270 */
[----:B------:R-:W-:Y:S05]  /*0190*/  @!P0 BRA `(.L_x_1) ;  /* 0x0000000000f48947 */ /* 0x000fea0003800000 */
[----:B------:R-:W-:-:S13]  /*01a0*/  ISETP.NE.AND P0, PT, R3, 0x1, PT ;  /* 0x000000010300780c */ /* 0x000fda0003f05270 */
[----:B------:R-:W-:Y:S05]  /*01b0*/  @P0 BRA `(.L_x_2) ;  /* 0x00000000002c0947 */ /* 0x000fea0003800000 */
[----:B------:R-:W-:Y:S01]  /*01c0*/  HFMA2 R3, -RZ, RZ, 0, 5.9604644775390625e-08 ;  /* 0x00000001ff037431 */ /* 0x000fe200000001ff */
[----:B------:R-:W-:Y:S02]  /*01d0*/  UPLOP3.LUT UP3, UPT, UPT, UPT, UPT, 0x40, 0x4 ;  /* 0x000000000004789c */ /* 0x000fe40003f6e870 */
[----:B------:R-:W-:Y:S02]  /*01e0*/  UPLOP3.LUT UP2, UPT, UPT, UPT, UPT, 0x40, 0x4 ;  /* 0x000000000004789c */ /* 0x000fe40003f4e870 */
[----:B------:R-:W-:Y:S02]  /*01f0*/  UPLOP3.LUT UP1, UPT, UPT, UPT, UPT, 0x80, 0x8 ;  /* 0x000000000008789c */ /* 0x000fe40003f2f070 */
[----:B------:R-:W-:Y:S02]  /*0200*/  UPLOP3.LUT UP0, UPT, UPT, UPT, UPT, 0x40, 0x4 ;  /* 0x000000000004789c */ /* 0x000fe40003f0e870 */
[----:B------:R-:W-:Y:S02]  /*0210*/  UPLOP3.LUT UP6, UPT, UPT, UPT, UPT, 0x40, 0x4 ;  /* 0x000000000004789c */ /* 0x000fe40003fce870 */
[----:B------:R-:W-:-:S02]  /*0220*/  UPLOP3.LUT UP5, UPT, UPT, UPT, UPT, 0x40, 0x4 ;  /* 0x000000000004789c */ /* 0x000fc40003fae870 */
[----:B------:R-:W-:Y:S02]  /*0230*/  UPLOP3.LUT UP4, UPT, UPT, UPT, UPT, 0x80, 0x8 ;  /* 0x000000000008789c */ /* 0x000fe40003f8f070 */
[----:B------:R-:W-:Y:S02]  /*0240*/  UP2UR UR37, UPR, URZ, 0x8 ;  /* 0x00000008ff257883 */ /* 0x000fe40008000000 */
[----:B------:R-:W-:Y:S01]  /*0250*/  UP2UR UR42, UPR, URZ, 0x4 ;  /* 0x00000004ff2a7883 */ /* 0x000fe20008000000 */
[----:B------:R-:W-:Y:S11]  /*0260*/  BRA `(.L_x_0) ;  /* 0x0000000000e87947 */ /* 0x000ff60003800000 */
.L_x_2:
[----:B------:R-:W-:Y:S01]  /*0270*/  ISETP.NE.AND P0, PT, R2, 0xc, PT ;  /* 0x0000000c0200780c */ /* 0x000fe20003f05270 */
[----:B------:R-:W-:Y:S01]  /*0280*/  UPLOP3.LUT UP2, UPT, UPT, UPT, UPT, 0x40, 0x4 ;  /* 0x000000000004789c */ /* 0x000fe20003f4e870 */
[----:B------:R-:W-:Y:S01]  /*0290*/  HFMA2 R3, -RZ, RZ, 0, 1.78813934326171875e-07 ;  /* 0x00000003ff037431 */ /* 0x000fe200000001ff */
[----:B------:R-:W-:Y:S02]  /*02a0*/  UPLOP3.LUT UP1, UPT, UPT, UPT, UPT, 0x80, 0x8 ;  /* 0x000000000008789c */ /* 0x000fe40003f2f070 */
[----:B------:R-:W-:Y:S02]  /*02b0*/  UP2UR UR37, UPR, URZ, 0x4 ;  /* 0x00000004ff257883 */ /* 0x000fe40008000000 */
[----:B------:R-:W-:Y:S02]  /*02c0*/  UPLOP3.LUT UP2, UPT, UPT, UPT, UPT, 0x40, 0x4 ;  /* 0x000000000004789c */ /* 0x000fe40003f4e870 */
[----:B------:R-:W-:Y:S02]  /*02d0*/  UPLOP3.LUT UP0, UPT, UPT, UPT, UPT, 0x40, 0x4 ;  /* 0x000000000004789c */ /* 0x000fe40003f0e870 */
[----:B------:R-:W-:-:S02]  /*02e0*/  UPLOP3.LUT UP6, UPT, UPT, UPT, UPT, 0x40, 0x4 ;  /* 0x000000000004789c */ /* 0x000fc40003fce870 */
[----:B------:R-:W-:Y:S02]  /*02f0*/  UPLOP3.LUT UP5, UPT, UPT, UPT, UPT, 0x80, 0x8 ;  /* 0x000000000008789c */ /* 0x000fe40003faf070 */
[----:B------:R-:W-:Y:S02]  /*0300*/  UPLOP3.LUT UP4, UPT, UPT, UPT, UPT, 0x40, 0x4 ;  /* 0x000000000004789c */ /* 0x000fe40003f8e870 */
[----:B------:R-:W-:Y:S01]  /*0310*/  UP2UR UR42, UPR, URZ, 0x4 ;  /* 0x00000004ff2a7883 */ /* 0x000fe20008000000 */
[----:B------:R-:W-:Y:S11]  /*0320*/  @!P0 BRA `(.L_x_0) ;  /* 0x0000000000b88947 */ /* 0x000ff60003800000 */
[----:B------:R-:W-:-:S13]  /*0330*/  ISETP.NE.AND P0, PT, R2, 0xe, PT ;  /* 0x0000000e0200780c */ /* 0x000fda0003f05270 */
[----:B------:R-:W-:Y:S05]  /*0340*/  @!P0 BRA `(.L_x_3) ;  /* 0x00000000005c8947 */ /* 0x000fea0003800000 */
[----:B------:R-:W-:-:S13]  /*0350*/  ISETP.NE.AND P0, PT, R2, 0xd, PT ;  /* 0x0000000d0200780c */ /* 0x000fda0003f05270 */
[----:B------:R-:W-:Y:S05]  /*0360*/  @P0 BRA `(.L_x_4) ;  /* 0x00000000002c0947 */ /* 0x000fea0003800000 */
[----:B------:R-:W-:Y:S01]  /*0370*/  HFMA2 R3, -RZ, RZ, 0, 2.384185791015625e-07 ;  /* 0x00000004ff037431 */ /* 0x000fe200000001ff */
        /* <DEDUP_REMOVED lines=10> */
.L_x_4:
[----:B------:R-:W-:Y:S01]  /*0420*/  HFMA2 R3, -RZ, RZ, 0, 3.5762786865234375e-07 ;  /* 0x00000006ff037431 */ /* 0x000fe200000001ff */
[----:B------:R-:W-:Y:S02]  /*0430*/  UPLOP3.LUT UP3, UPT, UPT, UPT, UPT, 0x40, 0x4 ;  /* 0x000000000004789c */ /* 0x000fe40003f6e870 */
[----:B------:R-:W-:Y:S02]  /*0440*/  UPLOP3.LUT UP2, UPT, UPT, UPT, UPT, 0x40, 0x4 ;  /* 0x000000000004789c */ /* 0x000fe40003f4e870 */
[----:B------:R-:W-:Y:S02]  /*0450*/  UPLOP3.LUT UP0, UPT, UPT, UPT, UPT, 0x40, 0x4 ;  /* 0x000000000004789c */ /* 0x000fe40003f0e870 */
[----:B------:R-:W-:Y:S02]  /*0460*/  UPLOP3.LUT UP6, UPT, UPT, UPT, UPT, 0x40, 0x4 ;  /* 0x000000000004789c */ /* 0x000fe40003fce870 */
[----:B------:R-:W-:Y:S02]  /*0470*/  UPLOP3.LUT UP5, UPT, UPT, UPT, UPT, 0x40, 0x4 ;  /* 0x000000000004789c */ /* 0x000fe40003fae870 */
[----:B------:R-:W-:-:S02]  /*0480*/  UPLOP3.LUT UP4, UPT, UPT, UPT, UPT, 0x40, 0x4 ;  /* 0x000000000004789c */ /* 0x000fc40003f8e870 */
[----:B------:R-:W-:Y:S02]  /*0490*/  UP2UR UR37, UPR, URZ, 0x8 ;  /* 0x00000008ff257883 */ /* 0x000fe40008000000 */
[----:B------:R-:W-:Y:S01]  /*04a0*/  UP2UR UR42, UPR, URZ, 0x4 ;  /* 0x00000004ff2a7883 */ /* 0x000fe20008000000 */
[----:B------:R-:W-:Y:S11]  /*04b0*/  BRA `(.L_x_0) ;  /* 0x0000000000547947 */ /* 0x000ff60003800000 */
.L_x_3:
[----:B------:R-:W-:Y:S01]  /*04c0*/  HFMA2 R3, -RZ, RZ, 0, 2.98023223876953125e-07 ;  /* 0x00000005ff037431 */ /* 0x000fe200000001ff */
        /* <DEDUP_REMOVED lines=10> */
.L_x_1:
[----:B------:R-:W-:Y:S01]  /*0570*/  HFMA2 R3, -RZ, RZ, 0, 1.1920928955078125e-07 ;  /* 0x00000002ff037431 */ /* 0x000fe200000001ff */
        /* <DEDUP_REMOVED lines=8> */
[----:B------:R-:W-:-:S12]  /*0600*/  UP2UR UR42, UPR, URZ, 0x4 ;  /* 0x00000004ff2a7883 */ /* 0x000fd80008000000 */
.L_x_0:
[----:B------:R-:W-:Y:S01]  /*0610*/  ELECT P0, URZ, PT ;  /* 0x0000000000ff782f */ /* 0x000fe20003800000 */
[----:B------:R-:W-:Y:S03]  /*0620*/  BSSY.RECONVERGENT B0, `(.L_x_5) ;  /* 0x000000f000007945 */ /* 0x000fe60003800200 */
[----:B------:R-:W-:Y:S02]  /*0630*/  PLOP3.LUT P2, PT, P0, PT, UP0, 0x5d, 0xd5 ;  /* 0x0000000000d5781c */ /* 0x000fe4000074eb0d */
[----:B------:R-:W-:-:S11]  /*0640*/  PLOP3.LUT P1, PT, P0, PT, UP6, 0x5d, 0xd5 ;  /* 0x0000000000d5781c */ /* 0x000fd6000072eb6d */
[----:B------:R-:W-:Y:S05]  /*0650*/  @P2 BRA `(.L_x_6) ;  /* 0x00000000002c2947 */ /* 0x000fea0003800000 */
[----:B------:R-:W1:Y:S02]  /*0660*/  LDCU.64 UR4, c[0x0][0x348] ;  /* 0x00006900ff0477ac */ /* 0x000e640008000a00 */
[----:B-1----:R-:W-:-:S04]  /*0670*/  UIADD3 UR8, UP0, UPT, UR4, 0x80, URZ ;  /* 0x0000008004087890 */ /* 0x002fc8000ff1e0ff */
[----:B------:R-:W-:Y:S02]  /*0680*/  UIADD3.X UR9, UPT, UPT, URZ, UR5, URZ, UP0, !UPT ;  /* 0x00000005ff097290 */ /* 0x000fe400087fe4ff */
[----:B------:R-:W-:-:S04]  /*0690*/  UIADD3 UR6, UP0, UPT, UR4, 0x180, URZ ;  /* 0x0000018004067890 */ /* 0x000fc8000ff1e0ff */
[----:B------:R-:W-:Y:S02]  /*06a0*/  UIADD3.X UR7, UPT, UPT, URZ, UR5, URZ, UP0, !UPT ;  /* 0x00000005ff077290 */ /* 0x000fe400087fe4ff */
[----:B------:R-:W-:Y:S01]  /*06b0*/  UIADD3 UR4, UP0, UPT, UR4, 0x280, URZ ;  /* 0x0000028004047890 */ /* 0x000fe2000ff1e0ff */
[----:B------:R1:W-:Y:S03]  /*06c0*/  UTMACCTL.PF [UR8] ;  /* 0x00000000080079b9 */ /* 0x0003e60008040000 */
[----:B------:R-:W-:-:S03]  /*06d0*/  UIADD3.X UR5, UPT, UPT, URZ, UR5, URZ, UP0, !UPT ;  /* 0x00000005ff057290 */ /* 0x000fc600087fe4ff */
[----:B------:R1:W-:Y:S06]  /*06e0*/  UTMACCTL.PF [UR6] ;  /* 0x00000000060079b9 */ /* 0x0003ec0008040000 */
[----:B------:R1:W-:Y:S02]  /*06f0*/  UTMACCTL.PF [UR4] ;  /* 0x00000000040079b9 */ /* 0x0003e40008040000 */
[----:B-1----:R-:W-:Y:S01]  /*0700*/  NOP ;  /* 0x0000000000007918 */ /* 0x002fe20000000000 */
.L_x_6:
[----:B------:R-:W-:Y:S05]  /*0710*/  BSYNC.RECONVERGENT B0 ;  /* 0x0000000000007941 */ /* 0x000fea0003800200 */
.L_x_5:
[----:B------:R-:W-:Y:S04]  /*0720*/  BSSY.RECONVERGENT B0, `(.L_x_7) ;  /* 0x000001b000007945 */ /* 0x000fe80003800200 */
[----:B------:R-:W-:Y:S05]  /*0730*/  @P1 BRA `(.L_x_8) ;  /* 0x0000000000241947 */ /* 0x000fea0003800000 */
[----:B------:R-:W1:Y:S01]  /*0740*/  LDCU.64 UR4, c[0x0][0x348] ;  /* 0x00006900ff0477ac */ /* 0x000e620008000a00 */
[----:B------:R-:W-:Y:S02]  /*0750*/  PLOP3.LUT P6, PT, PT, PT, PT, 0x80, 0x8 ;  /* 0x000000000008781c */ /* 0x000fe40003fcf070 */
[----:B------:R-:W-:Y:S02]  /*0760*/  PLOP3.LUT P5, PT, PT, PT, PT, 0x8, 0x80 ;  /* 0x000000000080781c */ /* 0x000fe40003fae170 */
[----:B------:R-:W-:Y:S02]  /*0770*/  PLOP3.LUT P4, PT, PT, PT, PT, 0x80, 0x8 ;  /* 0x000000000008781c */ /* 0x000fe40003f8f070 */
[----:B------:R-:W-:Y:S01]  /*0780*/  PLOP3.LUT P3, PT, PT, PT, PT, 0x80, 0x8 ;  /* 0x000000000008781c */ /* 0x000fe20003f6f070 */
[----:B-1----:R-:W-:-:S04]  /*0790*/  UIADD3 UR4, UP0, UPT, UR4, 0x400, URZ ;  /* 0x0000040004047890 */ /* 0x002fc8000ff1e0ff */
[----:B------:R-:W-:-:S09]  /*07a0*/  UIADD3.X UR5, UPT, UPT, URZ, UR5, URZ, UP0, !UPT ;  /* 0x00000005ff057290 */ /* 0x000fd200087fe4ff */
[----:B------:R1:W-:Y:S02]  /*07b0*/  UTMACCTL.PF [UR4] ;  /* 0x00000000040079b9 */ /* 0x0003e40008040000 */
[----:B-1----:R-:W-:Y:S05]  /*07c0*/  BRA `(.L_x_9) ;  /* 0x0000000000407947 */ /* 0x002fea0003800000 */
.L_x_8:
[----:B------:R-:W-:-:S13]  /*07d0*/  ISETP.NE.AND P1, PT, R3, 0x3, PT ;  /* 0x000000030300780c */ /* 0x000fda0003f25270 */
[----:B------:R-:W-:Y:S05]  /*07e0*/  @!P1 BRA `(.L_x_10) ;  /* 0x0000000000289947 */ /* 0x000fea0003800000 */
[----:B------:R-:W-:Y:S02]  /*07f0*/  ISETP.NE.AND P1, PT, R3, 0x4, PT ;  /* 0x000000040300780c */ /* 0x000fe40003f25270 */
[----:B------:R-:W-:Y:S02]  /*0800*/  PLOP3.LUT P4, PT, PT, PT, PT, 0x80, 0x8 ;  /* 0x000000000008781c */ /* 0x000fe40003f8f070 */
[----:B------:R-:W-:Y:S02]  /*0810*/  PLOP3.LUT P5, PT, PT, PT, PT, 0x8, 0x80 ;  /* 0x000000000080781c */ /* 0x000fe40003fae170 */
[----:B------:R-:W-:Y:S02]  /*0820*/  PLOP3.LUT P6, PT, PT, PT, PT, 0x80, 0x8 ;  /* 0x000000000008781c */ /* 0x000fe40003fcf070 */
[----:B------:R-:W-:-:S05]  /*0830*/  PLOP3.LUT P3, PT, PT, PT, PT, 0x80, 0x8 ;  /* 0x000000000008781c */ /* 0x000fca0003f6f070 */
[----:B------:R-:W-:Y:S08]  /*0840*/  @P1 BRA `(.L_x_9) ;  /* 0x0000000000201947 */ /* 0x000ff00003800000 */
[----:B------:R-:W-:Y:S02]  /*0850*/  PLOP3.LUT P5, PT, PT, PT, PT, 0x8, 0x80 ;  /* 0x000000000080781c */ /* 0x000fe40003fae170 */
[----:B------:R-:W-:Y:S02]  /*0860*/  PLOP3.LUT P6, PT, PT, PT, PT, 0x8, 0x80 ;  /* 0x000000000080781c */ /* 0x000fe40003fce170 */
[----:B------:R-:W-:Y:S01]  /*0870*/  PLOP3.LUT P3, PT, PT, PT, PT, 0x8, 0x80 ;  /* 0x000000000080781c */ /* 0x000fe20003f6e170 */
[----:B------:R-:W-:-:S12]  /*0880*/  BRA `(.L_x_9) ;  /* 0x0000000000107947 */ /* 0x000fd80003800000 */
.L_x_10:
[----:B------:R-:W-:Y:S02]  /*0890*/  PLOP3.LUT P6, PT, PT, PT, PT, 0x8, 0x80 ;  /* 0x000000000080781c */ /* 0x000fe40003fce170 */
[----:B------:R-:W-:Y:S02]  /*08a0*/  PLOP3.LUT P5, PT, PT, PT, PT, 0x80, 0x8 ;  /* 0x000000000008781c */ /* 0x000fe40003faf070 */
[----:B------:R-:W-:Y:S02]  /*08b0*/  PLOP3.LUT P4, PT, PT, PT, PT, 0x8, 0x80 ;  /* 0x000000000080781c */ /* 0x000fe40003f8e170 */
[----:B------:R-:W-:-:S13]  /*08c0*/  PLOP3.LUT P3, PT, PT, PT, PT, 0x80, 0x8 ;  /* 0x000000000008781c */ /* 0x000fda0003f6f070 */
.L_x_9:
[----:B------:R-:W-:Y:S05]  /*08d0*/  BSYNC.RECONVERGENT B0 ;  /* 0x0000000000007941 */ /* 0x000fea0003800200 */
.L_x_7:
[----:B------:R-:W1:Y:S01]  /*08e0*/  SHFL.IDX PT, R2, R4, RZ, 0x1f ;  /* 0x00001fff04027589 */ /* 0x000e6200000e0000 */
[----:B------:R-:W-:Y:S02]  /*08f0*/  ISETP.NE.AND P1, PT, R3, 0x3, PT ;  /* 0x000000030300780c */ /* 0x000fe40003f25270 */
[----:B------:R-:W-:Y:S02]  /*0900*/  PLOP3.LUT P0, PT, P0, PT, UP1, 0xae, 0xea ;  /* 0x0000000000ea781c */ /* 0x000fe4000070f51e */
[----:B-1----:R-:W-:-:S13]  /*0910*/  ISETP.NE.AND P2, PT, R2, RZ, PT ;  /* 0x000000ff0200720c */ /* 0x002fda0003f45270 */
[----:B------:R-:W-:Y:S05]  /*0920*/  @P2 BRA `(.L_x_11) ;  /* 0x0000000000382947 */ /* 0x000fea0003800000 */
[----:B------:R-:W1:Y:S01]  /*0930*/  S2UR UR4, SR_CgaCtaId ;  /* 0x00000000000479c3 */ /* 0x000e620000008800 */
[----:B------:R-:W-:Y:S01]  /*0940*/  UMOV UR5, 0x400 ;  /* 0x0000040000057882 */ /* 0x000fe20000000000 */
[----:B------:R-:W-:Y:S01]  /*0950*/  UMOV UR6, 0x1 ;  /* 0x0000000100067882 */ /* 0x000fe20000000000 */
[----:B------:R-:W-:Y:S01]  /*0960*/  ELECT P2, URZ, PT ;  /* 0x0000000000ff782f */ /* 0x000fe20003840000 */
[----:B------:R-:W-:-:S04]  /*0970*/  UIADD3 UR6, UPT, UPT, -UR6, 0x100000, URZ ;  /* 0x0010000006067890 */ /* 0x000fc8000fffe1ff */
[----:B------:R-:W-:Y:S02]  /*0980*/  USHF.L.U32 UR7, UR6, 0xb, URZ ;  /* 0x0000000b06077899 */ /* 0x000fe400080006ff */
[----:B------:R-:W-:Y:S02]  /*0990*/  USHF.L.U32 UR6, UR6, 0x1, URZ ;  /* 0x0000000106067899 */ /* 0x000fe400080006ff */
[----:B-1----:R-:W-:Y:S01]  /*09a0*/  ULEA UR4, UR4, UR5, 0x18 ;  /* 0x0000000504047291 */ /* 0x002fe2000f8ec0ff */
[----:B------:R-:W1:Y:S11]  /*09b0*/  FENCE.VIEW.ASYNC.S ;  /* 0x00000000000073c6 */ /* 0x000e760000000000 */
[----:B-1----:R1:W2:Y:S01]  /*09c0*/  SYNCS.EXCH.64 URZ, [UR4+0x58000], UR6 ;  /* 0x0580000604ff75b2 */ /* 0x0022a20008000100 */
[----:B------:R1:W3:Y:S01]  /*09d0*/  SYNCS.EXCH.64 URZ, [UR4+0x58010], UR6 ;  /* 0x0580100604ff75b2 */ /* 0x0002e20008000100 */
[----:B------:R1:W4:Y:S01]  /*09e0*/  SYNCS.EXCH.64 URZ, [UR4+0x58008], UR6 ;  /* 0x0580080604ff75b2 */ /* 0x0003220008000100 */
[----:B------:R1:W1:Y:S01]  /*09f0*/  SYNCS.EXCH.64 URZ, [UR4+0x58018], UR6 ;  /* 0x0580180604ff75b2 */ /* 0x0002620008000100 */
[----:B------:R-:W-:Y:S01]  /*0a00*/  NOP ;  /* 0x0000000000007918 */ /* 0x000fe20000000000 */
.L_x_11:
[----:B------:R-:W-:Y:S01]  /*0a10*/  NOP ;  /* 0x0000000000007918 */ /* 0x000fe20000000000 */
[----:B------:R-:W-:Y:S05]  /*0a20*/  @!P1 BRA `(.L_x_12) ;  /* 0x0000000000289947 */ /* 0x000fea0003800000 */
[----:B------:R-:W-:Y:S01]  /*0a30*/  ISETP.NE.AND P1, PT, R3, 0x4, PT ;  /* 0x000000040300780c */ /* 0x000fe20003f25270 */
[----:B------:R-:W-:Y:S02]  /*0a40*/  UPLOP3.LUT UP3, UPT, UPT, UPT, UPT, 0x80, 0x8 ;  /* 0x000000000008789c */ /* 0x000fe40003f6f070 */
[----:B------:R-:W-:Y:S02]  /*0a50*/  UPLOP3.LUT UP2, UPT, UPT, UPT, UPT, 0x40, 0x4 ;  /* 0x000000000004789c */ /* 0x000fe40003f4e870 */
[----:B------:R-:W-:Y:S02]  /*0a60*/  UPLOP3.LUT UP1, UPT, UPT, UPT, UPT, 0x80, 0x8 ;  /* 0x000000000008789c */ /* 0x000fe40003f2f070 */
[----:B------:R-:W-:-:S06]  /*0a70*/  UPLOP3.LUT UP0, UPT, UPT, UPT, UPT, 0x80, 0x8 ;  /* 0x000000000008789c */ /* 0x000fcc0003f0f070 */
[----:B------:R-:W-:Y:S05]  /*0a80*/  @P1 BRA `(.L_x_13) ;  /* 0x0000000000201947 */ /* 0x000fea0003800000 */
[----:B------:R-:W-:Y:S02]  /*0a90*/  UPLOP3.LUT UP2, UPT, UPT, UPT, UPT, 0x40, 0x4 ;  /* 0x000000000004789c */ /* 0x000fe40003f4e870 */
[----:B------:R-:W-:Y:S02]  /*0aa0*/  UPLOP3.LUT UP3, UPT, UPT, UPT, UPT, 0x40, 0x4 ;  /* 0x000000000004789c */ /* 0x000fe40003f6e870 */
[----:B------:R-:W-:Y:S01]  /*0ab0*/  UPLOP3.LUT UP0, UPT, UPT, UPT, UPT, 0x40, 0x4 ;  /* 0x000000000004789c */ /* 0x000fe20003f0e870 */
[----:B------:R-:W-:Y:S05]  /*0ac0*/  BRA `(.L_x_13) ;  /* 0x0000000000107947 */ /* 0x000fea0003800000 */
.L_x_12:
[----:B------:R-:W-:Y:S02]  /*0ad0*/  UPLOP3.LUT UP3, UPT, UPT, UPT, UPT, 0x40, 0x4 ;  /* 0x000000000004789c */ /* 0x000fe40003f6e870 */
[----:B------:R-:W-:Y:S02]  /*0ae0*/  UPLOP3.LUT UP2, UPT, UPT, UPT, UPT, 0x80, 0x8 ;  /* 0x000000000008789c */ /* 0x000fe40003f4f070 */
[----:B------:R-:W-:Y:S02]  /*0af0*/  UPLOP3.LUT UP1, UPT, UPT, UPT, UPT, 0x40, 0x4 ;  /* 0x000000000004789c */ /* 0x000fe40003f2e870 */
[----:B------:R-:W-:Y:S02]  /*0b00*/  UPLOP3.LUT UP0, UPT, UPT, UPT, UPT, 0x80, 0x8 ;  /* 0x000000000008789c */ /* 0x000fe40003f0f070 */
.L_x_13:
[----:B------:R-:W5:Y:S02]  /*0b10*/  SHFL.IDX PT, R2, R4, RZ, 0x1f ;  /* 0x00001fff04027589 */ /* 0x000f6400000e0000 */
[----:B-----5:R-:W-:-:S13]  /*0b20*/  ISETP.NE.AND P1, PT, R2, RZ, PT ;  /* 0x000000ff0200720c */ /* 0x020fda0003f25270 */
[----:B------:R-:W-:Y:S05]  /*0b30*/  @P1 BRA `(.L_x_14) ;  /* 0x0000000000401947 */ /* 0x000fea0003800000 */
[----:B-1----:R-:W1:Y:S01]  /*0b40*/  S2UR UR4, SR_CgaCtaId ;  /* 0x00000000000479c3 */ /* 0x002e620000008800 */
        /* <DEDUP_REMOVED lines=8> */
[----:B-1----:R1:W1:Y:S01]  /*0bd0*/  SYNCS.EXCH.64 URZ, [UR4+0x58020], UR6 ;  /* 0x0580200604ff75b2 */ /* 0x0022620008000100 */
[----:B------:R1:W1:Y:S01]  /*0be0*/  SYNCS.EXCH.64 URZ, [UR4+0x58038], UR6 ;  /* 0x0580380604ff75b2 */ /* 0x0002620008000100 */
[----:B------:R1:W1:Y:S01]  /*0bf0*/  SYNCS.EXCH.64 URZ, [UR4+0x58028], UR6 ;  /* 0x0580280604ff75b2 */ /* 0x0002620008000100 */
[----:B------:R1:W1:Y:S01]  /*0c00*/  SYNCS.EXCH.64 URZ, [UR4+0x58040], UR6 ;  /* 0x0580400604ff75b2 */ /* 0x0002620008000100 */
[----:B------:R1:W1:Y:S01]  /*0c10*/  SYNCS.EXCH.64 URZ, [UR4+0x58030], UR6 ;  /* 0x0580300604ff75b2 */ /* 0x0002620008000100 */
[----:B------:R1:W1:Y:S01]  /*0c20*/  SYNCS.EXCH.64 URZ, [UR4+0x58048], UR6 ;  /* 0x0580480604ff75b2 */ /* 0x0002620008000100 */
[----:B------:R-:W-:Y:S01]  /*0c30*/  NOP ;  /* 0x0000000000007918 */ /* 0x000fe20000000000 */
.L_x_14:
[----:B------:R-:W5:Y:S01]  /*0c40*/  SHFL.IDX PT, R2, R4, RZ, 0x1f ;  /* 0x00001fff04027589 */ /* 0x000f6200000e0000 */
[----:B------:R-:W-:Y:S01]  /*0c50*/  NOP ;  /* 0x0000000000007918 */ /* 0x000fe20000000000 */
[----:B-----5:R-:W-:-:S13]  /*0c60*/  ISETP.NE.AND P1, PT, R2, RZ, PT ;  /* 0x000000ff0200720c */ /* 0x020fda0003f25270 */
[----:B------:R-:W-:Y:S05]  /*0c70*/  @P1 BRA `(.L_x_15) ;  /* 0x0000000000401947 */ /* 0x000fea0003800000 */
[----:B-1----:R-:W1:Y:S01]  /*0c80*/  S2UR UR4, SR_CgaCtaId ;  /* 0x00000000000479c3 */ /* 0x002e620000008800 */
[----:B------:R-:W-:Y:S01]  /*0c90*/  UMOV UR5, 0x400 ;  /* 0x0000040000057882 */ /* 0x000fe20000000000 */
[----:B------:R-:W-:Y:S01]  /*0ca0*/  UMOV UR6, 0x1 ;  /* 0x0000000100067882 */ /* 0x000fe20000000000 */
[----:B------:R-:W-:Y:S01]  /*0cb0*/  UMOV UR8, 0x80 ;  /* 0x0000008000087882 */ /* 0x000fe20000000000 */
[----:B------:R-:W-:-:S04]  /*0cc0*/  UIADD3 UR6, UPT, UPT, -UR6, 0x100000, URZ ;  /* 0x0010000006067890 */ /* 0x000fc8000fffe1ff */
[----:B------:R-:W-:Y:S02]  /*0cd0*/  USHF.L.U32 UR7, UR6, 0xb, URZ ;  /* 0x0000000b06077899 */ /* 0x000fe400080006ff */
[----:B------:R-:W-:Y:S02]  /*0ce0*/  USHF.L.U32 UR6, UR6, 0x1, URZ ;  /* 0x0000000106067899 */ /* 0x000fe400080006ff */
[----:B------:R-:W-:-:S04]  /*0cf0*/  UIADD3 UR8, UPT, UPT, -UR8, 0x100000, URZ ;  /* 0x0010000008087890 */ /* 0x000fc8000fffe1ff */
[----:B------:R-:W-:Y:S02]  /*0d00*/  USHF.L.U32 UR9, UR8, 0xb, URZ ;  /* 0x0000000b08097899 */ /* 0x000fe400080006ff */
[----:B------:R-:W-:Y:S01]  /*0d10*/  USHF.L.U32 UR8, UR8, 0x1, URZ ;  /* 0x0000000108087899 */ /* 0x000fe200080006ff */
[----:B------:R-:W-:Y:S01]  /*0d20*/  ELECT P1, URZ, PT ;  /* 0x0000000000ff782f */ /* 0x000fe20003820000 */
[----:B-1----:R-:W-:Y:S01]  /*0d30*/  ULEA UR4, UR4, UR5, 0x18 ;  /* 0x0000000504047291 */ /* 0x002fe2000f8ec0ff */
[----:B------:R-:W1:Y:S11]  /*0d40*/  FENCE.VIEW.ASYNC.S ;  /* 0x00000000000073c6 */ /* 0x000e760000000000 */
[----:B-1----:R1:W1:Y:S01]  /*0d50*/  SYNCS.EXCH.64 URZ, [UR4+0x58050], UR6 ;  /* 0x0580500604ff75b2 */ /* 0x0022620008000100 */
[----:B------:R1:W1:Y:S01]  /*0d60*/  SYNCS.EXCH.64 URZ, [UR4+0x58058], UR8 ;  /* 0x0580580804ff75b2 */ /* 0x0002620008000100 */
[----:B------:R-:W-:Y:S01]  /*0d70*/  NOP ;  /* 0x0000000000007918 */ /* 0x000fe20000000000 */
.L_x_15:
[----:B------:R-:W5:Y:S01]  /*0d80*/  SHFL.IDX PT, R2, R4, RZ, 0x1f ;  /* 0x00001fff04027589 */ /* 0x000f6200000e0000 */
[----:B-1----:R-:W-:Y:S01]  /*0d90*/  UP2UR UR4, UPR, URZ, 0x1 ;  /* 0x00000001ff047883 */ /* 0x002fe20008000000 */
[----:B------:R-:W-:Y:S01]  /*0da0*/  ISETP.NE.AND P2, PT, R3, 0x2, PT ;  /* 0x000000020300780c */ /* 0x000fe20003f45270 */
[----:B------:R-:W-:Y:S01]  /*0db0*/  UISETP.NE.AND UP0, UPT, UR42, URZ, UPT ;  /* 0x000000ff2a00728c */ /* 0x000fe2000bf05270 */
[----:B------:R-:W-:-:S03]  /*0dc0*/  NOP ;  /* 0x0000000000007918 */ /* 0x000fc60000000000 */
[----:B------:R-:W-:Y:S02]  /*0dd0*/  USEL UR5, URZ, 0x2, !UP0 ;  /* 0x00000002ff057887 */ /* 0x000fe4000c000000 */
[----:B------:R-:W-:Y:S02]  /*0de0*/  UISETP.NE.AND UP0, UPT, UR4, URZ, UPT ;  /* 0x000000ff0400728c */ /* 0x000fe4000bf05270 */
[----:B------:R-:W-:Y:S02]  /*0df0*/  USEL UR4, URZ, 0x2, !UP4 ;  /* 0x00000002ff047887 */ /* 0x000fe4000e000000 */
[----:B------:R-:W-:Y:S02]  /*0e00*/  USEL UR13, UR5, 0x1, !UP5 ;  /* 0x00000001050d7887 */ /* 0x000fe4000e800000 */
[----:B------:R-:W-:Y:S01]  /*0e10*/  USEL UR12, UR4, 0x1, !UP5 ;  /* 0x00000001040c7887 */ /* 0x000fe2000e800000 */
[----:B-----5:R-:W-:-:S13]  /*0e20*/  ISETP.NE.AND P1, PT, R2, RZ, PT ;  /* 0x000000ff0200720c */ /* 0x020fda0003f25270 */
[----:B------:R-:W-:Y:S05]  /*0e30*/  @P1 BRA `(.L_x_16) ;  /* 0x0000000000401947 */ /* 0x000fea0003800000 */
[----:B------:R-:W1:Y:S01]  /*0e40*/  S2UR UR4, SR_CgaCtaId ;  /* 0x00000000000479c3 */ /* 0x000e620000008800 */
        /* <DEDUP_REMOVED lines=15> */
.L_x_16:
[----:B------:R-:W-:Y:S01]  /*0f40*/  NOP ;  /* 0x0000000000007918 */ /* 0x000fe20000000000 */
[----:B------:R-:W-:Y:S05]  /*0f50*/  @!P2 BRA `(.L_x_17) ;  /* 0x000000000024a947 */ /* 0x000fea0003800000 */
[----:B------:R-:W-:Y:S01]  /*0f60*/  ISETP.NE.AND P1, PT, R3, RZ, PT ;  /* 0x000000ff0300720c */ /* 0x000fe20003f25270 */
[----:B-1----:R-:W-:Y:S02]  /*0f70*/  UP2UR UR4, UPR, URZ, 0x1 ;  /* 0x00000001ff047883 */ /* 0x002fe40008000000 */
[----:B------:R-:W-:Y:S01]  /*0f80*/  UPLOP3.LUT UP0, UPT, UPT, UPT, UPT, 0x80, 0x8 ;  /* 0x000000000008789c */ /* 0x000fe20003f0f070 */
[----:B------:R-:W-:-:S03]  /*0f90*/  UMOV UR10, URZ ;  /* 0x000000ff000a7c82 */ /* 0x000fc60008000000 */
[----:B------:R-:W-:Y:S02]  /*0fa0*/  UP2UR UR45, UPR, URZ, 0x1 ;  /* 0x00000001ff2d7883 */ /* 0x000fe40008000000 */
[----:B------:R-:W-:-:S04]  /*0fb0*/  UISETP.NE.AND UP0, UPT, UR4, URZ, UPT ;  /* 0x000000ff0400728c */ /* 0x000fc8000bf05270 */
[----:B------:R-:W-:Y:S07]  /*0fc0*/  @P1 BRA `(.L_x_18) ;  /* 0x00000000001c1947 */ /* 0x000fee0003800000 */
[----:B------:R-:W-:Y:S01]  /*0fd0*/  UMOV UR10, 0x1 ;  /* 0x00000001000a7882 */ /* 0x000fe20000000000 */
[----:B------:R-:W-:Y:S05]  /*0fe0*/  BRA `(.L_x_18) ;  /* 0x0000000000147947 */ /* 0x000fea0003800000 */
.L_x_17:
[----:B-1----:R-:W-:Y:S02]  /*0ff0*/  UP2UR UR4, UPR, URZ, 0x1 ;  /* 0x00000001ff047883 */ /* 0x002fe40008000000 */
[----:B------:R-:W-:Y:S01]  /*1000*/  UPLOP3.LUT UP0, UPT, UPT, UPT, UPT, 0x40, 0x4 ;  /* 0x000000000004789c */ /* 0x000fe20003f0e870 */
[----:B------:R-:W-:-:S03]  /*1010*/  UMOV UR10, 0x2 ;  /* 0x00000002000a7882 */ /* 0x000fc60000000000 */
[----:B------:R-:W-:Y:S02]  /*1020*/  UP2UR UR45, UPR, URZ, 0x1 ;  /* 0x00000001ff2d7883 */ /* 0x000fe40008000000 */
[----:B------:R-:W-:Y:S02]  /*1030*/  UISETP.NE.AND UP0, UPT, UR4, URZ, UPT ;  /* 0x000000ff0400728c */ /* 0x000fe4000bf05270 */
.L_x_18:
[----:B------:R-:W1:Y:S02]  /*1040*/  SHFL.IDX PT, R2, R4, RZ, 0x1f ;  /* 0x00001fff04027589 */ /* 0x000e6400000e0000 */
        /* <DEDUP_REMOVED lines=13> */
[----:B------:R-:W-:Y:S01]  /*1120*/  NOP ;  /* 0x0000000000007918 */ /* 0x000fe20000000000 */
.L_x_19:
[----:B------:R-:W-:Y:S01]  /*1130*/  NOP ;  /* 0x0000000000007918 */ /* 0x000fe20000000000 */
[----:B------:R-:W-:Y:S05]  /*1140*/  @!P2 BRA `(.L_x_20) ;  /* 0x000000000024a947 */ /* 0x000fea0003800000 */
[----:B------:R-:W-:Y:S01]  /*1150*/  ISETP.NE.AND P1, PT, R3, 0x1, PT ;  /* 0x000000010300780c */ /* 0x000fe20003f25270 */
        /* <DEDUP_REMOVED lines=8> */
.L_x_20:
[----:B-1----:R-:W-:Y:S02]  /*11e0*/  UP2UR UR4, UPR, URZ, 0x1 ;  /* 0x00000001ff047883 */ /* 0x002fe40008000000 */
[----:B------:R-:W-:Y:S01]  /*11f0*/  UPLOP3.LUT UP0, UPT, UPT, UPT, UPT, 0x40, 0x4 ;  /* 0x000000000004789c */ /* 0x000fe20003f0e870 */
[----:B------:R-:W-:-:S03]  /*1200*/  UMOV UR5, 0x2 ;  /* 0x0000000200057882 */ /* 0x000fc60000000000 */
[----:B------:R-:W-:Y:S02]  /*1210*/  UP2UR UR44, UPR, URZ, 0x1 ;  /* 0x00000001ff2c7883 */ /* 0x000fe40008000000 */
[----:B------:R-:W-:Y:S02]  /*1220*/  UISETP.NE.AND UP0, UPT, UR4, URZ, UPT ;  /* 0x000000ff0400728c */ /* 0x000fe4000bf05270 */
.L_x_21:
[----:B------:R-:W1:Y:S01]  /*1230*/  SHFL.IDX PT, R2, R4, RZ, 0x1f ;  /* 0x00001fff04027589 */ /* 0x000e6200000e0000 */
[----:B------:R-:W-:Y:S02]  /*1240*/  USEL UR11, URZ, 0x1, !UP4 ;  /* 0x00000001ff0b7887 */ /* 0x000fe4000e000000 */
[----:B------:R-:W-:Y:S01]  /*1250*/  USEL UR14, URZ, 0x1, UP4 ;  /* 0x00000001ff0e7887 */ /* 0x000fe2000a000000 */
[----:B-1----:R-:W-:-:S13]  /*1260*/  ISETP.NE.AND P1, PT, R2, RZ, PT ;  /* 0x000000ff0200720c */ /* 0x002fda0003f25270 */
[----:B------:R-:W-:Y:S05]  /*1270*/  @P1 BRA `(.L_x_22) ;  /* 0x0000000000301947 */ /* 0x000fea0003800000 */
[----:B------:R-:W1:Y:S01]  /*1280*/  S2UR UR4, SR_CgaCtaId ;  /* 0x00000000000479c3 */ /* 0x000e620000008800 */
[----:B------:R-:W-:Y:S01]  /*1290*/  UMOV UR6, 0x400 ;  /* 0x0000040000067882 */ /* 0x000fe20000000000 */
[----:B------:R-:W-:Y:S01]  /*12a0*/  UMOV UR7, 0x80 ;  /* 0x0000008000077882 */ /* 0x000fe20000000000 */
[----:B------:R-:W-:Y:S01]  /*12b0*/  ELECT P1, URZ, PT ;  /* 0x0000000000ff782f */ /* 0x000fe20003820000 */
[----:B-1----:R-:W-:Y:S02]  /*12c0*/  ULEA UR4, UR4, UR6, 0x18 ;  /* 0x0000000604047291 */ /* 0x002fe4000f8ec0ff */
[----:B------:R-:W-:-:S04]  /*12d0*/  UIADD3 UR6, UPT, UPT, -UR7, 0x100000, URZ ;  /* 0x0010000007067890 */ /* 0x000fc8000fffe1ff */
[----:B------:R-:W-:Y:S02]  /*12e0*/  USHF.L.U32 UR7, UR6, 0xb, URZ ;  /* 0x0000000b06077899 */ /* 0x000fe400080006ff */
[----:B------:R-:W-:Y:S01]  /*12f0*/  USHF.L.U32 UR6, UR6, 0x1, URZ ;  /* 0x0000000106067899 */ /* 0x000fe200080006ff */
[----:B------:R-:W1:Y:S11]  /*1300*/  FENCE.VIEW.ASYNC.S ;  /* 0x00000000000073c6 */ /* 0x000e760000000000 */
[----:B-1----:R1:W1:Y:S01]  /*1310*/  SYNCS.EXCH.64 URZ, [UR4+0x58080], UR6 ;  /* 0x0580800604ff75b2 */ /* 0x0022620008000100 */
[----:B------:R1:W1:Y:S01]  /*1320*/  SYNCS.EXCH.64 URZ, [UR4+0x58088], UR6 ;  /* 0x0580880604ff75b2 */ /* 0x0002620008000100 */
[----:B------:R-:W-:Y:S01]  /*1330*/  NOP ;  /* 0x0000000000007918 */ /* 0x000fe20000000000 */
.L_x_22:
        /* <DEDUP_REMOVED lines=10> */
[----:B------:R-:W-:Y:S01]  /*13e0*/  USHF.L.U32 UR8, UR8, 0x1, URZ ;  /* 0x0000000108087899 */ /* 0x000fe200080006ff */
[----:B------:R-:W-:Y:S01]  /*13f0*/  ELECT P1, URZ, PT ;  /* 0x0000000000ff782f */ /* 0x000fe20003820000 */
[----:B-1----:R-:W-:Y:S02]  /*1400*/  ULEA UR4, UR4, UR6, 0x18 ;  /* 0x0000000604047291 */ /* 0x002fe4000f8ec0ff */
[----:B------:R-:W-:-:S04]  /*1410*/  UIADD3 UR6, UPT, UPT, -UR7, 0x100000, URZ ;  /* 0x0010000007067890 */ /* 0x000fc8000fffe1ff */
[----:B------:R-:W-:Y:S02]  /*1420*/  USHF.L.U32 UR7, UR6, 0xb, URZ ;  /* 0x0000000b06077899 */ /* 0x000fe400080006ff */
[----:B------:R-:W-:Y:S01]  /*1430*/  USHF.L.U32 UR6, UR6, 0x1, URZ ;  /* 0x0000000106067899 */ /* 0x000fe200080006ff */
[----:B------:R-:W1:Y:S03]  /*1440*/  FENCE.VIEW.ASYNC.S ;  /* 0x00000000000073c6 */ /* 0x000e660000000000 */
[----:B-1----:R1:W1:Y:S08]  /*1450*/  SYNCS.EXCH.64 URZ, [UR4+0x58090], UR8 ;  /* 0x0580900804ff75b2 */ /* 0x0022700008000100 */
[----:B------:R1:W1:Y:S01]  /*1460*/  SYNCS.EXCH.64 URZ, [UR4+0x580a0], UR6 ;  /* 0x0580a00604ff75b2 */ /* 0x0002620008000100 */
[----:B------:R1:W1:Y:S01]  /*1470*/  SYNCS.EXCH.64 URZ, [UR4+0x58098], UR8 ;  /* 0x0580980804ff75b2 */ /* 0x0002620008000100 */
[----:B------:R1:W1:Y:S01]  /*1480*/  SYNCS.EXCH.64 URZ, [UR4+0x580a8], UR6 ;  /* 0x0580a80604ff75b2 */ /* 0x0002620008000100 */
[----:B------:R-:W-:Y:S01]  /*1490*/  NOP ;  /* 0x0000000000007918 */ /* 0x000fe20000000000 */
.L_x_23:
        /* <DEDUP_REMOVED lines=8> */
[----:B------:R-:W-:Y:S01]  /*1520*/  ELECT P1, URZ, PT ;  /* 0x0000000000ff782f */ /* 0x000fe20003820000 */
[----:B------:R-:W-:-:S04]  /*1530*/  UIADD3 UR8, UPT, UPT, -UR8, 0x100000, URZ ;  /* 0x0010000008087890 */ /* 0x000fc8000fffe1ff */
[----:B------:R-:W-:Y:S02]  /*1540*/  USHF.L.U32 UR9, UR8, 0xb, URZ ;  /* 0x0000000b08097899 */ /* 0x000fe400080006ff */
[----:B------:R-:W-:Y:S02]  /*1550*/  USHF.L.U32 UR8, UR8, 0x1, URZ ;  /* 0x0000000108087899 */ /* 0x000fe400080006ff */
[----:B-1----:R-:W-:Y:S02]  /*1560*/  ULEA UR4, UR4, UR6, 0x18 ;  /* 0x0000000604047291 */ /* 0x002fe4000f8ec0ff */
[----:B------:R-:W-:-:S04]  /*1570*/  UIADD3 UR6, UPT, UPT, -UR7, 0x100000, URZ ;  /* 0x0010000007067890 */ /* 0x000fc8000fffe1ff */
[----:B------:R-:W-:Y:S02]  /*1580*/  USHF.L.U32 UR7, UR6, 0xb, URZ ;  /* 0x0000000b06077899 */ /* 0x000fe400080006ff */
[----:B------:R-:W-:Y:S01]  /*1590*/  USHF.L.U32 UR6, UR6, 0x1, URZ ;  /* 0x0000000106067899 */ /* 0x000fe200080006ff */
[----:B------:R-:W1:Y:S11]  /*15a0*/  FENCE.VIEW.ASYNC.S ;  /* 0x00000000000073c6 */ /* 0x000e760000000000 */
[----:B-1----:R1:W1:Y:S01]  /*15b0*/  SYNCS.EXCH.64 URZ, [UR4+0x580b0], UR6 ;  /* 0x0580b00604ff75b2 */ /* 0x0022620008000100 */
[----:B------:R1:W1:Y:S01]  /*15c0*/  SYNCS.EXCH.64 URZ, [UR4+0x580c0], UR8 ;  /* 0x0580c00804ff75b2 */ /* 0x0002620008000100 */
[----:B------:R1:W1:Y:S01]  /*15d0*/  SYNCS.EXCH.64 URZ, [UR4+0x580b8], UR6 ;  /* 0x0580b80604ff75b2 */ /* 0x0002620008000100 */
[----:B------:R1:W1:Y:S01]  /*15e0*/  SYNCS.EXCH.64 URZ, [UR4+0x580c8], UR8 ;  /* 0x0580c80804ff75b2 */ /* 0x0002620008000100 */
[----:B------:R-:W-:Y:S01]  /*15f0*/  NOP ;  /* 0x0000000000007918 */ /* 0x000fe20000000000 */
.L_x_24:
[----:B------:R-:W5:Y:S01]  /*1600*/  SHFL.IDX PT, R4, R4, RZ, 0x1f ;  /* 0x00001fff04047589 */ /* 0x000f6200000e0000 */
[----:B-1----:R-:W1:Y:S01]  /*1610*/  S2UR UR8, SR_CTAID.X ;  /* 0x00000000000879c3 */ /* 0x002e620000002500 */
[----:B------:R-:W-:Y:S01]  /*1620*/  NOP ;  /* 0x0000000000007918 */ /* 0x000fe20000000000 */
[----:B-----5:R-:W-:-:S13]  /*1630*/  ISETP.NE.AND P1, PT, R4, RZ, PT ;  /* 0x000000ff0400720c */ /* 0x020fda0003f25270 */
[----:B-1----:R-:W-:Y:S05]  /*1640*/  @P1 BRA `(.L_x_25) ;  /* 0x0000000000301947 */ /* 0x002fea0003800000 */
        /* <DEDUP_REMOVED lines=12> */
.L_x_25:
[----:B------:R-:W-:Y:S01]  /*1710*/  ISETP.GT.AND P1, PT, R3, 0x3, PT ;  /* 0x000000030300780c */ /* 0x000fe20003f24270 */
[----:B------:R-:W-:Y:S01]  /*1720*/  NOP ;  /* 0x0000000000007918 */ /* 0x000fe20000000000 */
[----:B------:R-:W-:Y:S01]  /*1730*/  IMAD.U32 R90, RZ, RZ, UR14 ;  /* 0x0000000eff5a7e24 */ /* 0x000fe2000f8e00ff */
[----:B------:R-:W-:Y:S01]  /*1740*/  MOV R2, UR8 ;  /* 0x0000000800027c02 */ /* 0x000fe20008000f00 */
[----:B-1234-:R-:W-:Y:S09]  /*1750*/  BAR.SYNC.DEFER_BLOCKING 0x0 ;  /* 0x0000000000007b1d */ /* 0x01eff20000010000 */
[----:B------:R-:W-:Y:S05]  /*1760*/  @P1 BRA `(.L_x_26) ;  /* 0x000001d400d01947 */ /* 0x000fea0003800000 */
[----:B------:R-:W-:-:S13]  /*1770*/  ISETP.GE.U32.AND P0, PT, R3, 0x2, PT ;  /* 0x000000020300780c */ /* 0x000fda0003f06070 */
[----:B------:R-:W-:Y:S05]  /*1780*/  @!P0 BRA `(.L_x_27) ;  /* 0x0000017c000c8947 */ /* 0x000fea0003800000 */
[----:B------:R-:W-:Y:S05]  /*1790*/  @!P2 BRA `(.L_x_28) ;  /* 0x0000003c00bca947 */ /* 0x000fea0003800000 */
[----:B------:R-:W-:-:S08]  /*17a0*/  NOP ;  /* 0x0000000000007918 */ /* 0x000fd00000000000 */
[----:B------:R-:W1:-:S00]  /*17b0*/  USETMAXREG.DEALLOC.CTAPOOL 0x20 ;  /* 0x00000020000079c8 */ /* 0x000e4000080e0500 */
[----:B-1----:R-:W1:Y:S01]  /*17c0*/  LDC R0, c[0x0][0x900] ;  /* 0x00024000ff007b82 */ /* 0x002e620000000800 */
[----:B------:R-:W-:-:S13]  /*17d0*/  R2UR UR4, R2 ;  /* 0x00000000020472ca */ /* 0x000fda00000e0000 */
[----:B-1----:R-:W-:-:S13]  /*17e0*/  ISETP.LE.AND P0, PT, R0, UR4, PT ;  /* 0x0000000400007c0c */ /* 0x002fda000bf03270 */
[----:B------:R-:W-:Y:S05]  /*17f0*/  @P0 EXIT ;  /* 0x000000000000094d */ /* 0x000fea0003800000 */
[----:B------:R-:W-:Y:S01]  /*1800*/  ULOP3.LUT UR5, UR13, 0x1, URZ, 0xc0, !UPT ;  /* 0x000000010d057892 */ /* 0x000fe2000f8ec0ff */
[----:B------:R-:W-:Y:S01]  /*1810*/  HFMA2 R10, -RZ, RZ, 0, 5.9604644775390625e-08 ;  /* 0x00000001ff0a7431 */ /* 0x000fe200000001ff */
[----:B------:R-:W-:Y:S01]  /*1820*/  ULOP3.LUT UR4, UR12, 0x1, URZ, 0xc0, !UPT ;  /* 0x000000010c047892 */ /* 0x000fe2000f8ec0ff */
[----:B------:R-:W-:Y:S02]  /*1830*/  HFMA2 R7, -RZ, RZ, 0, 0 ;  /* 0x00000000ff077431 */ /* 0x000fe400000001ff */
[----:B------:R-:W-:Y:S01]  /*1840*/  IMAD.U32 R15, RZ, RZ, UR8 ;  /* 0x00000008ff0f7e24 */ /* 0x000fe2000f8e00ff */
[----:B------:R-:W-:Y:S01]  /*1850*/  PRMT R11, RZ, 0x7610, R11 ;  /* 0x00007610ff0b7816 */ /* 0x000fe2000000000b */
[----:B------:R-:W-:Y:S01]  /*1860*/  IMAD.U32 R14, RZ, RZ, UR5 ;  /* 0x00000005ff0e7e24 */ /* 0x000fe2000f8e00ff */
[----:B------:R-:W-:Y:S01]  /*1870*/  MOV R8, RZ ;  /* 0x000000ff00087202 */ /* 0x000fe20000000f00 */
[----:B------:R-:W-:Y:S01]  /*1880*/  IMAD.MOV.U32 R12, RZ, RZ, 0x1 ;  /* 0x00000001ff0c7424 */ /* 0x000fe200078e00ff */
[----:B------:R-:W-:Y:S01]  /*1890*/  MOV R13, UR4 ;  /* 0x00000004000d7c02 */ /* 0x000fe20008000f00 */
[----:B------:R-:W-:Y:S01]  /*18a0*/  IMAD.MOV.U32 R9, RZ, RZ, 0x1 ;  /* 0x00000001ff097424 */ /* 0x000fe200078e00ff */
[----:B------:R-:W-:Y:S01]  /*18b0*/  UMOV UR76, URZ ;  /* 0x000000ff004c7c82 */ /* 0x000fe20008000000 */
[----:B------:R-:W-:-:S05]  /*18c0*/  UMOV UR63, URZ ;  /* 0x000000ff003f7c82 */ /* 0x000fca0008000000 */
.L_x_89:
[----:B-1----:R-:W1:Y:S01]  /*18d0*/  LDCU.64 UR6, c[0x0][0x908] ;  /* 0x00012100ff0677ac */ /* 0x002e620008000a00 */
[----:B------:R-:W-:Y:S01]  /*18e0*/  R2UR UR9, R15 ;  /* 0x000000000f0972ca */ /* 0x000fe200000e0000 */
[----:B------:R-:W2:-:S12]  /*18f0*/  LDCU UR8, c[0x0][0x904] ;  /* 0x00012080ff0877ac */ /* 0x000e980008000800 */
[----:B-1----:R-:W-:Y:S02]  /*1900*/  UIMAD.WIDE.U32 UR4, UR9, UR6, URZ ;  /* 0x00000006090472a5 */ /* 0x002fe4000f8e00ff */
[----:B--2---:R-:W-:-:S05]  /*1910*/  UISETP.NE.AND UP0, UPT, UR8, 0x1, UPT ;  /* 0x000000010800788c */ /* 0x004fca000bf05270 */
[----:B------:R-:W-:Y:S02]  /*1920*/  UMOV UR4, UR5 ;  /* 0x0000000500047c82 */ /* 0x000fe40008000000 */
[----:B------:R-:W-:Y:S02]  /*1930*/  USHF.R.U32.HI UR4, URZ, UR7, UR4 ;  /* 0x00000007ff047299 */ /* 0x000fe40008011604 */
[----:B------:R-:W1:Y:S02]  /*1940*/  LDCU UR5, c[0x0][0x380] ;  /* 0x00007000ff0577ac */ /* 0x000e640008000800 */
[----:B------:R-:W-:-:S04]  /*1950*/  USEL UR4, UR9, UR4, !UP0 ;  /* 0x0000000409047287 */ /* 0x000fc8000c000000 */
[----:B------:R-:W-:-:S04]  /*1960*/  UIADD3 UR4, UPT, UPT, -UR4, URZ, URZ ;  /* 0x000000ff04047290 */ /* 0x000fc8000fffe1ff */
[----:B------:R-:W-:-:S04]  /*1970*/  UIMAD UR4, UR8, UR4, UR9 ;  /* 0x00000004080472a4 */ /* 0x000fc8000f8e0209 */
[----:B------:R-:W-:-:S04]  /*1980*/  USHF.L.U32 UR4, UR4, 0x8, URZ ;  /* 0x0000000804047899 */ /* 0x000fc800080006ff */
[----:B-1----:R-:W-:-:S09]  /*1990*/  UISETP.GE.AND UP0, UPT, UR4, UR5, UPT ;  /* 0x000000050400728c */ /* 0x002fd2000bf06270 */
[----:B------:R-:W-:Y:S05]  /*19a0*/  BRA.U UP0, `(.L_x_29) ;  /* 0x0000003d00187547 */ /* 0x000fea000b800000 */
[----:B------:R-:W-:-:S13]  /*19b0*/  LOP3.LUT P0, RZ, R11, 0xff, RZ, 0xc0, !PT ;  /* 0x000000ff0bff7812 */ /* 0x000fda000780c0ff */
[----:B------:R-:W-:Y:S05]  /*19c0*/  @P0 BRA `(.L_x_30) ;  /* 0x0000000000940947 */ /* 0x000fea0003800000 */
[----:B------:R-:W1:Y:S01]  /*19d0*/  S2UR UR6, SR_CgaCtaId ;  /* 0x00000000000679c3 */ /* 0x000e620000008800 */
[----:B------:R-:W-:Y:S01]  /*19e0*/  UMOV UR4, 0x40 ;  /* 0x0000004000047882 */ /* 0x000fe20000000000 */
[----:B------:R-:W-:Y:S01]  /*19f0*/  NOP ;  /* 0x0000000000007918 */ /* 0x000fe20000000000 */
[----:B-1----:R-:W-:-:S03]  /*1a00*/  ULEA UR5, UR6, UR4, 0x18 ;  /* 0x0000000406057291 */ /* 0x002fc6000f8ec0ff */
[----:B------:R-:W-:Y:S02]  /*1a10*/  UMOV UR4, 0x400 ;  /* 0x0000040000047882 */ /* 0x000fe40000000000 */
[----:B------:R-:W-:-:S04]  /*1a20*/  ULEA UR6, UR6, UR4, 0x18 ;  /* 0x0000000406067291 */ /* 0x000fc8000f8ec0ff */
[----:B------:R-:W1:Y:S02]  /*1a30*/  LDS.U8 R0, [UR5+0x1c] ;  /* 0x00001c05ff007984 */ /* 0x000e640008000000 */
[----:B-1----:R-:W-:-:S13]  /*1a40*/  ISETP.NE.AND P0, PT, R0, RZ, PT ;  /* 0x000000ff0000720c */ /* 0x002fda0003f05270 */
[----:B------:R-:W-:Y:S05]  /*1a50*/  @P0 BRA `(.L_x_31) ;  /* 0x0000000000580947 */ /* 0x000fea0003800000 */
[----:B------:R-:W-:-:S13]  /*1a60*/  ELECT P0, URZ, PT ;  /* 0x0000000000ff782f */ /* 0x000fda0003800000 */
[----:B------:R-:W-:Y:S05]  /*1a70*/  @!P0 BRA `(.L_x_32) ;  /* 0x0000000000608947 */ /* 0x000fea0003800000 */
[----:B------:R-:W-:Y:S01]  /*1a80*/  UMOV UR4, 0x10 ;  /* 0x0000001000047882 */ /* 0x000fe20000000000 */
[----:B------:R-:W-:Y:S01]  /*1a90*/  HFMA2 R0, -RZ, RZ, 0, 5.9604644775390625e-08 ;  /* 0x00000001ff007431 */ /* 0x000fe200000001ff */
[----:B------:R-:W-:-:S03]  /*1aa0*/  MOV R2, 0xffff ;  /* 0x0000ffff00027802 */ /* 0x000fc60000000f00 */
[----:B------:R-:W-:Y:S04]  /*1ab0*/  DEPBAR.LE SB1, 0x36 ;  /* 0x00009d800000791a */ /* 0x000fe80000000000 */
[----:B------:R-:W1:Y:S02]  /*1ac0*/  UTCATOMSWS.FIND_AND_SET.ALIGN UP0, UR4, UR4 ;  /* 0x00000004000475e3 */ /* 0x000e640008000800 */
[----:B-1----:R-:W-:Y:S01]  /*1ad0*/  MOV R3, UR4 ;  /* 0x0000000400037c02 */ /* 0x002fe20008000f00 */
[----:B------:R-:W-:Y:S06]  /*1ae0*/  BRA.U UP0, `(.L_x_33) ;  /* 0x0000000100187547 */ /* 0x000fec000b800000 */
.L_x_34:
[----:B------:R-:W-:Y:S05]  /*1af0*/  NANOSLEEP 0x64 ;  /* 0x000000640000795d */ /* 0x000fea0003800000 */
[----:B------:R-:W-:-:S05]  /*1b00*/  UMOV UR4, 0x10 ;  /* 0x0000001000047882 */ /* 0x000fca0000000000 */
[----:B------:R-:W-:Y:S04]  /*1b10*/  DEPBAR.LE SB1, 0x36 ;  /* 0x00009d800000791a */ /* 0x000fe80000000000 */
[----:B------:R-:W1:Y:S02]  /*1b20*/  UTCATOMSWS.FIND_AND_SET.ALIGN UP0, UR4, UR4 ;  /* 0x00000004000475e3 */ /* 0x000e640008000800 */
[----:B-1----:R-:W-:Y:S01]  /*1b30*/  MOV R3, UR4 ;  /* 0x0000000400037c02 */ /* 0x002fe20008000f00 */
[----:B------:R-:W-:Y:S05]  /*1b40*/  BRA.U !UP0, `(.L_x_34) ;  /* 0xfffffffd08e87547 */ /* 0x000fea000b83ffff */
.L_x_33:
[-C--:B------:R-:W-:Y:S02]  /*1b50*/  SHF.L.U32 R2, R2, R3.reuse, RZ ;  /* 0x0000000302027219 */ /* 0x080fe400000006ff */
[----:B------:R-:W-:Y:S01]  /*1b60*/  SHF.L.U32 R0, R0, R3, RZ ;  /* 0x0000000300007219 */ /* 0x000fe200000006ff */
[----:B------:R-:W-:Y:S02]  /*1b70*/  IMAD.SHL.U32 R3, R3, 0x20, RZ ;  /* 0x0000002003037824 */ /* 0x000fe400078e00ff */
[----:B------:R1:W-:Y:S04]  /*1b80*/  ATOMS.OR RZ, [UR5+0x14], R2 ;  /* 0x00001402ffff798c */ /* 0x0003e8000b000005 */
[----:B------:R1:W-:Y:S04]  /*1b90*/  ATOMS.OR RZ, [UR5+0x18], R0 ;  /* 0x00001800ffff798c */ /* 0x0003e8000b000005 */
[----:B------:R1:W-:Y:S01]  /*1ba0*/  STS [UR6+0x580e0], R3 ;  /* 0x0580e003ff007988 */ /* 0x0003e20008000806 */
[----:B------:R-:W-:Y:S05]  /*1bb0*/  BRA `(.L_x_32) ;  /* 0x0000000000107947 */ /* 0x000fea0003800000 */
.L_x_31:
[----:B------:R-:W-:Y:S02]  /*1bc0*/  MOV R0, 0xffffffff ;  /* 0xffffffff00007802 */ /* 0x000fe40000000f00 */
[----:B------:R-:W-:-:S03]  /*1bd0*/  MOV R2, 0x1c00 ;  /* 0x00001c0000027802 */ /* 0x000fc60000000f00 */
[----:B------:R1:W-:Y:S04]  /*1be0*/  STS [UR6+0x580e0], R0 ;  /* 0x0580e000ff007988 */ /* 0x0003e80008000806 */
[----:B-1----:R-:W-:Y:S05]  /*1bf0*/  CALL.REL.NOINC `($__internal_1_$__cuda_sm10x_tcgen05_guardrail_trap_phase_invalid_during_alloc) ;  /* 0x0000024000a47944 */ /* 0x002fea0003c00000 */
.L_x_32:
[----:B------:R-:W-:Y:S05]  /*1c00*/  WARPSYNC.ALL ;  /* 0x0000000000007948 */ /* 0x000fea0003800000 */
[----:B------:R-:W-:Y:S01]  /*1c10*/  NOP ;  /* 0x0000000000007918 */ /* 0x000fe20000000000 */
.L_x_30:
[----:B------:R-:W2:Y:S01]  /*1c20*/  LDCU UR4, c[0x0][0x384] ;  /* 0x00007080ff0477ac */ /* 0x000ea20008000800 */
[----:B------:R-:W-:Y:S01]  /*1c30*/  HFMA2 R11, -RZ, RZ, 0, 5.9604644775390625e-08 ;  /* 0x00000001ff0b7431 */ /* 0x000fe200000001ff */
[----:B--2---:R-:W-:-:S09]  /*1c40*/  UISETP.NE.AND UP0, UPT, UR4, URZ, UPT ;  /* 0x000000ff0400728c */ /* 0x004fd2000bf05270 */
[----:B------:R-:W-:Y:S05]  /*1c50*/  BRA.U !UP0, `(.L_x_29) ;  /* 0x00000039086c7547 */ /* 0x000fea000b800000 */
[----:B------:R-:W-:Y:S04]  /*1c60*/  BSSY.RECONVERGENT B0, `(.L_x_35) ;  /* 0x0000003000007945 */ /* 0x000fe80003800200 */
[----:B------:R-:W-:Y:S05]  /*1c70*/  @!P4 BRA `(.L_x_36) ;  /* 0x000000000004c947 */ /* 0x000fea0003800000 */
[----:B------:R-:W-:Y:S05]  /*1c80*/  BPT.TRAP 0x1 ;  /* 0x000000040000795c */ /* 0x000fea0000300000 */
.L_x_36:
[----:B------:R-:W-:Y:S05]  /*1c90*/  BSYNC.RECONVERGENT B0 ;  /* 0x0000000000007941 */ /* 0x000fea0003800200 */
.L_x_35:
[----:B------:R-:W2:Y:S01]  /*1ca0*/  S2UR UR12, SR_CgaCtaId ;  /* 0x00000000000c79c3 */ /* 0x000ea20000008800 */
[----:B------:R-:W-:Y:S01]  /*1cb0*/  UMOV UR4, 0x400 ;  /* 0x0000040000047882 */ /* 0x000fe20000000000 */
[----:B-1----:R-:W-:Y:S01]  /*1cc0*/  SHF.L.U32 R0, R7, 0x1f, RZ ;  /* 0x0000001f07007819 */ /* 0x002fe200000006ff */
[----:B--2---:R-:W-:-:S09]  /*1cd0*/  ULEA UR12, UR12, UR4, 0x18 ;  /* 0x000000040c0c7291 */ /* 0x004fd2000f8ec0ff */
[----:B------:R-:W1:Y:S02]  /*1ce0*/  SYNCS.PHASECHK.TRANS64.TRYWAIT P0, [UR12+0x58000], R0 ;  /* 0x05800000ff0075a7 */ /* 0x000e64000800110c */
[----:B-1----:R-:W-:Y:S05]  /*1cf0*/  @!P0 BRA `(.L_x_37) ;  /* 0x0000022c00a88947 */ /* 0x002fea0003800000 */
.L_x_411:
[----:B------:R-:W-:Y:S05]  /*1d00*/  BRA.U !UP1, `(.L_x_38) ;  /* 0x0000000109047547 */ /* 0x000fea000b800000 */
[----:B------:R-:W-:Y:S05]  /*1d10*/  BPT.TRAP 0x1 ;  /* 0x000000040000795c */ /* 0x000fea0000300000 */
.L_x_38:
[----:B------:R-:W-:Y:S01]  /*1d20*/  ULEA UR13, UR63, UR12, 0x3 ;  /* 0x0000000c3f0d7291 */ /* 0x000fe2000f8e18ff */
[----:B------:R-:W-:Y:S02]  /*1d30*/  SHF.L.U32 R3, R8, 0x1f, RZ ;  /* 0x0000001f08037819 */ /* 0x000fe400000006ff */
[----:B------:R-:W-:-:S06]  /*1d40*/  R2UR UR4, R14 ;  /* 0x000000000e0472ca */ /* 0x000fcc00000e0000 */
[----:B------:R-:W2:Y:S07]  /*1d50*/  SYNCS.PHASECHK.TRANS64.TRYWAIT P0, [UR13+0x58020], R3 ;  /* 0x05802003ff0075a7 */ /* 0x000eae000800110d */
[----:B------:R-:W-:Y:S01]  /*1d60*/  UISETP.NE.AND UP4, UPT, UR4, URZ, UPT ;  /* 0x000000ff0400728c */ /* 0x000fe2000bf85270 */
[----:B--2---:R-:W-:Y:S10]  /*1d70*/  @!P0 BRA `(.L_x_39) ;  /* 0x0000022c00a08947 */ /* 0x004ff40003800000 */
.L_x_413:
[----:B------:R-:W-:-:S04]  /*1d80*/  UIADD3 UR4, UPT, UPT, UR63, 0x1, URZ ;  /* 0x000000013f047890 */ /* 0x000fc8000fffe0ff */
[----:B------:R-:W-:-:S04]  /*1d90*/  UISETP.NE.AND UP0, UPT, UR4, 0x3, UPT ;  /* 0x000000030400788c */ /* 0x000fc8000bf05270 */
[----:B------:R-:W-:Y:S02]  /*1da0*/  USEL UR5, URZ, 0x1, UP0 ;  /* 0x00000001ff057887 */ /* 0x000fe40008000000 */
[----:B------:R-:W-:-:S04]  /*1db0*/  USEL UR62, UR4, URZ, UP0 ;  /* 0x000000ff043e7287 */ /* 0x000fc80008000000 */
[----:B------:R-:W-:Y:S01]  /*1dc0*/  LOP3.LUT R8, R8, UR5, RZ, 0x3c, !PT ;  /* 0x0000000508087c12 */ /* 0x000fe2000f8e3cff */
[----:B------:R-:W-:Y:S07]  /*1dd0*/  BRA.U UP4, `(.L_x_40) ;  /* 0x0000000104047547 */ /* 0x000fee000b800000 */
[----:B------:R-:W-:Y:S05]  /*1de0*/  BPT.TRAP 0x1 ;  /* 0x000000040000795c */ /* 0x000fea0000300000 */
.L_x_40:
[----:B------:R-:W-:Y:S01]  /*1df0*/  SHF.L.U32 R6, R9, 0x1f, RZ ;  /* 0x0000001f09067819 */ /* 0x000fe200000006ff */
[----:B------:R-:W-:Y:S01]  /*1e00*/  USHF.R.U32.HI UR4, URZ, 0x4, UR12 ;  /* 0x00000004ff047899 */ /* 0x000fe2000801160c */
[----:B------:R-:W-:Y:S01]  /*1e10*/  IMAD.MOV.U32 R4, RZ, RZ, RZ ;  /* 0x000000ffff047224 */ /* 0x000fe200078e00ff */
[----:B-1----:R-:W-:Y:S01]  /*1e20*/  CS2R R2, SRZ ;  /* 0x0000000000027805 */ /* 0x002fe2000001ff00 */
[----:B------:R-:W1:Y:S01]  /*1e30*/  SYNCS.PHASECHK.TRANS64.TRYWAIT P0, [UR12+0x58058], R6 ;  /* 0x05805806ff0075a7 */ /* 0x000e62000800110c */
[----:B------:R-:W-:-:S04]  /*1e40*/  ULOP3.LUT UR4, UR4, 0x3fff, URZ, 0xc0, !UPT ;  /* 0x00003fff04047892 */ /* 0x000fc8000f8ec0ff */
[----:B------:R-:W-:Y:S01]  /*1e50*/  ULOP3.LUT UR4, UR4, 0x10000, URZ, 0xfc, !UPT ;  /* 0x0001000004047892 */ /* 0x000fe2000f8efcff */
[----:B-1----:R-:W-:Y:S11]  /*1e60*/  @!P0 BRA `(.L_x_41) ;  /* 0x0000022c007c8947 */ /* 0x002ff60003800000 */
.L_x_415:
[----:B------:R-:W-:Y:S01]  /*1e70*/  UIADD3 UR5, UPT, UPT, UR12, 0x20000, URZ ;  /* 0x000200000c057890 */ /* 0x000fe2000fffe0ff */
[----:B------:R-:W-:Y:S02]  /*1e80*/  R2UR UR16, R4 ;  /* 0x00000000041072ca */ /* 0x000fe400000e0000 */
[----:B-1----:R-:W-:Y:S02]  /*1e90*/  CS2R R4, SRZ ;  /* 0x0000000000047805 */ /* 0x002fe4000001ff00 */
[----:B------:R-:W-:Y:S01]  /*1ea0*/  R2UR UR17, R3 ;  /* 0x00000000031172ca */ /* 0x000fe200000e0000 */
[----:B------:R-:W-:Y:S01]  /*1eb0*/  USHF.R.U32.HI UR5, URZ, 0x4, UR5 ;  /* 0x00000004ff057899 */ /* 0x000fe20008011605 */
[----:B------:R-:W-:Y:S01]  /*1ec0*/  R2UR UR27, R2 ;  /* 0x00000000021b72ca */ /* 0x000fe200000e0000 */
[----:B------:R-:W-:Y:S01]  /*1ed0*/  UIADD3 UR14, UPT, UPT, UR4, 0x2, URZ ;  /* 0x00000002040e7890 */ /* 0x000fe2000fffe0ff */
[----:B------:R-:W-:Y:S01]  /*1ee0*/  CS2R R2, SRZ ;  /* 0x0000000000027805 */ /* 0x000fe2000001ff00 */
[----:B------:R-:W-:Y:S01]  /*1ef0*/  ULOP3.LUT UR70, UR5, 0x3fff, URZ, 0xc0, !UPT ;  /* 0x00003fff05467892 */ /* 0x000fe2000f8ec0ff */
[----:B------:R-:W-:Y:S01]  /*1f00*/  R2UR UR26, R5 ;  /* 0x00000000051a72ca */ /* 0x000fe200000e0000 */
[----:B------:R-:W-:Y:S01]  /*1f10*/  UMOV UR20, 0x0 ;  /* 0x0000000000147882 */ /* 0x000fe20000000000 */
[----:B------:R-:W-:Y:S01]  /*1f20*/  R2UR UR19, R4 ;  /* 0x00000000041372ca */ /* 0x000fe200000e0000 */
[----:B------:R-:W-:Y:S01]  /*1f30*/  ULOP3.LUT UR6, UR70, 0x10000, URZ, 0xfc, !UPT ;  /* 0x0001000046067892 */ /* 0x000fe2000f8efcff */
[C---:B------:R-:W-:Y:S01]  /*1f40*/  R2UR UR64, R3.reuse ;  /* 0x00000000034072ca */ /* 0x040fe200000e0000 */
[----:B------:R-:W-:Y:S01]  /*1f50*/  UMOV UR21, 0x8100010 ;  /* 0x0810001000157882 */ /* 0x000fe20000000000 */
[----:B------:R-:W-:Y:S01]  /*1f60*/  UMOV UR5, 0x40004040 ;  /* 0x4000404000057882 */ /* 0x000fe20000000000 */
[----:B------:R-:W-:Y:S01]  /*1f70*/  ULEA UR6, UR63, UR6, 0xb ;  /* 0x000000063f067291 */ /* 0x000fe2000f8e58ff */
[C---:B------:R-:W-:Y:S01]  /*1f80*/  R2UR UR49, R2.reuse ;  /* 0x00000000023172ca */ /* 0x040fe200000e0000 */
[----:B------:R-:W-:Y:S01]  /*1f90*/  UMOV UR7, 0x40004040 ;  /* 0x4000404000077882 */ /* 0x000fe20000000000 */
[----:B------:R-:W-:Y:S01]  /*1fa0*/  UMOV UR22, 0x0 ;  /* 0x0000000000167882 */ /* 0x000fe20000000000 */
[----:B------:R-:W-:Y:S01]  /*1fb0*/  UIADD3 UR32, UPT, UPT, UR6, 0x2, URZ ;  /* 0x0000000206207890 */ /* 0x000fe2000fffe0ff */
[C---:B------:R-:W-:Y:S01]  /*1fc0*/  R2UR UR73, R3.reuse ;  /* 0x00000000034972ca */ /* 0x040fe200000e0000 */
[----:B------:R-:W-:Y:S01]  /*1fd0*/  UMOV UR23, 0x8100010 ;  /* 0x0810001000177882 */ /* 0x000fe20000000000 */
[----:B------:R-:W-:Y:S01]  /*1fe0*/  UIADD3 UR10, UPT, UPT, UR4, 0x4, URZ ;  /* 0x00000004040a7890 */ /* 0x000fe2000fffe0ff */
[C---:B------:R-:W-:Y:S01]  /*1ff0*/  R2UR UR72, R2.reuse ;  /* 0x00000000024872ca */ /* 0x040fe200000e0000 */
[----:B------:R-:W-:Y:S01]  /*2000*/  UMOV UR15, 0x40004040 ;  /* 0x40004040000f7882 */ /* 0x000fe20000000000 */
[----:B------:R-:W-:Y:S01]  /*2010*/  UIADD3 UR30, UPT, UPT, UR6, 0x4, URZ ;  /* 0x00000004061e7890 */ /* 0x000fe2000fffe0ff */
[----:B------:R1:W-:Y:S01]  /*2020*/  UTCHMMA gdesc[UR4], gdesc[UR6], tmem[UR16], tmem[UR20], idesc[UR21], !UPT ;  /* 0x00ff1406040075ea */ /* 0x0003e2000f800010 */
[----:B------:R-:W-:Y:S01]  /*2030*/  UMOV UR33, 0x40004040 ;  /* 0x4000404000217882 */ /* 0x000fe20000000000 */
[----:B------:R-:W-:Y:S01]  /*2040*/  UIADD3 UR8, UPT, UPT, UR4, 0x6, URZ ;  /* 0x0000000604087890 */ /* 0x000fe2000fffe0ff */
[----:B------:R2:W-:Y:S01]  /*2050*/  UTCHMMA gdesc[UR14], gdesc[UR32], tmem[UR17], tmem[UR22], idesc[UR23], UPT ;  /* 0x00ff16200e0075ea */ /* 0x0005e2000b800011 */
[----:B------:R-:W-:Y:S01]  /*2060*/  UIADD3 UR24, UPT, UPT, UR6, 0x6, URZ ;  /* 0x0000000606187890 */ /* 0x000fe2000fffe0ff */
[C---:B------:R-:W-:Y:S01]  /*2070*/  R2UR UR71, R3.reuse ;  /* 0x00000000034772ca */ /* 0x040fe200000e0000 */
[----:B------:R-:W-:Y:S01]  /*2080*/  UIADD3 UR28, UPT, UPT, UR4, 0x400, URZ ;  /* 0x00000400041c7890 */ /* 0x000fe2000fffe0ff */
[C---:B------:R-:W-:Y:S01]  /*2090*/  R2UR UR69, R2.reuse ;  /* 0x00000000024572ca */ /* 0x040fe200000e0000 */
[----:B------:R-:W-:Y:S01]  /*20a0*/  UIADD3 UR40, UPT, UPT, UR4, 0x402, URZ ;  /* 0x0000040204287890 */ /* 0x000fe2000fffe0ff */
[C---:B------:R-:W-:Y:S01]  /*20b0*/  R2UR UR68, R3.reuse ;  /* 0x00000000034472ca */ /* 0x040fe200000e0000 */
[----:B------:R-:W-:Y:S01]  /*20c0*/  UMOV UR54, 0x0 ;  /* 0x0000000000367882 */ /* 0x000fe20000000000 */
[----:B------:R-:W-:Y:S01]  /*20d0*/  UMOV UR55, 0x8100010 ;  /* 0x0810001000377882 */ /* 0x000fe20000000000 */
[----:B------:R-:W-:Y:S01]  /*20e0*/  UIADD3 UR52, UPT, UPT, UR4, 0x404, URZ ;  /* 0x0000040404347890 */ /* 0x000fe2000fffe0ff */
[----:B------:R-:W-:Y:S01]  /*20f0*/  MOV.SPILL R6, UR76 ;  /* 0x0000004c00067c02 */ /* 0x000fe20009000f00 */
[----:B------:R-:W-:Y:S01]  /*2100*/  UMOV UR11, 0x40004040 ;  /* 0x40004040000b7882 */ /* 0x000fe20000000000 */
[----:B------:R-:W-:Y:S01]  /*2110*/  UMOV UR31, 0x40004040 ;  /* 0x40004040001f7882 */ /* 0x000fe20000000000 */
[----:B------:R-:W-:Y:S01]  /*2120*/  UIADD3 UR18, UPT, UPT, UR6, 0x204, URZ ;  /* 0x0000020406127890 */ /* 0x000fe2000fffe0ff */
[C---:B------:R-:W-:Y:S01]  /*2130*/  R2UR UR67, R2.reuse ;  /* 0x00000000024372ca */ /* 0x040fe200000e0000 */
[----:B------:R-:W-:Y:S01]  /*2140*/  UMOV UR56, 0x0 ;  /* 0x0000000000387882 */ /* 0x000fe20000000000 */
[----:B------:R-:W-:Y:S01]  /*2150*/  UMOV UR57, 0x8100010 ;  /* 0x0810001000397882 */ /* 0x000fe20000000000 */
[----:B------:R-:W-:Y:S01]  /*2160*/  UIADD3 UR60, UPT, UPT, UR4, 0x406, URZ ;  /* 0x00000406043c7890 */ /* 0x000fe2000fffe0ff */
[----:B------:R3:W-:Y:S01]  /*2170*/  UTCHMMA gdesc[UR10], gdesc[UR30], tmem[UR27], tmem[UR54], idesc[UR55], UPT ;  /* 0x00ff361e0a0075ea */ /* 0x0007e2000b80001b */
[----:B------:R-:W-:Y:S01]  /*2180*/  UMOV UR9, 0x40004040 ;  /* 0x4000404000097882 */ /* 0x000fe20000000000 */
[----:B------:R-:W-:Y:S01]  /*2190*/  UMOV UR25, 0x40004040 ;  /* 0x4000404000197882 */ /* 0x000fe20000000000 */
[----:B------:R-:W-:Y:S01]  /*21a0*/  UIADD3 UR58, UPT, UPT, UR4, 0x800, URZ ;  /* 0x00000800043a7890 */ /* 0x000fe2000fffe0ff */
[----:B------:R-:W-:Y:S01]  /*21b0*/  R2UR UR66, R3 ;  /* 0x00000000034272ca */ /* 0x000fe200000e0000 */
[----:B-1----:R-:W-:Y:S01]  /*21c0*/  UIADD3 UR20, UPT, UPT, UR6, 0x202, URZ ;  /* 0x0000020206147890 */ /* 0x002fe2000fffe0ff */
[----:B------:R1:W-:Y:S01]  /*21d0*/  UTCHMMA gdesc[UR8], gdesc[UR24], tmem[UR26], tmem[UR56], idesc[UR57], UPT ;  /* 0x00ff3818080075ea */ /* 0x0003e2000b80001a */
[----:B--2---:R-:W-:Y:S01]  /*21e0*/  UIADD3 UR22, UPT, UPT, UR6, 0x200, URZ ;  /* 0x0000020006167890 */ /* 0x004fe2000fffe0ff */
[C---:B------:R-:W-:Y:S01]  /*21f0*/  R2UR UR65, R2.reuse ;  /* 0x00000000024172ca */ /* 0x040fe200000e0000 */
[----:B------:R-:W-:Y:S01]  /*2200*/  UIADD3 UR16, UPT, UPT, UR6, 0x206, URZ ;  /* 0x0000020606107890 */ /* 0x000fe2000fffe0ff */
[----:B------:R-:W-:Y:S01]  /*2210*/  R2UR UR63, R2 ;  /* 0x00000000023f72ca */ /* 0x000fe200000e0000 */
[----:B------:R-:W-:Y:S01]  /*2220*/  UIADD3 UR14, UPT, UPT, UR6, 0x400, URZ ;  /* 0x00000400060e7890 */ /* 0x000fe2000fffe0ff */
[----:B------:R-:W-:Y:S01]  /*2230*/  UMOV UR76, 0x0 ;  /* 0x00000000004c7882 */ /* 0x000fe20000000000 */
[----:B------:R-:W-:Y:S01]  /*2240*/  UMOV UR77, 0x8100010 ;  /* 0x08100010004d7882 */ /* 0x000fe20000000000 */
[----:B------:R-:W-:Y:S01]  /*2250*/  UIADD3 UR50, UPT, UPT, UR4, 0x802, URZ ;  /* 0x0000080204327890 */ /* 0x000fe2000fffe0ff */
[----:B------:R-:W-:Y:S01]  /*2260*/  UMOV UR29, 0x40004040 ;  /* 0x40004040001d7882 */ /* 0x000fe20000000000 */
[----:B------:R-:W-:Y:S01]  /*2270*/  UMOV UR23, 0x40004040 ;  /* 0x4000404000177882 */ /* 0x000fe20000000000 */
[----:B------:R-:W-:Y:S01]  /*2280*/  UIADD3 UR46, UPT, UPT, UR4, 0x804, URZ ;  /* 0x00000804042e7890 */ /* 0x000fe2000fffe0ff */
[----:B------:R2:W-:Y:S01]  /*2290*/  UTCHMMA gdesc[UR28], gdesc[UR22], tmem[UR19], tmem[UR76], idesc[UR77], UPT ;  /* 0x00ff4c161c0075ea */ /* 0x0005e2000b800013 */
[----:B------:R-:W-:-:S02]  /*22a0*/  UIADD3 UR44, UPT, UPT, UR4, 0x806, URZ ;  /* 0x00000806042c7890 */ /* 0x000fc4000fffe0ff */
[----:B------:R-:W-:Y:S02]  /*22b0*/  UIADD3 UR42, UPT, UPT, UR4, 0xc00, URZ ;  /* 0x00000c00042a7890 */ /* 0x000fe4000fffe0ff */
[----:B---3--:R-:W-:Y:S01]  /*22c0*/  UIADD3 UR10, UPT, UPT, UR6, 0x402, URZ ;  /* 0x00000402060a7890 */ /* 0x008fe2000fffe0ff */
[----:B------:R-:W-:Y:S01]  /*22d0*/  UMOV UR41, 0x40004040 ;  /* 0x4000404000297882 */ /* 0x000fe20000000000 */
[----:B------:R-:W-:Y:S01]  /*22e0*/  UMOV UR21, 0x40004040 ;  /* 0x4000404000157882 */ /* 0x000fe20000000000 */
[----:B------:R-:W-:Y:S02]  /*22f0*/  UIADD3 UR48, UPT, UPT, UR6, 0x600, URZ ;  /* 0x0000060006307890 */ /* 0x000fe4000fffe0ff */
[----:B-1----:R-:W-:Y:S02]  /*2300*/  UIADD3 UR8, UPT, UPT, UR6, 0x404, URZ ;  /* 0x0000040406087890 */ /* 0x002fe4000fffe0ff */
[----:B------:R-:W-:Y:S02]  /*2310*/  UIADD3 UR26, UPT, UPT, UR6, 0x406, URZ ;  /* 0x00000406061a7890 */ /* 0x000fe4000fffe0ff */
[----:B------:R-:W-:Y:S01]  /*2320*/  UIADD3 UR38, UPT, UPT, UR4, 0xc02, URZ ;  /* 0x00000c0204267890 */ /* 0x000fe2000fffe0ff */
[----:B------:R-:W-:Y:S01]  /*2330*/  UMOV UR53, 0x40004040 ;  /* 0x4000404000357882 */ /* 0x000fe20000000000 */
[----:B------:R-:W-:-:S02]  /*2340*/  UIADD3 UR56, UPT, UPT, UR6, 0x602, URZ ;  /* 0x0000060206387890 */ /* 0x000fc4000fffe0ff */
[----:B------:R-:W-:Y:S01]  /*2350*/  UIADD3 UR36, UPT, UPT, UR4, 0xc04, URZ ;  /* 0x00000c0404247890 */ /* 0x000fe2000fffe0ff */
[----:B------:R-:W-:Y:S01]  /*2360*/  UMOV UR61, 0x40004040 ;  /* 0x40004040003d7882 */ /* 0x000fe20000000000 */
[----:B------:R-:W-:Y:S01]  /*2370*/  UIADD3 UR54, UPT, UPT, UR6, 0x604, URZ ;  /* 0x0000060406367890 */ /* 0x000fe2000fffe0ff */
[----:B--2---:R-:W-:Y:S01]  /*2380*/  UMOV UR28, 0x0 ;  /* 0x00000000001c7882 */ /* 0x004fe20000000000 */
[----:B------:R-:W-:Y:S01]  /*2390*/  UMOV UR29, 0x8100010 ;  /* 0x08100010001d7882 */ /* 0x000fe20000000000 */
[----:B------:R-:W-:Y:S01]  /*23a0*/  UMOV UR19, 0x40004040 ;  /* 0x4000404000137882 */ /* 0x000fe20000000000 */
[----:B------:R1:W-:Y:S01]  /*23b0*/  UTCHMMA gdesc[UR40], gdesc[UR20], tmem[UR64], tmem[UR28], idesc[UR29], UPT ;  /* 0x00ff1c14280075ea */ /* 0x0003e2000b800040 */
[----:B------:R-:W-:Y:S01]  /*23c0*/  UMOV UR17, 0x40004040 ;  /* 0x4000404000117882 */ /* 0x000fe20000000000 */
[----:B------:R-:W-:Y:S01]  /*23d0*/  UIADD3 UR34, UPT, UPT, UR4, 0xc06, URZ ;  /* 0x00000c0604227890 */ /* 0x000fe2000fffe0ff */
[----:B------:R2:W-:Y:S01]  /*23e0*/  UTCHMMA gdesc[UR52], gdesc[UR18], tmem[UR49], tmem[UR28], idesc[UR29], UPT ;  /* 0x00ff1c12340075ea */ /* 0x0005e2000b800031 */
[----:B------:R-:W-:Y:S01]  /*23f0*/  UMOV UR59, 0x40004040 ;  /* 0x40004040003b7882 */ /* 0x000fe20000000000 */
[----:B------:R-:W-:Y:S01]  /*2400*/  UMOV UR51, 0x40004040 ;  /* 0x4000404000337882 */ /* 0x000fe20000000000 */
[----:B------:R3:W-:Y:S01]  /*2410*/  UTCHMMA gdesc[UR60], gdesc[UR16], tmem[UR73], tmem[UR28], idesc[UR29], UPT ;  /* 0x00ff1c103c0075ea */ /* 0x0007e2000b800049 */
[----:B------:R-:W-:Y:S01]  /*2420*/  UMOV UR47, 0x40004040 ;  /* 0x40004040002f7882 */ /* 0x000fe20000000000 */
[----:B------:R4:W-:Y:S01]  /*2430*/  UTCHMMA gdesc[UR58], gdesc[UR14], tmem[UR72], tmem[UR28], idesc[UR29], UPT ;  /* 0x00ff1c0e3a0075ea */ /* 0x0009e2000b800048 */
[----:B------:R-:W-:Y:S01]  /*2440*/  UMOV UR45, 0x40004040 ;  /* 0x40004040002d7882 */ /* 0x000fe20000000000 */
        /* <DEDUP_REMOVED lines=9> */
[----:B------:R-:W-:Y:S01]  /*24e0*/  R2UR.FILL UR76, R6 ;  /* 0x00000000064c72ca */ /* 0x000fe200004e0000 */
[----:B-1----:R-:W-:Y:S01]  /*24f0*/  UIADD3 UR40, UPT, UPT, UR6, 0x606, URZ ;  /* 0x0000060606287890 */ /* 0x002fe2000fffe0ff */
[----:B--2---:R-:W-:Y:S01]  /*2500*/  UMOV UR52, 0x0 ;  /* 0x0000000000347882 */ /* 0x004fe20000000000 */
[----:B------:R-:W-:Y:S01]  /*2510*/  UMOV UR53, 0x8100010 ;  /* 0x0810001000357882 */ /* 0x000fe20000000000 */
[----:B------:R-:W-:Y:S01]  /*2520*/  UMOV UR49, 0x40004040 ;  /* 0x4000404000317882 */ /* 0x000fe20000000000 */
[----:B------:R1:W-:Y:S01]  /*2530*/  UTCHMMA gdesc[UR50], gdesc[UR10], tmem[UR71], tmem[UR52], idesc[UR53], UPT ;  /* 0x00ff340a320075ea */ /* 0x0003e2000b800047 */
[----:B---3--:R-:W-:Y:S01]  /*2540*/  UMOV UR73, 0x8100010 ;  /* 0x0810001000497882 */ /* 0x008fe20000000000 */
[----:B----4-:R-:W-:Y:S01]  /*2550*/  UMOV UR72, 0x0 ;  /* 0x0000000000487882 */ /* 0x010fe20000000000 */
[----:B------:R1:W-:Y:S01]  /*2560*/  UTCHMMA gdesc[UR46], gdesc[UR8], tmem[UR69], tmem[UR28], idesc[UR29], UPT ;  /* 0x00ff1c082e0075ea */ /* 0x0003e2000b800045 */
[----:B------:R-:W-:Y:S01]  /*2570*/  UMOV UR60, 0x0 ;  /* 0x00000000003c7882 */ /* 0x000fe20000000000 */
[----:B------:R-:W-:Y:S01]  /*2580*/  UMOV UR61, 0x8100010 ;  /* 0x08100010003d7882 */ /* 0x000fe20000000000 */
[----:B------:R1:W-:Y:S01]  /*2590*/  UTCHMMA gdesc[UR44], gdesc[UR26], tmem[UR68], tmem[UR72], idesc[UR73], UPT ;  /* 0x00ff481a2c0075ea */ /* 0x0003e2000b800044 */
[----:B------:R1:W-:Y:S01]  /*25a0*/  UTCHMMA gdesc[UR42], gdesc[UR48], tmem[UR67], tmem[UR60], idesc[UR61], UPT ;  /* 0x00ff3c302a0075ea */ /* 0x0003e2000b800043 */
[----:B------:R1:W-:Y:S01]  /*25b0*/  UTCHMMA gdesc[UR38], gdesc[UR56], tmem[UR66], tmem[UR52], idesc[UR53], UPT ;  /* 0x00ff3438260075ea */ /* 0x0003e2000b800042 */
[----:B------:R1:W-:Y:S01]  /*25c0*/  UTCHMMA gdesc[UR36], gdesc[UR54], tmem[UR65], tmem[UR28], idesc[UR29], UPT ;  /* 0x00ff1c36240075ea */ /* 0x0003e2000b800041 */
[----:B------:R1:W-:Y:S01]  /*25d0*/  UTCHMMA gdesc[UR34], gdesc[UR40], tmem[UR63], tmem[UR74], idesc[UR75], UPT ;  /* 0x00ff4a28220075ea */ /* 0x0003e2000b80003f */
[----:B------:R-:W-:Y:S05]  /*25e0*/  BRA.U UP4, `(.L_x_42) ;  /* 0x0000000104047547 */ /* 0x000fea000b800000 */
[----:B-1----:R-:W-:Y:S05]  /*25f0*/  BPT.TRAP 0x1 ;  /* 0x000000040000795c */ /* 0x002fea0000300000 */
.L_x_42:
[----:B------:R-:W-:Y:S01]  /*2600*/  UIADD3 UR5, UPT, UPT, UR12, 0x58050, URZ ;  /* 0x000580500c057890 */ /* 0x000fe2000fffe0ff */
[----:B------:R-:W-:Y:S08]  /*2610*/  BSSY.RECONVERGENT B0, `(.L_x_43) ;  /* 0x0000004000007945 */ /* 0x000ff00003800200 */
[----:B------:R2:W-:Y:S01]  /*2620*/  UTCBAR [UR5], URZ ;  /* 0x000000ff050073e9 */ /* 0x0005e200080000ff */
[----:B------:R-:W-:Y:S05]  /*2630*/  @!P4 BRA `(.L_x_44) ;  /* 0x000000000004c947 */ /* 0x000fea0003800000 */
[----:B-12---:R-:W-:Y:S05]  /*2640*/  BPT.TRAP 0x1 ;  /* 0x000000040000795c */ /* 0x006fea0000300000 */
.L_x_44:
[----:B-12---:R-:W-:Y:S05]  /*2650*/  BSYNC.RECONVERGENT B0 ;  /* 0x0000000000007941 */ /* 0x006fea0003800200 */
.L_x_43:
[----:B------:R-:W1:Y:S01]  /*2660*/  SYNCS.PHASECHK.TRANS64.TRYWAIT P0, [UR12+0x58008], R0 ;  /* 0x05800800ff0075a7 */ /* 0x000e62000800110c */
[----:B------:R-:W-:-:S13]  /*2670*/  R2UR UR5, R13 ;  /* 0x000000000d0572ca */ /* 0x000fda00000e0000 */
[----:B------:R-:W-:Y:S01]  /*2680*/  UISETP.NE.AND UP3, UPT, UR5, URZ, UPT ;  /* 0x000000ff0500728c */ /* 0x000fe2000bf65270 */
[----:B-1----:R-:W-:Y:S10]  /*2690*/  @!P0 BRA `(.L_x_45) ;  /* 0x0000022400888947 */ /* 0x002ff40003800000 */
.L_x_417:
[----:B------:R-:W-:Y:S05]  /*26a0*/  BRA.U UP3, `(.L_x_46) ;  /* 0x0000000103047547 */ /* 0x000fea000b800000 */
[----:B------:R-:W-:Y:S05]  /*26b0*/  BPT.TRAP 0x1 ;  /* 0x000000040000795c */ /* 0x000fea0000300000 */
.L_x_46:
[----:B-1----:R-:W-:Y:S01]  /*26c0*/  SHF.L.U32 R2, R10, 0x1f, RZ ;  /* 0x0000001f0a027819 */ /* 0x002fe200000006ff */
[----:B------:R-:W-:Y:S02]  /*26d0*/  HFMA2 R3, -RZ, RZ, 0, 7.62939453125e-06 ;  /* 0x00000080ff037431 */ /* 0x000fe400000001ff */
[----:B------:R-:W-:Y:S01]  /*26e0*/  IMAD.MOV.U32 R4, RZ, RZ, 0x80 ;  /* 0x00000080ff047424 */ /* 0x000fe200078e00ff */
[----:B------:R-:W1:Y:S02]  /*26f0*/  SYNCS.PHASECHK.TRANS64.TRYWAIT P0, [UR12+0x58068], R2 ;  /* 0x05806802ff0075a7 */ /* 0x000e64000800110c */
[----:B-1----:R-:W-:Y:S05]  /*2700*/  @!P0 BRA `(.L_x_47) ;  /* 0x0000022400848947 */ /* 0x002fea0003800000 */
.L_x_419:
[----:B-1----:R-:W-:Y:S01]  /*2710*/  IMAD.MOV.U32 R2, RZ, RZ, 0x80 ;  /* 0x00000080ff027424 */ /* 0x002fe200078e00ff */
[----:B------:R-:W-:Y:S01]  /*2720*/  R2UR UR9, R3 ;  /* 0x00000000030972ca */ /* 0x000fe200000e0000 */
[----:B------:R-:W-:Y:S01]  /*2730*/  IMAD.MOV.U32 R0, RZ, RZ, 0x80 ;  /* 0x00000080ff007424 */ /* 0x000fe200078e00ff */
[----:B------:R-:W-:Y:S01]  /*2740*/  R2UR UR5, R4 ;  /* 0x00000000040572ca */ /* 0x000fe200000e0000 */
[----:B------:R-:W-:Y:S01]  /*2750*/  IMAD.MOV.U32 R3, RZ, RZ, 0x80 ;  /* 0x00000080ff037424 */ /* 0x000fe200078e00ff */
[----:B------:R-:W-:Y:S01]  /*2760*/  R2UR UR17, R2 ;  /* 0x00000000021172ca */ /* 0x000fe200000e0000 */
[----:B------:R-:W-:Y:S01]  /*2770*/  UIADD3 UR28, UPT, UPT, UR4, 0x1000, URZ ;  /* 0x00001000041c7890 */ /* 0x000fe2000fffe0ff */
[----:B------:R-:W-:Y:S01]  /*2780*/  R2UR UR11, R0 ;  /* 0x00000000000b72ca */ /* 0x000fe200000e0000 */
[----:B------:R-:W-:Y:S01]  /*2790*/  UMOV UR38, UR6 ;  /* 0x0000000600267c82 */ /* 0x000fe20008000000 */
[C---:B------:R-:W-:Y:S01]  /*27a0*/  R2UR UR15, R3.reuse ;  /* 0x00000000030f72ca */ /* 0x040fe200000e0000 */
[----:B------:R-:W-:Y:S01]  /*27b0*/  UIADD3 UR34, UPT, UPT, UR4, 0x1002, URZ ;  /* 0x0000100204227890 */ /* 0x000fe2000fffe0ff */
[----:B------:R-:W-:Y:S01]  /*27c0*/  R2UR UR19, R2 ;  /* 0x00000000021372ca */ /* 0x000fe200000e0000 */
[----:B------:R-:W-:Y:S01]  /*27d0*/  UIADD3 UR6, UPT, UPT, UR4, 0x1004, URZ ;  /* 0x0000100404067890 */ /* 0x000fe2000fffe0ff */
[----:B------:R-:W-:Y:S01]  /*27e0*/  IMAD.MOV.U32 R5, RZ, RZ, 0x80 ;  /* 0x00000080ff057424 */ /* 0x000fe200078e00ff */
[----:B------:R-:W-:Y:S01]  /*27f0*/  UMOV UR50, UR30 ;  /* 0x0000001e00327c82 */ /* 0x000fe20008000000 */
[----:B------:R-:W-:Y:S01]  /*2800*/  UIADD3 UR30, UPT, UPT, UR4, 0x1006, URZ ;  /* 0x00001006041e7890 */ /* 0x000fe2000fffe0ff */
[----:B------:R-:W-:Y:S01]  /*2810*/  IMAD.MOV.U32 R4, RZ, RZ, 0x80 ;  /* 0x00000080ff047424 */ /* 0x000fe200078e00ff */
[----:B------:R-:W-:Y:S01]  /*2820*/  UMOV UR58, UR24 ;  /* 0x00000018003a7c82 */ /* 0x000fe20008000000 */
[----:B------:R-:W-:Y:S01]  /*2830*/  UIADD3 UR24, UPT, UPT, UR4, 0x1400, URZ ;  /* 0x0000140004187890 */ /* 0x000fe2000fffe0ff */
[----:B------:R-:W-:Y:S01]  /*2840*/  R2UR UR77, R0 ;  /* 0x00000000004d72ca */ /* 0x000fe200000e0000 */
[----:B------:R-:W-:Y:S01]  /*2850*/  UIADD3 UR36, UPT, UPT, UR4, 0x1402, URZ ;  /* 0x0000140204247890 */ /* 0x000fe2000fffe0ff */
[----:B------:R-:W-:Y:S01]  /*2860*/  R2UR UR75, R4 ;  /* 0x00000000044b72ca */ /* 0x000fe200000e0000 */
[----:B------:R-:W-:Y:S01]  /*2870*/  UMOV UR42, 0x0 ;  /* 0x00000000002a7882 */ /* 0x000fe20000000000 */
[----:B------:R-:W-:Y:S01]  /*2880*/  UMOV UR43, 0x8100010 ;  /* 0x08100010002b7882 */ /* 0x000fe20000000000 */
[----:B------:R-:W-:Y:S01]  /*2890*/  UMOV UR39, 0x40004040 ;  /* 0x4000404000277882 */ /* 0x000fe20000000000 */
[----:B------:R-:W-:Y:S01]  /*28a0*/  UMOV UR29, 0x40004040 ;  /* 0x40004040001d7882 */ /* 0x000fe20000000000 */
[----:B------:R-:W-:Y:S01]  /*28b0*/  UMOV UR46, 0x0 ;  /* 0x00000000002e7882 */ /* 0x000fe20000000000 */
[----:B------:R-:W-:Y:S01]  /*28c0*/  UMOV UR47, 0x8100010 ;  /* 0x08100010002f7882 */ /* 0x000fe20000000000 */
[----:B------:R-:W-:Y:S01]  /*28d0*/  UMOV UR44, UR32 ;  /* 0x00000020002c7c82 */ /* 0x000fe20008000000 */
[----:B------:R-:W-:Y:S01]  /*28e0*/  UMOV UR45, 0x40004040 ;  /* 0x40004040002d7882 */ /* 0x000fe20000000000 */
[----:B------:R-:W-:Y:S01]  /*28f0*/  UMOV UR35, 0x40004040 ;  /* 0x4000404000237882 */ /* 0x000fe20000000000 */
[----:B------:R-:W-:Y:S01]  /*2900*/  UMOV UR51, 0x40004040 ;  /* 0x4000404000337882 */ /* 0x000fe20000000000 */
[----:B------:R1:W-:Y:S01]  /*2910*/  UTCHMMA gdesc[UR28], gdesc[UR38], tmem[UR5], tmem[UR42], idesc[UR43], !UPT ;  /* 0x00ff2a261c0075ea */ /* 0x0003e2000f800005 */
[----:B------:R-:W-:Y:S01]  /*2920*/  UMOV UR7, 0x40004040 ;  /* 0x4000404000077882 */ /* 0x000fe20000000000 */
[----:B------:R-:W-:Y:S01]  /*2930*/  UMOV UR59, 0x40004040 ;  /* 0x40004040003b7882 */ /* 0x000fe20000000000 */
[----:B------:R2:W-:Y:S01]  /*2940*/  UTCHMMA gdesc[UR34], gdesc[UR44], tmem[UR9], tmem[UR46], idesc[UR47], UPT ;  /* 0x00ff2e2c220075ea */ /* 0x0005e2000b800009 */
[----:B------:R-:W-:Y:S01]  /*2950*/  UMOV UR31, 0x40004040 ;  /* 0x40004040001f7882 */ /* 0x000fe20000000000 */
[----:B------:R3:W-:Y:S01]  /*2960*/  UTCHMMA gdesc[UR6], gdesc[UR50], tmem[UR17], tmem[UR42], idesc[UR43], UPT ;  /* 0x00ff2a32060075ea */ /* 0x0007e2000b800011 */
[----:B------:R-:W-:Y:S01]  /*2970*/  UMOV UR64, UR22 ;  /* 0x0000001600407c82 */ /* 0x000fe20008000000 */
[----:B------:R-:W-:Y:S01]  /*2980*/  UMOV UR65, 0x40004040 ;  /* 0x4000404000417882 */ /* 0x000fe20000000000 */
[----:B------:R-:W-:Y:S01]  /*2990*/  UMOV UR25, 0x40004040 ;  /* 0x4000404000197882 */ /* 0x000fe20000000000 */
[----:B------:R-:W-:Y:S01]  /*29a0*/  UMOV UR68, UR20 ;  /* 0x0000001400447c82 */ /* 0x000fe20008000000 */
[----:B------:R-:W-:Y:S01]  /*29b0*/  UMOV UR69, 0x40004040 ;  /* 0x4000404000457882 */ /* 0x000fe20000000000 */
[----:B------:R-:W-:Y:S01]  /*29c0*/  UMOV UR37, 0x40004040 ;  /* 0x4000404000257882 */ /* 0x000fe20000000000 */
[----:B------:R-:W-:Y:S01]  /*29d0*/  UIADD3 UR32, UPT, UPT, UR4, 0x1404, URZ ;  /* 0x0000140404207890 */ /* 0x000fe2000fffe0ff */
[C---:B------:R-:W-:Y:S01]  /*29e0*/  R2UR UR74, R3.reuse ;  /* 0x00000000034a72ca */ /* 0x040fe200000e0000 */
[----:B------:R-:W-:Y:S01]  /*29f0*/  UIADD3 UR22, UPT, UPT, UR4, 0x1406, URZ ;  /* 0x0000140604167890 */ /* 0x000fe2000fffe0ff */
[----:B------:R-:W-:Y:S01]  /*2a00*/  R2UR UR73, R2 ;  /* 0x00000000024972ca */ /* 0x000fe200000e0000 */
[----:B------:R-:W-:Y:S01]  /*2a10*/  UMOV UR66, UR18 ;  /* 0x0000001200427c82 */ /* 0x000fe20008000000 */
[----:B------:R-:W-:Y:S01]  /*2a20*/  R2UR UR72, R0 ;  /* 0x00000000004872ca */ /* 0x000fe200000e0000 */
[----:B------:R-:W-:Y:S01]  /*2a30*/  UIADD3 UR20, UPT, UPT, UR4, 0x1800, URZ ;  /* 0x0000180004147890 */ /* 0x000fe2000fffe0ff */
[----:B------:R-:W-:Y:S01]  /*2a40*/  R2UR UR71, R4 ;  /* 0x00000000044772ca */ /* 0x000fe200000e0000 */
[----:B------:R-:W-:Y:S01]  /*2a50*/  UMOV UR60, UR16 ;  /* 0x00000010003c7c82 */ /* 0x000fe20008000000 */
[----:B------:R-:W-:Y:S01]  /*2a60*/  R2UR UR63, R3 ;  /* 0x00000000033f72ca */ /* 0x000fe200000e0000 */
[----:B------:R-:W-:Y:S01]  /*2a70*/  UIADD3 UR18, UPT, UPT, UR4, 0x1802, URZ ;  /* 0x0000180204127890 */ /* 0x000fe2000fffe0ff */
[----:B------:R-:W-:Y:S01]  /*2a80*/  R2UR UR55, R2 ;  /* 0x00000000023772ca */ /* 0x000fe200000e0000 */
[----:B------:R-:W-:Y:S01]  /*2a90*/  UMOV UR52, UR14 ;  /* 0x0000000e00347c82 */ /* 0x000fe20008000000 */
[----:B-1----:R-:W-:Y:S01]  /*2aa0*/  UMOV UR28, 0x0 ;  /* 0x00000000001c7882 */ /* 0x002fe20000000000 */
[----:B------:R-:W-:Y:S01]  /*2ab0*/  UMOV UR29, 0x8100010 ;  /* 0x08100010001d7882 */ /* 0x000fe20000000000 */
[----:B------:R-:W-:Y:S01]  /*2ac0*/  UIADD3 UR16, UPT, UPT, UR4, 0x1804, URZ ;  /* 0x0000180404107890 */ /* 0x000fe2000fffe0ff */
[----:B------:R1:W-:Y:S01]  /*2ad0*/  UTCHMMA gdesc[UR30], gdesc[UR58], tmem[UR11], tmem[UR28], idesc[UR29], UPT ;  /* 0x00ff1c3a1e0075ea */ /* 0x0003e2000b80000b */
[----:B------:R4:W-:Y:S01]  /*2ae0*/  UTCHMMA gdesc[UR24], gdesc[UR64], tmem[UR15], tmem[UR28], idesc[UR29], UPT ;  /* 0x00ff1c40180075ea */ /* 0x0009e2000b80000f */
[----:B------:R-:W-:Y:S01]  /*2af0*/  R2UR UR41, R0 ;  /* 0x00000000002972ca */ /* 0x000fe200000e0000 */
[----:B------:R-:W-:Y:S01]  /*2b00*/  UMOV UR67, 0x40004040 ;  /* 0x4000404000437882 */ /* 0x000fe20000000000 */
[----:B--2---:R-:W-:Y:S01]  /*2b10*/  UMOV UR46, UR10 ;  /* 0x0000000a002e7c82 */ /* 0x004fe20008000000 */
[----:B------:R-:W-:Y:S01]  /*2b20*/  UIADD3 UR14, UPT, UPT, UR4, 0x1806, URZ ;  /* 0x00001806040e7890 */ /* 0x000fe2000fffe0ff */
[----:B------:R-:W-:Y:S01]  /*2b30*/  UMOV UR33, 0x40004040 ;  /* 0x4000404000217882 */ /* 0x000fe20000000000 */
[----:B---3--:R-:W-:Y:S01]  /*2b40*/  UMOV UR42, UR8 ;  /* 0x00000008002a7c82 */ /* 0x008fe20008000000 */
[----:B------:R-:W-:-:S02]  /*2b50*/  UIADD3 UR10, UPT, UPT, UR4, 0x1c00, URZ ;  /* 0x00001c00040a7890 */ /* 0x000fc4000fffe0ff */
[----:B------:R-:W-:Y:S01]  /*2b60*/  UIADD3 UR8, UPT, UPT, UR4, 0x1c02, URZ ;  /* 0x00001c0204087890 */ /* 0x000fe2000fffe0ff */
[----:B------:R-:W-:Y:S01]  /*2b70*/  UMOV UR61, 0x40004040 ;  /* 0x40004040003d7882 */ /* 0x000fe20000000000 */
[----:B------:R-:W-:Y:S01]  /*2b80*/  UIADD3 UR6, UPT, UPT, UR4, 0x1c04, URZ ;  /* 0x00001c0404067890 */ /* 0x000fe2000fffe0ff */
[----:B------:R-:W-:Y:S01]  /*2b90*/  UMOV UR23, 0x40004040 ;  /* 0x4000404000177882 */ /* 0x000fe20000000000 */
[----:B------:R-:W-:Y:S01]  /*2ba0*/  UMOV UR53, 0x40004040 ;  /* 0x4000404000357882 */ /* 0x000fe20000000000 */
[----:B------:R-:W-:Y:S01]  /*2bb0*/  UIADD3 UR4, UPT, UPT, UR4, 0x1c06, URZ ;  /* 0x00001c0604047890 */ /* 0x000fe2000fffe0ff */
[----:B------:R-:W-:Y:S01]  /*2bc0*/  UMOV UR21, 0x40004040 ;  /* 0x4000404000157882 */ /* 0x000fe20000000000 */
[----:B------:R-:W-:Y:S01]  /*2bd0*/  UMOV UR47, 0x40004040 ;  /* 0x40004040002f7882 */ /* 0x000fe20000000000 */
[----:B------:R-:W-:Y:S01]  /*2be0*/  UMOV UR43, 0x40004040 ;  /* 0x40004040002b7882 */ /* 0x000fe20000000000 */
[----:B------:R-:W-:Y:S01]  /*2bf0*/  UMOV UR17, 0x40004040 ;  /* 0x4000404000117882 */ /* 0x000fe20000000000 */
[----:B------:R-:W-:Y:S01]  /*2c00*/  UMOV UR38, UR26 ;  /* 0x0000001a00267c82 */ /* 0x000fe20008000000 */
[----:B-1----:R-:W-:Y:S01]  /*2c10*/  UMOV UR58, 0x0 ;  /* 0x00000000003a7882 */ /* 0x002fe20000000000 */
[----:B------:R-:W-:Y:S01]  /*2c20*/  UMOV UR59, 0x8100010 ;  /* 0x08100010003b7882 */ /* 0x000fe20000000000 */
[----:B----4-:R-:W-:Y:S01]  /*2c30*/  UMOV UR64, 0x0 ;  /* 0x0000000000407882 */ /* 0x010fe20000000000 */
        /* <DEDUP_REMOVED lines=17> */
[----:B------:R-:W-:Y:S01]  /*2d50*/  UMOV UR26, UR40 ;  /* 0x00000028001a7c82 */ /* 0x000fe20008000000 */
[----:B------:R-:W-:Y:S01]  /*2d60*/  UMOV UR27, 0x40004040 ;  /* 0x40004040001b7882 */ /* 0x000fe20000000000 */
[----:B------:R-:W-:Y:S01]  /*2d70*/  UMOV UR30, 0x0 ;  /* 0x00000000001e7882 */ /* 0x000fe20000000000 */
[----:B------:R-:W-:Y:S01]  /*2d80*/  UMOV UR31, 0x8100010 ;  /* 0x08100010001f7882 */ /* 0x000fe20000000000 */
[----:B------:R-:W-:Y:S01]  /*2d90*/  UMOV UR5, 0x40004040 ;  /* 0x4000404000057882 */ /* 0x000fe20000000000 */
[----:B-1----:R-:W-:Y:S01]  /*2da0*/  R2UR UR59, R5 ;  /* 0x00000000053b72ca */ /* 0x002fe200000e0000 */
[----:B------:R-:W-:Y:S01]  /*2db0*/  UMOV UR68, 0x0 ;  /* 0x0000000000447882 */ /* 0x000fe20000000000 */
[----:B------:R-:W-:Y:S01]  /*2dc0*/  UMOV UR69, 0x8100010 ;  /* 0x0810001000457882 */ /* 0x000fe20000000000 */
[----:B------:R-:W-:-:S10]  /*2dd0*/  UMOV UR19, 0x40004040 ;  /* 0x4000404000137882 */ /* 0x000fd40000000000 */
[----:B------:R1:W-:Y:S02]  /*2de0*/  UTCHMMA gdesc[UR32], gdesc[UR66], tmem[UR59], tmem[UR64], idesc[UR65], UPT ;  /* 0x00ff4042200075ea */ /* 0x0003e4000b80003b */
[----:B-1----:R-:W-:Y:S02]  /*2df0*/  UMOV UR59, 0x8100010 ;  /* 0x08100010003b7882 */ /* 0x002fe40000000000 */
[----:B------:R1:W-:Y:S01]  /*2e00*/  UTCHMMA gdesc[UR22], gdesc[UR60], tmem[UR77], tmem[UR58], idesc[UR59], UPT ;  /* 0x00ff3a3c160075ea */ /* 0x0003e2000b80004d */
        /* <DEDUP_REMOVED lines=8> */
[----:B------:R-:W-:Y:S05]  /*2e90*/  BRA.U UP3, `(.L_x_48) ;  /* 0x0000000103047547 */ /* 0x000fea000b800000 */
[----:B-1----:R-:W-:Y:S05]  /*2ea0*/  BPT.TRAP 0x1 ;  /* 0x000000040000795c */ /* 0x002fea0000300000 */
.L_x_48:
[----:B-1----:R-:W-:-:S09]  /*2eb0*/  UIADD3 UR4, UPT, UPT, UR12, 0x58060, URZ ;  /* 0x000580600c047890 */ /* 0x002fd2000fffe0ff */
[----:B------:R1:W-:Y:S01]  /*2ec0*/  UTCBAR [UR4], URZ ;  /* 0x000000ff040073e9 */ /* 0x0003e200080000ff */
[----:B------:R-:W-:Y:S05]  /*2ed0*/  BRA.U !UP1, `(.L_x_49) ;  /* 0x0000000109047547 */ /* 0x000fea000b800000 */
[----:B-1----:R-:W-:Y:S05]  /*2ee0*/  BPT.TRAP 0x1 ;  /* 0x000000040000795c */ /* 0x002fea0000300000 */
.L_x_49:
[----:B-1----:R-:W-:-:S09]  /*2ef0*/  UIADD3 UR4, UPT, UPT, UR13, 0x58038, URZ ;  /* 0x000580380d047890 */ /* 0x002fd2000fffe0ff */
[----:B------:R1:W-:Y:S01]  /*2f00*/  UTCBAR [UR4], URZ ;  /* 0x000000ff040073e9 */ /* 0x0003e200080000ff */
[----:B------:R-:W-:Y:S05]  /*2f10*/  BRA.U !UP1, `(.L_x_50) ;  /* 0x0000000109047547 */ /* 0x000fea000b800000 */
[----:B-1----:R-:W-:Y:S05]  /*2f20*/  BPT.TRAP 0x1 ;  /* 0x000000040000795c */ /* 0x002fea0000300000 */
.L_x_50:
[----:B-1----:R-:W-:Y:S01]  /*2f30*/  ULEA UR4, UR62, UR12, 0x3 ;  /* 0x0000000c3e047291 */ /* 0x002fe2000f8e18ff */
[----:B------:R-:W-:-:S08]  /*2f40*/  SHF.L.U32 R2, R8, 0x1f, RZ ;  /* 0x0000001f08027819 */ /* 0x000fd000000006ff */
[----:B------:R-:W1:Y:S02]  /*2f50*/  SYNCS.PHASECHK.TRANS64.TRYWAIT P0, [UR4+0x58020], R2 ;  /* 0x05802002ff0075a7 */ /* 0x000e640008001104 */
[----:B-1----:R-:W-:Y:S05]  /*2f60*/  @!P0 BRA `(.L_x_51) ;  /* 0x0000021c00848947 */ /* 0x002fea0003800000 */
.L_x_421:
[----:B------:R-:W-:-:S04]  /*2f70*/  UIADD3 UR4, UPT, UPT, UR62, 0x1, URZ ;  /* 0x000000013e047890 */ /* 0x000fc8000fffe0ff */
[----:B------:R-:W-:-:S04]  /*2f80*/  UISETP.NE.AND UP0, UPT, UR4, 0x3, UPT ;  /* 0x000000030400788c */ /* 0x000fc8000bf05270 */
[----:B------:R-:W-:Y:S02]  /*2f90*/  USEL UR5, URZ, 0x1, UP0 ;  /* 0x00000001ff057887 */ /* 0x000fe40008000000 */
[----:B------:R-:W-:-:S04]  /*2fa0*/  USEL UR63, UR4, URZ, UP0 ;  /* 0x000000ff043f7287 */ /* 0x000fc80008000000 */
[----:B------:R-:W-:Y:S01]  /*2fb0*/  LOP3.LUT R8, R8, UR5, RZ, 0x3c, !PT ;  /* 0x0000000508087c12 */ /* 0x000fe2000f8e3cff */
[----:B------:R-:W-:Y:S05]  /*2fc0*/  BRA.U UP5, `(.L_x_52) ;  /* 0x0000000105047547 */ /* 0x000fea000b800000 */
[----:B------:R-:W-:Y:S05]  /*2fd0*/  BPT.TRAP 0x1 ;  /* 0x000000040000795c */ /* 0x000fea0000300000 */
.L_x_52:
[----:B-1----:R-:W-:-:S04]  /*2fe0*/  SHF.L.U32 R2, R12, 0x1f, RZ ;  /* 0x0000001f0c027819 */ /* 0x002fc800000006ff */
[----:B------:R-:W1:Y:S02]  /*2ff0*/  SYNCS.PHASECHK.TRANS64.TRYWAIT P0, [UR12+0x580a0], R2 ;  /* 0x0580a002ff0075a7 */ /* 0x000e64000800110c */
[----:B-1----:R-:W-:Y:S05]  /*3000*/  @!P0 BRA `(.L_x_53) ;  /* 0x0000021c00748947 */ /* 0x002fea0003800000 */
.L_x_423:
[----:B------:R-:W-:Y:S05]  /*3010*/  BRA.U UP4, `(.L_x_54) ;  /* 0x0000000104047547 */ /* 0x000fea000b800000 */
[----:B------:R-:W-:Y:S05]  /*3020*/  BPT.TRAP 0x1 ;  /* 0x000000040000795c */ /* 0x000fea0000300000 */
.L_x_54:
[----:B------:R-:W-:Y:S01]  /*3030*/  LOP3.LUT R6, R9, 0x1, RZ, 0x3c, !PT ;  /* 0x0000000109067812 */ /* 0x000fe200078e3cff */
[----:B------:R-:W-:Y:S01]  /*3040*/  IMAD.MOV.U32 R3, RZ, RZ, 0x20 ;  /* 0x00000020ff037424 */ /* 0x000fe200078e00ff */
[----:B-1----:R-:W-:Y:S02]  /*3050*/  MOV R2, 0x100 ;  /* 0x0000010000027802 */ /* 0x002fe40000000f00 */
[----:B------:R-:W-:-:S04]  /*3060*/  SHF.L.U32 R0, R6, 0x1f, RZ ;  /* 0x0000001f06007819 */ /* 0x000fc800000006ff */
[----:B------:R1:W2:Y:S02]  /*3070*/  SYNCS.PHASECHK.TRANS64.TRYWAIT P0, [UR12+0x58058], R0 ;  /* 0x05805800ff0075a7 */ /* 0x0002a4000800110c */
[----:B-1----:R-:W-:Y:S01]  /*3080*/  IMAD.MOV.U32 R0, RZ, RZ, 0x28 ;  /* 0x00000028ff007424 */ /* 0x002fe200078e00ff */
[----:B--2---:R-:W-:Y:S06]  /*3090*/  @!P0 BRA `(.L_x_55) ;  /* 0x0000021c00688947 */ /* 0x004fec0003800000 */
.L_x_425:
[----:B------:R-:W-:Y:S01]  /*30a0*/  R2UR UR19, R0 ;  /* 0x00000000001372ca */ /* 0x000fe200000e0000 */
[----:B------:R-:W-:Y:S01]  /*30b0*/  IMAD.MOV.U32 R0, RZ, RZ, 0x30 ;  /* 0x00000030ff007424 */ /* 0x000fe200078e00ff */
[----:B------:R-:W-:Y:S01]  /*30c0*/  R2UR UR20, R3 ;  /* 0x00000000031472ca */ /* 0x000fe200000e0000 */
[----:B------:R-:W-:Y:S01]  /*30d0*/  IMAD.MOV.U32 R3, RZ, RZ, 0x100 ;  /* 0x00000100ff037424 */ /* 0x000fe200078e00ff */
[----:B------:R-:W-:Y:S01]  /*30e0*/  R2UR UR21, R2 ;  /* 0x00000000021572ca */ /* 0x000fe200000e0000 */
[----:B------:R-:W-:Y:S01]  /*30f0*/  ULOP3.LUT UR13, UR70, 0x2000000, URZ, 0xfc, !UPT ;  /* 0x02000000460d7892 */ /* 0x000fe2000f8efcff */
[----:B------:R-:W-:Y:S01]  /*3100*/  R2UR UR16, R0 ;  /* 0x00000000001072ca */ /* 0x000fe200000e0000 */
[----:B------:R-:W-:Y:S01]  /*3110*/  IMAD.MOV.U32 R2, RZ, RZ, 0x38 ;  /* 0x00000038ff027424 */ /* 0x000fe200078e00ff */
[C---:B------:R-:W-:Y:S01]  /*3120*/  R2UR UR18, R3.reuse ;  /* 0x00000000031272ca */ /* 0x040fe200000e0000 */
[----:B------:R-:W-:Y:S01]  /*3130*/  IMAD.MOV.U32 R0, RZ, RZ, 0x100 ;  /* 0x00000100ff007424 */ /* 0x000fe200078e00ff */
[----:B------:R-:W-:Y:S01]  /*3140*/  ULEA UR4, UR62, UR13, 0xb ;  /* 0x0000000d3e047291 */ /* 0x000fe2000f8e58ff */
[----:B------:R-:W-:Y:S01]  /*3150*/  R2UR UR17, R3 ;  /* 0x00000000031172ca */ /* 0x000fe200000e0000 */
[----:B------:R-:W-:Y:S01]  /*3160*/  UMOV UR28, 0x0 ;  /* 0x00000000001c7882 */ /* 0x000fe20000000000 */
[----:B------:R-:W-:Y:S01]  /*3170*/  R2UR UR14, R2 ;  /* 0x00000000020e72ca */ /* 0x000fe200000e0000 */
[----:B------:R-:W-:Y:S01]  /*3180*/  UIADD3 UR10, UPT, UPT, UR4, 0x80, URZ ;  /* 0x00000080040a7890 */ /* 0x000fe2000fffe0ff */
[----:B------:R-:W-:Y:S01]  /*3190*/  R2UR UR15, R0 ;  /* 0x00000000000f72ca */ /* 0x000fe200000e0000 */
[----:B------:R-:W-:-:S02]  /*31a0*/  UIADD3 UR8, UPT, UPT, UR4, 0x100, URZ ;  /* 0x0000010004087890 */ /* 0x000fc4000fffe0ff */
[----:B------:R-:W-:Y:S01]  /*31b0*/  UIADD3 UR6, UPT, UPT, UR4, 0x180, URZ ;  /* 0x0000018004067890 */ /* 0x000fe2000fffe0ff */
        /* <DEDUP_REMOVED lines=8> */
[----:B------:R2:W-:Y:S01]  /*3240*/  UTCHMMA tmem[UR20], gdesc[UR4], tmem[UR21], tmem[UR28], idesc[UR29], !UPT ;  /* 0x00ff1c04140079ea */ /* 0x0005e2000f800015 */
[----:B------:R-:W-:Y:S01]  /*3250*/  UMOV UR22, 0x0 ;  /* 0x0000000000167882 */ /* 0x000fe20000000000 */
[----:B------:R-:W-:Y:S01]  /*3260*/  UMOV UR23, 0x8410010 ;  /* 0x0841001000177882 */ /* 0x000fe20000000000 */
[----:B------:R-:W-:Y:S01]  /*3270*/  UMOV UR7, 0x40004040 ;  /* 0x4000404000077882 */ /* 0x000fe20000000000 */
[----:B------:R2:W-:Y:S01]  /*3280*/  UTCHMMA tmem[UR19], gdesc[UR10], tmem[UR18], tmem[UR26], idesc[UR27], UPT ;  /* 0x00ff1a0a130079ea */ /* 0x0005e2000b800012 */
[----:B------:R2:W-:Y:S01]  /*3290*/  UTCHMMA tmem[UR16], gdesc[UR8], tmem[UR17], tmem[UR24], idesc[UR25], UPT ;  /* 0x00ff1808100079ea */ /* 0x0005e2000b800011 */
[----:B------:R2:W-:Y:S01]  /*32a0*/  UTCHMMA tmem[UR14], gdesc[UR6], tmem[UR15], tmem[UR22], idesc[UR23], UPT ;  /* 0x00ff16060e0079ea */ /* 0x0005e2000b80000f */
[----:B------:R-:W-:Y:S05]  /*32b0*/  BRA.U UP5, `(.L_x_56) ;  /* 0x0000000105047547 */ /* 0x000fea000b800000 */
[----:B--2---:R-:W-:Y:S05]  /*32c0*/  BPT.TRAP 0x1 ;  /* 0x000000040000795c */ /* 0x004fea0000300000 */
.L_x_56:
[----:B--2---:R-:W2:Y:S01]  /*32d0*/  LDCU UR5, c[0x0][0x384] ;  /* 0x00007080ff0577ac */ /* 0x004ea20008000800 */
[----:B------:R-:W-:Y:S01]  /*32e0*/  LOP3.LUT R0, R10, 0x1, RZ, 0x3c, !PT ;  /* 0x000000010a007812 */ /* 0x000fe200078e3cff */
[----:B------:R-:W-:Y:S01]  /*32f0*/  UIADD3 UR4, UPT, UPT, UR12, 0x58090, URZ ;  /* 0x000580900c047890 */ /* 0x000fe2000fffe0ff */
[----:B------:R-:W-:Y:S01]  /*3300*/  UMOV UR70, URZ ;  /* 0x000000ff00467c82 */ /* 0x000fe20008000000 */
[----:B------:R-:W-:Y:S01]  /*3310*/  UMOV UR77, UR76 ;  /* 0x0000004c004d7c82 */ /* 0x000fe20008000000 */
[----:B------:R-:W-:-:S06]  /*3320*/  UMOV UR75, UR62 ;  /* 0x0000003e004b7c82 */ /* 0x000fcc0008000000 */
[----:B------:R3:W-:Y:S01]  /*3330*/  UTCBAR [UR4], URZ ;  /* 0x000000ff040073e9 */ /* 0x0007e200080000ff */
[----:B--2---:R-:W-:-:S09]  /*3340*/  UISETP.GE.AND UP0, UPT, UR5, 0x41, UPT ;  /* 0x000000410500788c */ /* 0x004fd2000bf06270 */
[----:B------:R-:W-:Y:S05]  /*3350*/  BRA.U !UP0, `(.L_x_57) ;  /* 0x0000001d086c7547 */ /* 0x000fea000b800000 */
[----:B---3--:R-:W2:Y:S01]  /*3360*/  LDCU UR4, c[0x0][0x384] ;  /* 0x00007080ff0477ac */ /* 0x008ea20008000800 */
[----:B------:R-:W-:Y:S01]  /*3370*/  UMOV UR70, URZ ;  /* 0x000000ff00467c82 */ /* 0x000fe20008000000 */
[----:B------:R-:W-:Y:S01]  /*3380*/  UMOV UR75, UR62 ;  /* 0x0000003e004b7c82 */ /* 0x000fe20008000000 */
[----:B------:R-:W-:Y:S01]  /*3390*/  UMOV UR72, UR62 ;  /* 0x0000003e00487c82 */ /* 0x000fe20008000000 */
[----:B--2---:R-:W-:-:S04]  /*33a0*/  UIADD3 UR5, UPT, UPT, UR4, 0x3f, URZ ;  /* 0x0000003f04057890 */ /* 0x004fc8000fffe0ff */
[----:B------:R-:W-:-:S04]  /*33b0*/  USHF.R.S32.HI UR4, URZ, 0x1f, UR5 ;  /* 0x0000001fff047899 */ /* 0x000fc80008011405 */
[----:B------:R-:W-:-:S04]  /*33c0*/  ULEA.HI UR4, UR4, UR5, URZ, 0x6 ;  /* 0x0000000504047291 */ /* 0x000fc8000f8f30ff */
[----:B------:R-:W-:-:S04]  /*33d0*/  USHF.R.S32.HI UR4, URZ, 0x6, UR4 ;  /* 0x00000006ff047899 */ /* 0x000fc80008011404 */
[----:B------:R-:W-:-:S04]  /*33e0*/  UISETP.LT.AND UP0, UPT, UR4, 0x2, UPT ;  /* 0x000000020400788c */ /* 0x000fc8000bf01270 */
[----:B------:R-:W-:-:S04]  /*33f0*/  USEL UR5, UR4, 0x2, UP0 ;  /* 0x0000000204057887 */ /* 0x000fc80008000000 */
[----:B------:R-:W-:-:S04]  /*3400*/  UIADD3 UR4, UPT, UPT, -UR5, UR76, UR4 ;  /* 0x0000004c05047290 */ /* 0x000fc8000fffe104 */
[----:B------:R-:W-:-:S12]  /*3410*/  UIADD3 UR77, UPT, UPT, UR4, 0x1, URZ ;  /* 0x00000001044d7890 */ /* 0x000fd8000fffe0ff */
.L_x_76:
[----:B------:R-:W-:Y:S01]  /*3420*/  MOV R9, R6 ;  /* 0x0000000600097202 */ /* 0x000fe20000000f00 */
[----:B------:R-:W-:Y:S01]  /*3430*/  UIADD3 UR76, UPT, UPT, UR76, 0x1, URZ ;  /* 0x000000014c4c7890 */ /* 0x000fe2000fffe0ff */
[----:B------:R-:W-:Y:S03]  /*3440*/  MOV R10, R0 ;  /* 0x00000000000a7202 */ /* 0x000fe60000000f00 */
[----:B------:R-:W-:Y:S01]  /*3450*/  UISETP.NE.AND UP2, UPT, UR76, UR77, UPT ;  /* 0x0000004d4c00728c */ /* 0x000fe2000bf45270 */
[----:B--2---:R-:W-:Y:S05]  /*3460*/  BRA.U !UP1, `(.L_x_58) ;  /* 0x0000000109047547 */ /* 0x004fea000b800000 */
[----:B------:R-:W-:Y:S05]  /*3470*/  BPT.TRAP 0x1 ;  /* 0x000000040000795c */ /* 0x000fea0000300000 */
.L_x_58:
[----:B------:R-:W2:Y:S01]  /*3480*/  S2UR UR4, SR_CgaCtaId ;  /* 0x00000000000479c3 */ /* 0x000ea20000008800 */
[----:B------:R-:W-:Y:S01]  /*3490*/  UMOV UR12, 0x400 ;  /* 0x00000400000c7882 */ /* 0x000fe20000000000 */
[----:B------:R-:W-:Y:S01]  /*34a0*/  SHF.L.U32 R2, R8, 0x1f, RZ ;  /* 0x0000001f08027819 */ /* 0x000fe200000006ff */
[----:B--2---:R-:W-:Y:S04]  /*34b0*/  ULEA UR12, UR4, UR12, 0x18 ;  /* 0x0000000c040c7291 */ /* 0x004fe8000f8ec0ff */
[----:B------:R-:W-:Y:S09]  /*34c0*/  ULEA UR4, UR63, UR12, 0x3 ;  /* 0x0000000c3f047291 */ /* 0x000ff2000f8e18ff */
[----:B------:R-:W2:Y:S02]  /*34d0*/  SYNCS.PHASECHK.TRANS64.TRYWAIT P0, [UR4+0x58020], R2 ;  /* 0x05802002ff0075a7 */ /* 0x000ea40008001104 */
[----:B--2---:R-:W-:Y:S05]  /*34e0*/  @!P0 BRA `(.L_x_59) ;  /* 0x0000021800708947 */ /* 0x004fea0003800000 */
.L_x_427:
[----:B------:R-:W-:Y:S01]  /*34f0*/  UIADD3 UR15, UPT, UPT, UR12, 0x20000, URZ ;  /* 0x000200000c0f7890 */ /* 0x000fe2000fffe0ff */
[----:B--2---:R-:W-:Y:S01]  /*3500*/  IMAD.MOV.U32 R0, RZ, RZ, RZ ;  /* 0x000000ffff007224 */ /* 0x004fe200078e00ff */
[----:B------:R-:W-:Y:S01]  /*3510*/  USHF.R.U32.HI UR11, URZ, 0x4, UR12 ;  /* 0x00000004ff0b7899 */ /* 0x000fe2000801160c */
[----:B------:R-:W-:Y:S01]  /*3520*/  IMAD.MOV.U32 R2, RZ, RZ, RZ ;  /* 0x000000ffff027224 */ /* 0x000fe200078e00ff */
[----:B------:R-:W-:Y:S02]  /*3530*/  USHF.R.U32.HI UR4, URZ, 0x4, UR12 ;  /* 0x00000004ff047899 */ /* 0x000fe4000801160c */
[----:B------:R-:W-:Y:S01]  /*3540*/  USHF.R.U32.HI UR24, URZ, 0x4, UR12 ;  /* 0x00000004ff187899 */ /* 0x000fe2000801160c */
[C---:B------:R-:W-:Y:S01]  /*3550*/  R2UR UR35, R0.reuse ;  /* 0x00000000002372ca */ /* 0x040fe200000e0000 */
[----:B------:R-:W-:Y:S01]  /*3560*/  USHF.R.U32.HI UR25, URZ, 0x4, UR15 ;  /* 0x00000004ff197899 */ /* 0x000fe2000801160f */
[----:B------:R-:W-:Y:S01]  /*3570*/  R2UR UR48, R0 ;  /* 0x00000000003072ca */ /* 0x000fe200000e0000 */
[----:B------:R-:W-:Y:S01]  /*3580*/  USHF.R.U32.HI UR7, URZ, 0x4, UR12 ;  /* 0x00000004ff077899 */ /* 0x000fe2000801160c */
[----:B------:R-:W-:Y:S01]  /*3590*/  R2UR UR52, R2 ;  /* 0x00000000023472ca */ /* 0x000fe200000e0000 */
[----:B------:R-:W-:Y:S01]  /*35a0*/  ULOP3.LUT UR36, UR11, 0x3fff, URZ, 0xc0, !UPT ;  /* 0x00003fff0b247892 */ /* 0x000fe2000f8ec0ff */
[----:B------:R-:W-:Y:S01]  /*35b0*/  R2UR UR56, R0 ;  /* 0x00000000003872ca */ /* 0x000fe200000e0000 */
[----:B------:R-:W-:Y:S01]  /*35c0*/  USHF.R.U32.HI UR21, URZ, 0x4, UR12 ;  /* 0x00000004ff157899 */ /* 0x000fe2000801160c */
[----:B------:R-:W-:Y:S01]  /*35d0*/  R2UR UR60, R2 ;  /* 0x00000000023c72ca */ /* 0x000fe200000e0000 */
[----:B------:R-:W-:Y:S01]  /*35e0*/  ULOP3.LUT UR11, UR4, 0x3fff, URZ, 0xc0, !UPT ;  /* 0x00003fff040b7892 */ /* 0x000fe2000f8ec0ff */
[----:B------:R-:W-:Y:S01]  /*35f0*/  R2UR UR71, R0 ;  /* 0x00000000004772ca */ /* 0x000fe200000e0000 */
[----:B------:R-:W-:Y:S01]  /*3600*/  ULOP3.LUT UR4, UR24, 0x3fff, URZ, 0xc0, !UPT ;  /* 0x00003fff18047892 */ /* 0x000fe2000f8ec0ff */
[----:B------:R-:W-:Y:S01]  /*3610*/  R2UR UR74, R2 ;  /* 0x00000000024a72ca */ /* 0x000fe200000e0000 */
[----:B------:R-:W-:Y:S01]  /*3620*/  USHF.R.U32.HI UR14, URZ, 0x4, UR12 ;  /* 0x00000004ff0e7899 */ /* 0x000fe2000801160c */
[----:B------:R-:W-:Y:S01]  /*3630*/  R2UR UR73, R0 ;  /* 0x00000000004972ca */ /* 0x000fe200000e0000 */
[----:B------:R-:W-:Y:S01]  /*3640*/  ULOP3.LUT UR67, UR25, 0x3fff, URZ, 0xc0, !UPT ;  /* 0x00003fff19437892 */ /* 0x000fe2000f8ec0ff */
[C---:B------:R-:W-:Y:S01]  /*3650*/  R2UR UR25, R2.reuse ;  /* 0x00000000021972ca */ /* 0x040fe200000e0000 */
[----:B------:R-:W-:Y:S01]  /*3660*/  ULOP3.LUT UR19, UR7, 0x3fff, URZ, 0xc0, !UPT ;  /* 0x00003fff07137892 */ /* 0x000fe2000f8ec0ff */
[----:B------:R-:W-:Y:S01]  /*3670*/  R2UR UR62, R2 ;  /* 0x00000000023e72ca */ /* 0x000fe200000e0000 */
[----:B------:R-:W-:Y:S01]  /*3680*/  ULOP3.LUT UR7, UR21, 0x3fff, URZ, 0xc0, !UPT ;  /* 0x00003fff15077892 */ /* 0x000fe2000f8ec0ff */
        /* <DEDUP_REMOVED lines=9> */
[----:B------:R-:W-:Y:S02]  /*3720*/  ULOP3.LUT UR15, UR14, 0x3fff, URZ, 0xc0, !UPT ;  /* 0x00003fff0e0f7892 */ /* 0x000fe4000f8ec0ff */
[----:B------:R-:W-:Y:S02]  /*3730*/  ULOP3.LUT UR4, UR67, 0x10000, URZ, 0xfc, !UPT ;  /* 0x0001000043047892 */ /* 0x000fe4000f8efcff */
[----:B------:R-:W-:Y:S02]  /*3740*/  USHF.R.U32.HI UR9, URZ, 0x4, UR12 ;  /* 0x00000004ff097899 */ /* 0x000fe4000801160c */
[----:B------:R-:W-:Y:S02]  /*3750*/  USHF.R.U32.HI UR17, URZ, 0x4, UR12 ;  /* 0x00000004ff117899 */ /* 0x000fe4000801160c */
[----:B------:R-:W-:Y:S02]  /*3760*/  ULOP3.LUT UR18, UR6, 0x3fff, URZ, 0xc0, !UPT ;  /* 0x00003fff06127892 */ /* 0x000fe4000f8ec0ff */
[----:B------:R-:W-:Y:S02]  /*3770*/  ULOP3.LUT UR14, UR5, 0x3fff, URZ, 0xc0, !UPT ;  /* 0x00003fff050e7892 */ /* 0x000fe4000f8ec0ff */
[----:B------:R-:W-:Y:S02]  /*3780*/  ULOP3.LUT UR5, UR22, 0x3fff, URZ, 0xc0, !UPT ;  /* 0x00003fff16057892 */ /* 0x000fe4000f8ec0ff */
[----:B------:R-:W-:Y:S02]  /*3790*/  ULOP3.LUT UR6, UR15, 0x10000, URZ, 0xfc, !UPT ;  /* 0x000100000f067892 */ /* 0x000fe4000f8efcff */
[----:B------:R-:W-:Y:S02]  /*37a0*/  ULEA UR4, UR63, UR4, 0xb ;  /* 0x000000043f047291 */ /* 0x000fe4000f8e58ff */
[----:B------:R-:W-:Y:S02]  /*37b0*/  ULOP3.LUT UR32, UR9, 0x3fff, URZ, 0xc0, !UPT ;  /* 0x00003fff09207892 */ /* 0x000fe4000f8ec0ff */
[----:B------:R-:W-:Y:S02]  /*37c0*/  ULOP3.LUT UR9, UR17, 0x3fff, URZ, 0xc0, !UPT ;  /* 0x00003fff11097892 */ /* 0x000fe4000f8ec0ff */
[----:B------:R-:W-:Y:S02]  /*37d0*/  ULOP3.LUT UR15, UR7, 0x10000, URZ, 0xfc, !UPT ;  /* 0x00010000070f7892 */ /* 0x000fe4000f8efcff */
[----:B------:R-:W-:Y:S02]  /*37e0*/  ULOP3.LUT UR17, UR5, 0x10000, URZ, 0xfc, !UPT ;  /* 0x0001000005117892 */ /* 0x000fe4000f8efcff */
[----:B------:R-:W-:Y:S02]  /*37f0*/  USHF.R.U32.HI UR13, URZ, 0x4, UR12 ;  /* 0x00000004ff0d7899 */ /* 0x000fe4000801160c */
[----:B------:R-:W-:Y:S02]  /*3800*/  USHF.R.U32.HI UR8, URZ, 0x4, UR12 ;  /* 0x00000004ff087899 */ /* 0x000fe4000801160c */
[----:B------:R-:W-:Y:S02]  /*3810*/  USHF.R.U32.HI UR20, URZ, 0x4, UR12 ;  /* 0x00000004ff147899 */ /* 0x000fe4000801160c */
[----:B------:R-:W-:Y:S02]  /*3820*/  ULOP3.LUT UR13, UR13, 0x3fff, URZ, 0xc0, !UPT ;  /* 0x00003fff0d0d7892 */ /* 0x000fe4000f8ec0ff */
[----:B------:R-:W-:Y:S02]  /*3830*/  USHF.R.U32.HI UR10, URZ, 0x4, UR12 ;  /* 0x00000004ff0a7899 */ /* 0x000fe4000801160c */
[----:B------:R-:W-:Y:S02]  /*3840*/  USHF.R.U32.HI UR16, URZ, 0x4, UR12 ;  /* 0x00000004ff107899 */ /* 0x000fe4000801160c */
[----:B------:R-:W-:Y:S02]  /*3850*/  ULOP3.LUT UR23, UR8, 0x3fff, URZ, 0xc0, !UPT ;  /* 0x00003fff08177892 */ /* 0x000fe4000f8ec0ff */
        /* <DEDUP_REMOVED lines=8> */
[----:B------:R-:W-:Y:S01]  /*38e0*/  UIADD3 UR8, UPT, UPT, UR13, 0x2, URZ ;  /* 0x000000020d087890 */ /* 0x000fe2000fffe0ff */
[----:B------:R-:W-:Y:S01]  /*38f0*/  R2UR UR13, R0 ;  /* 0x00000000000d72ca */ /* 0x000fe200000e0000 */
[----:B------:R-:W-:Y:S02]  /*3900*/  UIADD3 UR38, UPT, UPT, UR4, 0x2, URZ ;  /* 0x0000000204267890 */ /* 0x000fe4000fffe0ff */
[----:B------:R-:W-:Y:S02]  /*3910*/  UIADD3 UR36, UPT, UPT, UR36, 0x4, URZ ;  /* 0x0000000424247890 */ /* 0x000fe4000fffe0ff */
[----:B------:R-:W-:Y:S02]  /*3920*/  UIADD3 UR26, UPT, UPT, UR18, 0x406, URZ ;  /* 0x00000406121a7890 */ /* 0x000fe4000fffe0ff */
[----:B------:R-:W-:Y:S02]  /*3930*/  UIADD3 UR18, UPT, UPT, UR9, 0x806, URZ ;  /* 0x0000080609127890 */ /* 0x000fe4000fffe0ff */
[----:B------:R-:W-:Y:S02]  /*3940*/  ULOP3.LUT UR34, UR34, 0x10000, URZ, 0xfc, !UPT ;  /* 0x0001000022227892 */ /* 0x000fe4000f8efcff */
[----:B------:R-:W-:Y:S02]  /*3950*/  ULOP3.LUT UR32, UR32, 0x10000, URZ, 0xfc, !UPT ;  /* 0x0001000020207892 */ /* 0x000fe4000f8efcff */
[----:B------:R-:W-:Y:S02]  /*3960*/  UIADD3 UR34, UPT, UPT, UR34, 0x6, URZ ;  /* 0x0000000622227890 */ /* 0x000fe4000fffe0ff */
[----:B------:R-:W-:Y:S02]  /*3970*/  UIADD3 UR46, UPT, UPT, UR4, 0x6, URZ ;  /* 0x00000006042e7890 */ /* 0x000fe4000fffe0ff */
[----:B------:R-:W-:Y:S02]  /*3980*/  ULOP3.LUT UR23, UR23, 0x10000, URZ, 0xfc, !UPT ;  /* 0x0001000017177892 */ /* 0x000fe4000f8efcff */
[----:B------:R-:W-:Y:S02]  /*3990*/  ULOP3.LUT UR19, UR19, 0x10000, URZ, 0xfc, !UPT ;  /* 0x0001000013137892 */ /* 0x000fe4000f8efcff */
[----:B------:R-:W-:Y:S02]  /*39a0*/  UIADD3 UR32, UPT, UPT, UR32, 0x400, URZ ;  /* 0x0000040020207890 */ /* 0x000fe4000fffe0ff */
[----:B------:R-:W-:Y:S02]  /*39b0*/  UIADD3 UR44, UPT, UPT, UR4, 0x200, URZ ;  /* 0x00000200042c7890 */ /* 0x000fe4000fffe0ff */
[----:B------:R-:W-:Y:S02]  /*39c0*/  ULOP3.LUT UR14, UR14, 0x10000, URZ, 0xfc, !UPT ;  /* 0x000100000e0e7892 */ /* 0x000fe4000f8efcff */
[----:B------:R-:W-:Y:S02]  /*39d0*/  UIADD3 UR30, UPT, UPT, UR23, 0x402, URZ ;  /* 0x00000402171e7890 */ /* 0x000fe4000fffe0ff */
[----:B------:R-:W-:Y:S02]  /*39e0*/  UIADD3 UR28, UPT, UPT, UR19, 0x404, URZ ;  /* 0x00000404131c7890 */ /* 0x000fe4000fffe0ff */
[----:B------:R-:W-:Y:S02]  /*39f0*/  UIADD3 UR24, UPT, UPT, UR14, 0x800, URZ ;  /* 0x000008000e187890 */ /* 0x000fe4000fffe0ff */
[----:B------:R-:W-:Y:S02]  /*3a00*/  ULOP3.LUT UR11, UR11, 0x10000, URZ, 0xfc, !UPT ;  /* 0x000100000b0b7892 */ /* 0x000fe4000f8efcff */
[----:B------:R-:W-:Y:S02]  /*3a10*/  ULOP3.LUT UR10, UR10, 0x10000, URZ, 0xfc, !UPT ;  /* 0x000100000a0a7892 */ /* 0x000fe4000f8efcff */
[----:B------:R-:W-:Y:S02]  /*3a20*/  UIADD3 UR22, UPT, UPT, UR11, 0x802, URZ ;  /* 0x000008020b167890 */ /* 0x000fe4000fffe0ff */
[----:B------:R-:W-:Y:S02]  /*3a30*/  UIADD3 UR20, UPT, UPT, UR10, 0x804, URZ ;  /* 0x000008040a147890 */ /* 0x000fe4000fffe0ff */
[----:B------:R-:W-:Y:S02]  /*3a40*/  UIADD3 UR16, UPT, UPT, UR16, 0xc00, URZ ;  /* 0x00000c0010107890 */ /* 0x000fe4000fffe0ff */
[----:B------:R-:W-:Y:S02]  /*3a50*/  UIADD3 UR14, UPT, UPT, UR15, 0xc02, URZ ;  /* 0x00000c020f0e7890 */ /* 0x000fe4000fffe0ff */
[----:B------:R-:W-:Y:S01]  /*3a60*/  UIADD3 UR10, UPT, UPT, UR17, 0xc04, URZ ;  /* 0x00000c04110a7890 */ /* 0x000fe2000fffe0ff */
[----:B------:R-:W-:Y:S01]  /*3a70*/  UMOV UR40, 0x0 ;  /* 0x0000000000287882 */ /* 0x000fe20000000000 */
[----:B------:R-:W-:Y:S01]  /*3a80*/  UMOV UR41, 0x8100010 ;  /* 0x0810001000297882 */ /* 0x000fe20000000000 */
[----:B------:R-:W-:Y:S01]  /*3a90*/  UMOV UR7, 0x40004040 ;  /* 0x4000404000077882 */ /* 0x000fe20000000000 */
[----:B------:R-:W-:Y:S01]  /*3aa0*/  UMOV UR5, 0x40004040 ;  /* 0x4000404000057882 */ /* 0x000fe20000000000 */
[----:B------:R-:W-:Y:S01]  /*3ab0*/  UMOV UR42, 0x0 ;  /* 0x00000000002a7882 */ /* 0x000fe20000000000 */
[----:B------:R2:W-:Y:S01]  /*3ac0*/  UTCHMMA gdesc[UR6], gdesc[UR4], tmem[UR35], tmem[UR40], idesc[UR41], !UPT ;  /* 0x00ff2804060075ea */ /* 0x0005e2000f800023 */
[----:B------:R-:W-:Y:S01]  /*3ad0*/  UMOV UR43, 0x8100010 ;  /* 0x08100010002b7882 */ /* 0x000fe20000000000 */
[----:B------:R-:W-:Y:S01]  /*3ae0*/  UMOV UR9, 0x40004040 ;  /* 0x4000404000097882 */ /* 0x000fe20000000000 */
[----:B------:R-:W-:Y:S01]  /*3af0*/  UMOV UR39, 0x40004040 ;  /* 0x4000404000277882 */ /* 0x000fe20000000000 */
        /* <DEDUP_REMOVED lines=21> */
[----:B--2---:R-:W-:Y:S02]  /*3c50*/  UIADD3 UR40, UPT, UPT, UR4, 0x4, URZ ;  /* 0x0000000404287890 */ /* 0x004fe4000fffe0ff */
[----:B------:R-:W-:Y:S01]  /*3c60*/  UIADD3 UR6, UPT, UPT, UR21, 0xc06, URZ ;  /* 0x00000c0615067890 */ /* 0x000fe2000fffe0ff */
[----:B------:R-:W-:Y:S01]  /*3c70*/  UMOV UR41, 0x40004040 ;  /* 0x4000404000297882 */ /* 0x000fe20000000000 */
[----:B---3--:R-:W-:Y:S01]  /*3c80*/  UIADD3 UR42, UPT, UPT, UR4, 0x202, URZ ;  /* 0x00000202042a7890 */ /* 0x008fe2000fffe0ff */
[----:B------:R-:W-:Y:S01]  /*3c90*/  UMOV UR35, 0x40004040 ;  /* 0x4000404000237882 */ /* 0x000fe20000000000 */
[----:B------:R-:W-:Y:S03]  /*3ca0*/  UMOV UR8, 0x0 ;  /* 0x0000000000087882 */ /* 0x000fe60000000000 */
[----:B------:R2:W-:Y:S01]  /*3cb0*/  UTCHMMA gdesc[UR36], gdesc[UR40], tmem[UR48], tmem[UR50], idesc[UR51], UPT ;  /* 0x00ff3228240075ea */ /* 0x0005e2000b800030 */
[----:B------:R3:W-:Y:S01]  /*3cc0*/  UTCHMMA gdesc[UR34], gdesc[UR46], tmem[UR52], tmem[UR54], idesc[UR55], UPT ;  /* 0x00ff362e220075ea */ /* 0x0007e2000b800034 */
[----:B------:R4:W-:Y:S01]  /*3cd0*/  UTCHMMA gdesc[UR32], gdesc[UR44], tmem[UR56], tmem[UR58], idesc[UR59], UPT ;  /* 0x00ff3a2c200075ea */ /* 0x0009e2000b800038 */
[----:B------:R-:W-:Y:S01]  /*3ce0*/  UMOV UR9, 0x8100010 ;  /* 0x0810001000097882 */ /* 0x000fe20000000000 */
[----:B------:R-:W-:Y:S01]  /*3cf0*/  UMOV UR43, 0x40004040 ;  /* 0x40004040002b7882 */ /* 0x000fe20000000000 */
[----:B------:R-:W-:Y:S01]  /*3d00*/  UMOV UR25, 0x40004040 ;  /* 0x4000404000197882 */ /* 0x000fe20000000000 */
[----:B------:R5:W-:Y:S01]  /*3d10*/  UTCHMMA gdesc[UR30], gdesc[UR42], tmem[UR60], tmem[UR8], idesc[UR9], UPT ;  /* 0x00ff082a1e0075ea */ /* 0x000be2000b80003c */
[----:B------:R-:W-:Y:S01]  /*3d20*/  UMOV UR21, 0x40004040 ;  /* 0x4000404000157882 */ /* 0x000fe20000000000 */
[----:B------:R-:W-:Y:S01]  /*3d30*/  UMOV UR11, 0x40004040 ;  /* 0x40004040000b7882 */ /* 0x000fe20000000000 */
[----:B------:R-:W-:Y:S01]  /*3d40*/  UMOV UR61, 0x40004040 ;  /* 0x40004040003d7882 */ /* 0x000fe20000000000 */
[----:B--2---:R-:W-:Y:S02]  /*3d50*/  UIADD3 UR48, UPT, UPT, UR4, 0x204, URZ ;  /* 0x0000020404307890 */ /* 0x004fe4000fffe0ff */
[----:B------:R-:W-:Y:S02]  /*3d60*/  UIADD3 UR36, UPT, UPT, UR4, 0x206, URZ ;  /* 0x0000020604247890 */ /* 0x000fe4000fffe0ff */
[----:B------:R-:W-:Y:S02]  /*3d70*/  UIADD3 UR50, UPT, UPT, UR4, 0x400, URZ ;  /* 0x0000040004327890 */ /* 0x000fe4000fffe0ff */
[----:B---3--:R-:W-:Y:S02]  /*3d80*/  UIADD3 UR52, UPT, UPT, UR4, 0x402, URZ ;  /* 0x0000040204347890 */ /* 0x008fe4000fffe0ff */
[----:B------:R-:W-:Y:S01]  /*3d90*/  UIADD3 UR34, UPT, UPT, UR4, 0x404, URZ ;  /* 0x0000040404227890 */ /* 0x000fe2000fffe0ff */
[----:B------:R2:W-:Y:S01]  /*3da0*/  UTCHMMA gdesc[UR28], gdesc[UR48], tmem[UR71], tmem[UR8], idesc[UR9], UPT ;  /* 0x00ff08301c0075ea */ /* 0x0005e2000b800047 */
[----:B------:R-:W-:Y:S01]  /*3db0*/  UIADD3 UR54, UPT, UPT, UR4, 0x406, URZ ;  /* 0x0000040604367890 */ /* 0x000fe2000fffe0ff */
[----:B------:R3:W-:Y:S01]  /*3dc0*/  UTCHMMA gdesc[UR26], gdesc[UR36], tmem[UR74], tmem[UR8], idesc[UR9], UPT ;  /* 0x00ff08241a0075ea */ /* 0x0007e2000b80004a */
[----:B----4-:R-:W-:Y:S02]  /*3dd0*/  UIADD3 UR32, UPT, UPT, UR4, 0x600, URZ ;  /* 0x0000060004207890 */ /* 0x010fe4000fffe0ff */
[----:B------:R-:W-:Y:S02]  /*3de0*/  UIADD3 UR56, UPT, UPT, UR4, 0x602, URZ ;  /* 0x0000060204387890 */ /* 0x000fe4000fffe0ff */
[----:B------:R-:W-:Y:S02]  /*3df0*/  UIADD3 UR58, UPT, UPT, UR4, 0x604, URZ ;  /* 0x00000604043a7890 */ /* 0x000fe4000fffe0ff */
[----:B-----5:R-:W-:Y:S01]  /*3e00*/  UIADD3 UR60, UPT, UPT, UR4, 0x606, URZ ;  /* 0x00000606043c7890 */ /* 0x020fe2000fffe0ff */
[----:B------:R-:W-:Y:S01]  /*3e10*/  UMOV UR51, 0x40004040 ;  /* 0x4000404000337882 */ /* 0x000fe20000000000 */
[----:B------:R-:W-:Y:S01]  /*3e20*/  UMOV UR30, 0x0 ;  /* 0x00000000001e7882 */ /* 0x000fe20000000000 */
[----:B------:R4:W-:Y:S01]  /*3e30*/  UTCHMMA gdesc[UR24], gdesc[UR50], tmem[UR73], tmem[UR8], idesc[UR9], UPT ;  /* 0x00ff0832180075ea */ /* 0x0009e2000b800049 */
[----:B------:R-:W-:Y:S01]  /*3e40*/  UMOV UR31, 0x8100010 ;  /* 0x08100010001f7882 */ /* 0x000fe20000000000 */
[----:B------:R-:W-:Y:S01]  /*3e50*/  UMOV UR55, 0x40004040 ;  /* 0x4000404000377882 */ /* 0x000fe20000000000 */
[----:B------:R-:W-:Y:S01]  /*3e60*/  UMOV UR59, 0x40004040 ;  /* 0x40004040003b7882 */ /* 0x000fe20000000000 */
[----:B--2---:R-:W-:Y:S01]  /*3e70*/  UMOV UR28, 0x0 ;  /* 0x00000000001c7882 */ /* 0x004fe20000000000 */
[----:B------:R-:W-:Y:S01]  /*3e80*/  UMOV UR29, 0x8100010 ;  /* 0x08100010001d7882 */ /* 0x000fe20000000000 */
[----:B---3--:R-:W-:Y:S01]  /*3e90*/  R2UR UR26, R14 ;  /* 0x000000000e1a72ca */ /* 0x008fe200000e0000 */
[----:B------:R-:W-:Y:S01]  /*3ea0*/  UTCHMMA gdesc[UR22], gdesc[UR52], tmem[UR62], tmem[UR28], idesc[UR29], UPT ;  /* 0x00ff1c34160075ea */ /* 0x000fe2000b80003e */
[----:B------:R-:W-:Y:S01]  /*3eb0*/  UTCHMMA gdesc[UR20], gdesc[UR34], tmem[UR69], tmem[UR30], idesc[UR31], UPT ;  /* 0x00ff1e22140075ea */ /* 0x000fe2000b800045 */
[----:B------:R-:W-:Y:S01]  /*3ec0*/  UTCHMMA gdesc[UR18], gdesc[UR54], tmem[UR68], tmem[UR8], idesc[UR9], UPT ;  /* 0x00ff0836120075ea */ /* 0x000fe2000b800044 */
[----:B----4-:R-:W-:Y:S01]  /*3ed0*/  UMOV UR24, 0x0 ;  /* 0x0000000000187882 */ /* 0x010fe20000000000 */
[----:B------:R-:W-:Y:S08]  /*3ee0*/  UMOV UR25, 0x8100010 ;  /* 0x0810001000197882 */ /* 0x000ff00000000000 */
[----:B------:R-:W-:Y:S01]  /*3ef0*/  UISETP.NE.AND UP4, UPT, UR26, URZ, UPT ;  /* 0x000000ff1a00728c */ /* 0x000fe2000bf85270 */
[----:B------:R-:W-:Y:S01]  /*3f00*/  UTCHMMA gdesc[UR16], gdesc[UR32], tmem[UR66], tmem[UR24], idesc[UR25], UPT ;  /* 0x00ff1820100075ea */ /* 0x000fe2000b800042 */
[----:B------:R-:W-:Y:S01]  /*3f10*/  UTCHMMA gdesc[UR14], gdesc[UR56], tmem[UR65], tmem[UR28], idesc[UR29], UPT ;  /* 0x00ff1c380e0075ea */ /* 0x000fe2000b800041 */
[----:B------:R-:W-:Y:S01]  /*3f20*/  UTCHMMA gdesc[UR10], gdesc[UR58], tmem[UR64], tmem[UR30], idesc[UR31], UPT ;  /* 0x00ff1e3a0a0075ea */ /* 0x000fe2000b800040 */
[----:B------:R2:W-:Y:S02]  /*3f30*/  UTCHMMA gdesc[UR6], gdesc[UR60], tmem[UR13], tmem[UR8], idesc[UR9], UPT ;  /* 0x00ff083c060075ea */ /* 0x0005e4000b80000d */
[----:B--2---:R-:W-:Y:S04]  /*3f40*/  UIADD3 UR8, UPT, UPT, UR63, 0x1, URZ ;  /* 0x000000013f087890 */ /* 0x004fe8000fffe0ff */
[----:B------:R-:W-:Y:S04]  /*3f50*/  UISETP.NE.AND UP0, UPT, UR8, 0x3, UPT ;  /* 0x000000030800788c */ /* 0x000fe8000bf05270 */
[----:B------:R-:W-:Y:S02]  /*3f60*/  USEL UR9, URZ, 0x1, UP0 ;  /* 0x00000001ff097887 */ /* 0x000fe40008000000 */
[----:B------:R-:W-:Y:S04]  /*3f70*/  USEL UR62, UR8, URZ, UP0 ;  /* 0x000000ff083e7287 */ /* 0x000fe80008000000 */
[----:B------:R-:W-:Y:S01]  /*3f80*/  LOP3.LUT R8, R8, UR9, RZ, 0x3c, !PT ;  /* 0x0000000908087c12 */ /* 0x000fe2000f8e3cff */
[----:B------:R-:W-:Y:S07]  /*3f90*/  BRA.U UP4, `(.L_x_60) ;  /* 0x0000000104047547 */ /* 0x000fee000b800000 */
[----:B------:R-:W-:Y:S05]  /*3fa0*/  BPT.TRAP 0x1 ;  /* 0x000000040000795c */ /* 0x000fea0000300000 */
.L_x_60:
[----:B------:R-:W-:Y:S09]  /*3fb0*/  UIADD3 UR6, UPT, UPT, UR12, 0x58050, URZ ;  /* 0x000580500c067890 */ /* 0x000ff2000fffe0ff */
[----:B------:R2:W-:Y:S01]  /*3fc0*/  UTCBAR [UR6], URZ ;  /* 0x000000ff060073e9 */ /* 0x0005e200080000ff */
[----:B------:R-:W-:Y:S05]  /*3fd0*/  BRA.U UP5, `(.L_x_61) ;  /* 0x0000000105047547 */ /* 0x000fea000b800000 */
[----:B--2---:R-:W-:Y:S05]  /*3fe0*/  BPT.TRAP 0x1 ;  /* 0x000000040000795c */ /* 0x004fea0000300000 */
.L_x_61:
[----:B------:R-:W-:Y:S02]  /*3ff0*/  SHF.L.U32 R2, R12, 0x1f, RZ ;  /* 0x0000001f0c027819 */ /* 0x000fe400000006ff */
[----:B--2---:R-:W-:Y:S02]  /*4000*/  R2UR UR6, R13 ;  /* 0x000000000d0672ca */ /* 0x004fe400000e0000 */
[----:B------:R-:W2:Y:S11]  /*4010*/  SYNCS.PHASECHK.TRANS64.TRYWAIT P0, [UR12+0x580a8], R2 ;  /* 0x0580a802ff0075a7 */ /* 0x000eb6000800110c */
[----:B------:R-:W-:Y:S01]  /*4020*/  UISETP.NE.AND UP3, UPT, UR6, URZ, UPT ;  /* 0x000000ff0600728c */ /* 0x000fe2000bf65270 */
[----:B--2---:R-:W-:Y:S10]  /*4030*/  @!P0 BRA `(.L_x_62) ;  /* 0x0000020c00b48947 */ /* 0x004ff40003800000 */
.L_x_429:
[----:B------:R-:W-:Y:S05]  /*4040*/  BRA.U UP3, `(.L_x_63) ;  /* 0x0000000103047547 */ /* 0x000fea000b800000 */
[----:B------:R-:W-:Y:S05]  /*4050*/  BPT.TRAP 0x1 ;  /* 0x000000040000795c */ /* 0x000fea0000300000 */
.L_x_63:
[----:B-1----:R-:W-:Y:S01]  /*4060*/  SHF.L.U32 R4, R10, 0x1f, RZ ;  /* 0x0000001f0a047819 */ /* 0x002fe200000006ff */
[----:B--2---:R-:W-:Y:S02]  /*4070*/  HFMA2 R0, -RZ, RZ, 0, 2.288818359375e-05 ;  /* 0x00000180ff007431 */ /* 0x004fe400000001ff */
[----:B------:R-:W-:Y:S01]  /*4080*/  IMAD.MOV.U32 R2, RZ, RZ, 0xa0 ;  /* 0x000000a0ff027424 */ /* 0x000fe200078e00ff */
[----:B------:R-:W1:Y:S02]  /*4090*/  SYNCS.PHASECHK.TRANS64.TRYWAIT P0, [UR12+0x58068], R4 ;  /* 0x05806804ff0075a7 */ /* 0x000e64000800110c */
[----:B-1----:R-:W-:Y:S05]  /*40a0*/  @!P0 BRA `(.L_x_64) ;  /* 0x0000020c00b08947 */ /* 0x002fea0003800000 */
.L_x_431:
[----:B------:R-:W-:Y:S01]  /*40b0*/  ULEA UR6, UR72, UR67, 0xb ;  /* 0x0000004348067291 */ /* 0x000fe2000f8e58ff */
[----:B------:R-:W-:Y:S01]  /*40c0*/  R2UR UR21, R2 ;  /* 0x00000000021572ca */ /* 0x000fe200000e0000 */
[----:B------:R-:W-:Y:S01]  /*40d0*/  UISETP.NE.U32.AND UP0, UPT, UR70, URZ, UPT ;  /* 0x000000ff4600728c */ /* 0x000fe2000bf05070 */
[----:B------:R-:W-:Y:S01]  /*40e0*/  IMAD.MOV.U32 R2, RZ, RZ, 0xb0 ;  /* 0x000000b0ff027424 */ /* 0x000fe200078e00ff */
[----:B------:R-:W-:Y:S01]  /*40f0*/  UIADD3 UR14, UPT, UPT, UR6, 0x2000000, URZ ;  /* 0x02000000060e7890 */ /* 0x000fe2000fffe0ff */
[----:B------:R-:W-:Y:S01]  /*4100*/  R2UR UR22, R0 ;  /* 0x00000000001672ca */ /* 0x000fe200000e0000 */
[----:B------:R-:W-:Y:S01]  /*4110*/  UIADD3 UR10, UPT, UPT, UR6, 0x2000080, URZ ;  /* 0x02000080060a7890 */ /* 0x000fe2000fffe0ff */
[----:B-1----:R-:W-:Y:S01]  /*4120*/  IMAD.MOV.U32 R4, RZ, RZ, 0xa8 ;  /* 0x000000a8ff047424 */ /* 0x002fe200078e00ff */
[----:B------:R-:W-:Y:S01]  /*4130*/  UIADD3 UR8, UPT, UPT, UR6, 0x2000100, URZ ;  /* 0x0200010006087890 */ /* 0x000fe2000fffe0ff */
[----:B------:R-:W-:Y:S01]  /*4140*/  IMAD.MOV.U32 R3, RZ, RZ, 0x180 ;  /* 0x00000180ff037424 */ /* 0x000fe200078e00ff */
[----:B------:R-:W-:Y:S01]  /*4150*/  UIADD3 UR6, UPT, UPT, UR6, 0x2000180, URZ ;  /* 0x0200018006067890 */ /* 0x000fe2000fffe0ff */
[----:B------:R-:W-:Y:S01]  /*4160*/  R2UR UR17, R2 ;  /* 0x00000000021172ca */ /* 0x000fe200000e0000 */
[----:B------:R-:W-:Y:S01]  /*4170*/  IMAD.MOV.U32 R0, RZ, RZ, 0x180 ;  /* 0x00000180ff007424 */ /* 0x000fe200078e00ff */
[----:B------:R-:W-:Y:S01]  /*4180*/  R2UR UR19, R4 ;  /* 0x00000000041372ca */ /* 0x000fe200000e0000 */
[----:B------:R-:W-:Y:S01]  /*4190*/  IMAD.MOV.U32 R2, RZ, RZ, 0xb8 ;  /* 0x000000b8ff027424 */ /* 0x000fe200078e00ff */
[----:B------:R-:W-:Y:S01]  /*41a0*/  R2UR UR20, R3 ;  /* 0x00000000031472ca */ /* 0x000fe200000e0000 */
[----:B------:R-:W-:Y:S01]  /*41b0*/  UMOV UR30, 0x0 ;  /* 0x00000000001e7882 */ /* 0x000fe20000000000 */
[----:B------:R-:W-:Y:S01]  /*41c0*/  R2UR UR18, R0 ;  /* 0x00000000001272ca */ /* 0x000fe200000e0000 */
[----:B------:R-:W-:Y:S01]  /*41d0*/  UMOV UR31, 0x8410010 ;  /* 0x08410010001f7882 */ /* 0x000fe20000000000 */
[----:B------:R-:W-:Y:S01]  /*41e0*/  R2UR UR13, R2 ;  /* 0x00000000020d72ca */ /* 0x000fe200000e0000 */
[----:B------:R-:W-:Y:S01]  /*41f0*/  UMOV UR15, 0x40004040 ;  /* 0x40004040000f7882 */ /* 0x000fe20000000000 */
[----:B------:R-:W-:Y:S01]  /*4200*/  R2UR UR16, R0 ;  /* 0x00000000001072ca */ /* 0x000fe200000e0000 */
[----:B------:R1:W-:Y:S01]  /*4210*/  UTCHMMA tmem[UR21], gdesc[UR14], tmem[UR22], tmem[UR30], idesc[UR31], UP0 ;  /* 0x00ff1e0e150079ea */ /* 0x0003e20008000016 */
[----:B------:R-:W-:Y:S01]  /*4220*/  UMOV UR28, 0x0 ;  /* 0x00000000001c7882 */ /* 0x000fe20000000000 */
[----:B------:R-:W-:Y:S01]  /*4230*/  UMOV UR29, 0x8410010 ;  /* 0x08410010001d7882 */ /* 0x000fe20000000000 */
[----:B------:R-:W-:Y:S01]  /*4240*/  UMOV UR11, 0x40004040 ;  /* 0x40004040000b7882 */ /* 0x000fe20000000000 */
[----:B------:R-:W-:Y:S01]  /*4250*/  UMOV UR26, 0x0 ;  /* 0x00000000001a7882 */ /* 0x000fe20000000000 */
[----:B------:R-:W-:Y:S01]  /*4260*/  UMOV UR27, 0x8410010 ;  /* 0x08410010001b7882 */ /* 0x000fe20000000000 */
[----:B------:R1:W-:Y:S01]  /*4270*/  UTCHMMA tmem[UR19], gdesc[UR10], tmem[UR20], tmem[UR28], idesc[UR29], UPT ;  /* 0x00ff1c0a130079ea */ /* 0x0003e2000b800014 */
[----:B------:R-:W-:Y:S01]  /*4280*/  UMOV UR9, 0x40004040 ;  /* 0x4000404000097882 */ /* 0x000fe20000000000 */
[----:B------:R-:W-:Y:S01]  /*4290*/  UMOV UR24, 0x0 ;  /* 0x0000000000187882 */ /* 0x000fe20000000000 */
[----:B------:R1:W-:Y:S01]  /*42a0*/  UTCHMMA tmem[UR17], gdesc[UR8], tmem[UR18], tmem[UR26], idesc[UR27], UPT ;  /* 0x00ff1a08110079ea */ /* 0x0003e2000b800012 */
[----:B------:R-:W-:Y:S01]  /*42b0*/  UMOV UR25, 0x8410010 ;  /* 0x0841001000197882 */ /* 0x000fe20000000000 */
[----:B------:R-:W-:Y:S02]  /*42c0*/  UMOV UR7, 0x40004040 ;  /* 0x4000404000077882 */ /* 0x000fe40000000000 */
[----:B------:R1:W-:Y:S01]  /*42d0*/  UTCHMMA tmem[UR13], gdesc[UR6], tmem[UR16], tmem[UR24], idesc[UR25], UPT ;  /* 0x00ff18060d0079ea */ /* 0x0003e2000b800010 */
[----:B------:R-:W-:Y:S05]  /*42e0*/  BRA.U UP5, `(.L_x_65) ;  /* 0x0000000105047547 */ /* 0x000fea000b800000 */
[----:B-1----:R-:W-:Y:S05]  /*42f0*/  BPT.TRAP 0x1 ;  /* 0x000000040000795c */ /* 0x002fea0000300000 */
.L_x_65:
[----:B------:R-:W-:Y:S01]  /*4300*/  LOP3.LUT R12, R12, 0x1, RZ, 0x3c, !PT ;  /* 0x000000010c0c7812 */ /* 0x000fe200078e3cff */
[----:B-1----:R-:W-:Y:S09]  /*4310*/  UIADD3 UR6, UPT, UPT, UR12, 0x58098, URZ ;  /* 0x000580980c067890 */ /* 0x002ff2000fffe0ff */
[----:B------:R1:W-:Y:S01]  /*4320*/  UTCBAR [UR6], URZ ;  /* 0x000000ff060073e9 */ /* 0x0003e200080000ff */
[----:B------:R-:W-:Y:S05]  /*4330*/  BRA.U !UP1, `(.L_x_66) ;  /* 0x0000000109047547 */ /* 0x000fea000b800000 */
[----:B-1----:R-:W-:Y:S05]  /*4340*/  BPT.TRAP 0x1 ;  /* 0x000000040000795c */ /* 0x002fea0000300000 */
.L_x_66:
[----:B------:R-:W-:Y:S01]  /*4350*/  USHF.R.U32.HI UR13, URZ, 0x4, UR12 ;  /* 0x00000004ff0d7899 */ /* 0x000fe2000801160c */
[----:B------:R-:W-:Y:S01]  /*4360*/  IMAD.MOV.U32 R2, RZ, RZ, 0x80 ;  /* 0x00000080ff027424 */ /* 0x000fe200078e00ff */
[----:B------:R-:W-:Y:S01]  /*4370*/  ULEA UR5, UR75, UR12, 0x3 ;  /* 0x0000000c4b057291 */ /* 0x000fe2000f8e18ff */
[----:B------:R-:W-:Y:S01]  /*4380*/  IMAD.MOV.U32 R0, RZ, RZ, 0x80 ;  /* 0x00000080ff007424 */ /* 0x000fe200078e00ff */
[----:B------:R-:W-:Y:S02]  /*4390*/  ULOP3.LUT UR13, UR13, 0x3fff, URZ, 0xc0, !UPT ;  /* 0x00003fff0d0d7892 */ /* 0x000fe4000f8ec0ff */
[----:B-1----:R-:W-:Y:S01]  /*43a0*/  USHF.R.U32.HI UR6, URZ, 0x4, UR12 ;  /* 0x00000004ff067899 */ /* 0x002fe2000801160c */
[----:B------:R-:W-:Y:S01]  /*43b0*/  R2UR UR25, R2 ;  /* 0x00000000021972ca */ /* 0x000fe200000e0000 */
[----:B------:R-:W-:Y:S01]  /*43c0*/  ULOP3.LUT UR13, UR13, 0x10000, URZ, 0xfc, !UPT ;  /* 0x000100000d0d7892 */ /* 0x000fe2000f8efcff */
[----:B------:R-:W-:Y:S01]  /*43d0*/  R2UR UR26, R0 ;  /* 0x00000000001a72ca */ /* 0x000fe200000e0000 */
[----:B------:R-:W-:Y:S01]  /*43e0*/  UIADD3 UR15, UPT, UPT, UR5, 0x58038, URZ ;  /* 0x00058038050f7890 */ /* 0x000fe2000fffe0ff */
[----:B------:R-:W-:Y:S01]  /*43f0*/  R2UR UR27, R2 ;  /* 0x00000000021b72ca */ /* 0x000fe200000e0000 */
[----:B------:R-:W-:Y:S01]  /*4400*/  ULOP3.LUT UR5, UR6, 0x3fff, URZ, 0xc0, !UPT ;  /* 0x00003fff06057892 */ /* 0x000fe2000f8ec0ff */
[----:B------:R-:W-:Y:S01]  /*4410*/  R2UR UR30, R0 ;  /* 0x00000000001e72ca */ /* 0x000fe200000e0000 */
[----:B------:R-:W-:Y:S01]  /*4420*/  UIADD3 UR6, UPT, UPT, UR13, 0x1000, URZ ;  /* 0x000010000d067890 */ /* 0x000fe2000fffe0ff */
[----:B------:R-:W-:Y:S01]  /*4430*/  R2UR UR65, R2 ;  /* 0x00000000024172ca */ /* 0x000fe200000e0000 */
[----:B------:R-:W-:Y:S01]  /*4440*/  USHF.R.U32.HI UR14, URZ, 0x4, UR12 ;  /* 0x00000004ff0e7899 */ /* 0x000fe2000801160c */
[C---:B------:R-:W-:Y:S01]  /*4450*/  R2UR UR69, R0.reuse ;  /* 0x00000000004572ca */ /* 0x040fe200000e0000 */
[----:B------:R-:W-:Y:S01]  /*4460*/  USHF.R.U32.HI UR16, URZ, 0x4, UR12 ;  /* 0x00000004ff107899 */ /* 0x000fe2000801160c */
[----:B------:R1:W-:Y:S01]  /*4470*/  UTCBAR [UR15], URZ ;  /* 0x000000ff0f0073e9 */ /* 0x0003e200080000ff */
        /* <DEDUP_REMOVED lines=20> */
[----:B------:R-:W-:Y:S01]  /*45c0*/  UMOV UR10, UR4 ;  /* 0x00000004000a7c82 */ /* 0x000fe20008000000 */
[----:B------:R-:W-:Y:S02]  /*45d0*/  ULOP3.LUT UR4, UR5, 0x10000, URZ, 0xfc, !UPT ;  /* 0x0001000005047892 */ /* 0x000fe4000f8efcff */
[----:B-1----:R-:W-:Y:S02]  /*45e0*/  ULOP3.LUT UR15, UR19, 0x3fff, URZ, 0xc0, !UPT ;  /* 0x00003fff130f7892 */ /* 0x002fe4000f8ec0ff */
[----:B------:R-:W-:Y:S02]  /*45f0*/  UIADD3 UR4, UPT, UPT, UR4, 0x1002, URZ ;  /* 0x0000100204047890 */ /* 0x000fe4000fffe0ff */
[----:B------:R-:W-:Y:S02]  /*4600*/  ULOP3.LUT UR19, UR23, 0x3fff, URZ, 0xc0, !UPT ;  /* 0x00003fff17137892 */ /* 0x000fe4000f8ec0ff */
[----:B------:R-:W-:Y:S02]  /*4610*/  ULOP3.LUT UR15, UR15, 0x10000, URZ, 0xfc, !UPT ;  /* 0x000100000f0f7892 */ /* 0x000fe4000f8efcff */
[----:B------:R-:W-:Y:S01]  /*4620*/  ULOP3.LUT UR19, UR19, 0x10000, URZ, 0xfc, !UPT ;  /* 0x0001000013137892 */ /* 0x000fe2000f8efcff */
[----:B------:R-:W-:Y:S01]  /*4630*/  UMOV UR28, 0x0 ;  /* 0x00000000001c7882 */ /* 0x000fe20000000000 */
[----:B------:R-:W-:Y:S01]  /*4640*/  UMOV UR29, 0x8100010 ;  /* 0x08100010001d7882 */ /* 0x000fe20000000000 */
[----:B------:R-:W-:Y:S01]  /*4650*/  UMOV UR11, 0x40004040 ;  /* 0x40004040000b7882 */ /* 0x000fe20000000000 */
[----:B------:R-:W-:Y:S01]  /*4660*/  UMOV UR7, 0x40004040 ;  /* 0x4000404000077882 */ /* 0x000fe20000000000 */
[----:B------:R-:W-:Y:S01]  /*4670*/  UMOV UR70, 0x0 ;  /* 0x0000000000467882 */ /* 0x000fe20000000000 */
[----:B------:R1:W-:Y:S01]  /*4680*/  UTCHMMA gdesc[UR6], gdesc[UR10], tmem[UR25], tmem[UR28], idesc[UR29], !UPT ;  /* 0x00ff1c0a060075ea */ /* 0x0003e2000f800019 */
[----:B------:R-:W-:Y:S01]  /*4690*/  UMOV UR71, 0x8100010 ;  /* 0x0810001000477882 */ /* 0x000fe20000000000 */
[----:B------:R-:W-:Y:S01]  /*46a0*/  UMOV UR8, UR38 ;  /* 0x0000002600087c82 */ /* 0x000fe20008000000 */
        /* <DEDUP_REMOVED lines=17> */
[----:B-1----:R-:W-:Y:S02]  /*47c0*/  ULOP3.LUT UR6, UR14, 0x10000, URZ, 0xfc, !UPT ;  /* 0x000100000e067892 */ /* 0x002fe4000f8efcff */
[----:B------:R-:W-:Y:S02]  /*47d0*/  ULOP3.LUT UR7, UR16, 0x3fff, URZ, 0xc0, !UPT ;  /* 0x00003fff10077892 */ /* 0x000fe4000f8ec0ff */
[----:B------:R-:W-:Y:S02]  /*47e0*/  UIADD3 UR6, UPT, UPT, UR6, 0x1004, URZ ;  /* 0x0000100406067890 */ /* 0x000fe4000fffe0ff */
[----:B------:R-:W-:Y:S02]  /*47f0*/  ULOP3.LUT UR14, UR7, 0x10000, URZ, 0xfc, !UPT ;  /* 0x00010000070e7892 */ /* 0x000fe4000f8efcff */
[----:B------:R-:W-:Y:S02]  /*4800*/  ULOP3.LUT UR16, UR17, 0x3fff, URZ, 0xc0, !UPT ;  /* 0x00003fff11107892 */ /* 0x000fe4000f8ec0ff */
[----:B--2---:R-:W-:Y:S02]  /*4810*/  ULOP3.LUT UR4, UR18, 0x10000, URZ, 0xfc, !UPT ;  /* 0x0001000012047892 */ /* 0x004fe4000f8efcff */
[----:B------:R-:W-:Y:S02]  /*4820*/  ULOP3.LUT UR5, UR24, 0x3fff, URZ, 0xc0, !UPT ;  /* 0x00003fff18057892 */ /* 0x000fe4000f8ec0ff */
[----:B------:R-:W-:Y:S02]  /*4830*/  ULOP3.LUT UR16, UR16, 0x10000, URZ, 0xfc, !UPT ;  /* 0x0001000010107892 */ /* 0x000fe4000f8efcff */
[----:B------:R-:W-:Y:S02]  /*4840*/  ULOP3.LUT UR11, UR20, 0x3fff, URZ, 0xc0, !UPT ;  /* 0x00003fff140b7892 */ /* 0x000fe4000f8ec0ff */
[----:B------:R-:W-:Y:S02]  /*4850*/  ULOP3.LUT UR10, UR21, 0x3fff, URZ, 0xc0, !UPT ;  /* 0x00003fff150a7892 */ /* 0x000fe4000f8ec0ff */
[----:B------:R-:W-:Y:S02]  /*4860*/  UIADD3 UR4, UPT, UPT, UR4, 0x1006, URZ ;  /* 0x0000100604047890 */ /* 0x000fe4000fffe0ff */
[----:B------:R-:W-:Y:S02]  /*4870*/  ULOP3.LUT UR17, UR22, 0x3fff, URZ, 0xc0, !UPT ;  /* 0x00003fff16117892 */ /* 0x000fe4000f8ec0ff */
[----:B------:R-:W-:Y:S02]  /*4880*/  ULOP3.LUT UR24, UR11, 0x10000, URZ, 0xfc, !UPT ;  /* 0x000100000b187892 */ /* 0x000fe4000f8efcff */
[----:B------:R-:W-:Y:S02]  /*4890*/  ULOP3.LUT UR22, UR10, 0x10000, URZ, 0xfc, !UPT ;  /* 0x000100000a167892 */ /* 0x000fe4000f8efcff */
[----:B------:R-:W-:Y:S02]  /*48a0*/  ULOP3.LUT UR17, UR17, 0x10000, URZ, 0xfc, !UPT ;  /* 0x0001000011117892 */ /* 0x000fe4000f8efcff */
[----:B------:R-:W-:Y:S02]  /*48b0*/  UIADD3 UR26, UPT, UPT, UR15, 0x1404, URZ ;  /* 0x000014040f1a7890 */ /* 0x000fe4000fffe0ff */
[----:B------:R-:W-:Y:S02]  /*48c0*/  UIADD3 UR24, UPT, UPT, UR24, 0x1406, URZ ;  /* 0x0000140618187890 */ /* 0x000fe4000fffe0ff */
[----:B------:R-:W-:Y:S02]  /*48d0*/  UIADD3 UR22, UPT, UPT, UR22, 0x1800, URZ ;  /* 0x0000180016167890 */ /* 0x000fe4000fffe0ff */
[----:B------:R-:W-:Y:S02]  /*48e0*/  UIADD3 UR20, UPT, UPT, UR17, 0x1802, URZ ;  /* 0x0000180211147890 */ /* 0x000fe4000fffe0ff */
[----:B------:R-:W-:Y:S01]  /*48f0*/  UIADD3 UR18, UPT, UPT, UR19, 0x1804, URZ ;  /* 0x0000180413127890 */ /* 0x000fe2000fffe0ff */
[----:B------:R-:W-:Y:S01]  /*4900*/  UMOV UR8, UR40 ;  /* 0x0000002800087c82 */ /* 0x000fe20008000000 */
[----:B------:R-:W-:Y:S01]  /*4910*/  UMOV UR7, 0x40004040 ;  /* 0x4000404000077882 */ /* 0x000fe20000000000 */
[----:B------:R-:W-:Y:S01]  /*4920*/  UMOV UR10, UR46 ;  /* 0x0000002e000a7c82 */ /* 0x000fe20008000000 */
[----:B------:R1:W-:Y:S01]  /*4930*/  UTCHMMA gdesc[UR6], gdesc[UR8], tmem[UR27], tmem[UR72], idesc[UR73], UPT ;  /* 0x00ff4808060075ea */ /* 0x0003e2000b80001b */
[----:B------:R-:W-:Y:S01]  /*4940*/  UMOV UR11, 0x40004040 ;  /* 0x40004040000b7882 */ /* 0x000fe20000000000 */
[----:B------:R-:W-:Y:S01]  /*4950*/  UMOV UR28, UR44 ;  /* 0x0000002c001c7c82 */ /* 0x000fe20008000000 */
[----:B------:R-:W-:Y:S01]  /*4960*/  UMOV UR29, 0x40004040 ;  /* 0x40004040001d7882 */ /* 0x000fe20000000000 */
[----:B------:R-:W-:Y:S01]  /*4970*/  UMOV UR40, UR36 ;  /* 0x0000002400287c82 */ /* 0x000fe20008000000 */
[----:B------:R-:W-:Y:S01]  /*4980*/  UMOV UR25, 0x40004040 ;  /* 0x4000404000197882 */ /* 0x000fe20000000000 */
[----:B------:R-:W-:Y:S01]  /*4990*/  UMOV UR21, 0x40004040 ;  /* 0x4000404000157882 */ /* 0x000fe20000000000 */
[----:B------:R-:W-:Y:S01]  /*49a0*/  UMOV UR19, 0x40004040 ;  /* 0x4000404000137882 */ /* 0x000fe20000000000 */
[----:B------:R-:W-:Y:S01]  /*49b0*/  UMOV UR36, UR54 ;  /* 0x0000003600247c82 */ /* 0x000fe20008000000 */
[----:B------:R-:W-:Y:S01]  /*49c0*/  UMOV UR17, 0x40004040 ;  /* 0x4000404000117882 */ /* 0x000fe20000000000 */
[----:B------:R-:W-:Y:S01]  /*49d0*/  UMOV UR15, 0x40004040 ;  /* 0x40004040000f7882 */ /* 0x000fe20000000000 */
[----:B-1----:R-:W-:Y:S02]  /*49e0*/  UIADD3 UR8, UPT, UPT, UR14, 0x1400, URZ ;  /* 0x000014000e087890 */ /* 0x002fe4000fffe0ff */
[----:B------:R-:W-:Y:S02]  /*49f0*/  ULOP3.LUT UR7, UR5, 0x10000, URZ, 0xfc, !UPT ;  /* 0x0001000005077892 */ /* 0x000fe4000f8efcff */
[----:B------:R-:W-:Y:S02]  /*4a00*/  UIADD3 UR6, UPT, UPT, UR16, 0x1402, URZ ;  /* 0x0000140210067890 */ /* 0x000fe4000fffe0ff */
[----:B------:R-:W-:Y:S02]  /*4a10*/  UIADD3 UR16, UPT, UPT, UR7, 0x1806, URZ ;  /* 0x0000180607107890 */ /* 0x000fe4000fffe0ff */
[----:B------:R-:W-:Y:S01]  /*4a20*/  UIADD3 UR14, UPT, UPT, UR13, 0x1c00, URZ ;  /* 0x00001c000d0e7890 */ /* 0x000fe2000fffe0ff */
[----:B------:R-:W-:Y:S01]  /*4a30*/  UMOV UR5, 0x40004040 ;  /* 0x4000404000057882 */ /* 0x000fe20000000000 */
[----:B------:R-:W-:Y:S01]  /*4a40*/  UMOV UR7, 0x40004040 ;  /* 0x4000404000077882 */ /* 0x000fe20000000000 */
[----:B------:R1:W-:Y:S01]  /*4a50*/  UTCHMMA gdesc[UR4], gdesc[UR10], tmem[UR30], tmem[UR38], idesc[UR39], UPT ;  /* 0x00ff260a040075ea */ /* 0x0003e2000b80001e */
[----:B------:R2:W-:Y:S01]  /*4a60*/  UTCHMMA gdesc[UR8], gdesc[UR28], tmem[UR65], tmem[UR70], idesc[UR71], UPT ;  /* 0x00ff461c080075ea */ /* 0x0005e2000b800041 */
[----:B------:R3:W-:Y:S01]  /*4a70*/  UTCHMMA gdesc[UR6], gdesc[UR42], tmem[UR69], tmem[UR70], idesc[UR71], UPT ;  /* 0x00ff462a060075ea */ /* 0x0007e2000b800045 */
[----:B------:R-:W-:Y:S02]  /*4a80*/  UMOV UR27, 0x40004040 ;  /* 0x40004040001b7882 */ /* 0x000fe40000000000 */
[----:B------:R-:W-:Y:S01]  /*4a90*/  UTCHMMA gdesc[UR26], gdesc[UR48], tmem[UR68], tmem[UR70], idesc[UR71], UPT ;  /* 0x00ff46301a0075ea */ /* 0x000fe2000b800044 */
[----:B------:R-:W-:Y:S01]  /*4aa0*/  UTCHMMA gdesc[UR24], gdesc[UR40], tmem[UR66], tmem[UR70], idesc[UR71], UPT ;  /* 0x00ff4628180075ea */ /* 0x000fe2000b800042 */
[----:B-1----:R-:W-:Y:S02]  /*4ab0*/  UIADD3 UR10, UPT, UPT, UR13, 0x1c02, URZ ;  /* 0x00001c020d0a7890 */ /* 0x002fe4000fffe0ff */
[----:B--2---:R-:W-:Y:S02]  /*4ac0*/  UIADD3 UR8, UPT, UPT, UR13, 0x1c04, URZ ;  /* 0x00001c040d087890 */ /* 0x004fe4000fffe0ff */
[----:B------:R-:W-:Y:S01]  /*4ad0*/  UIADD3 UR4, UPT, UPT, UR13, 0x1c06, URZ ;  /* 0x00001c060d047890 */ /* 0x000fe2000fffe0ff */
[----:B---3--:R-:W-:Y:S01]  /*4ae0*/  UMOV UR6, 0x0 ;  /* 0x0000000000067882 */ /* 0x008fe20000000000 */
[----:B------:R-:W-:Y:S01]  /*4af0*/  UMOV UR7, 0x8100010 ;  /* 0x0810001000077882 */ /* 0x000fe20000000000 */
[----:B------:R-:W-:Y:S01]  /*4b00*/  UMOV UR42, 0x0 ;  /* 0x00000000002a7882 */ /* 0x000fe20000000000 */
[----:B------:R-:W-:Y:S01]  /*4b10*/  UTCHMMA gdesc[UR22], gdesc[UR50], tmem[UR64], tmem[UR6], idesc[UR7], UPT ;  /* 0x00ff0632160075ea */ /* 0x000fe2000b800040 */
[----:B------:R-:W-:Y:S01]  /*4b20*/  UMOV UR43, 0x8100010 ;  /* 0x08100010002b7882 */ /* 0x000fe20000000000 */
[----:B------:R-:W-:Y:S01]  /*4b30*/  UMOV UR38, UR34 ;  /* 0x0000002200267c82 */ /* 0x000fe20008000000 */
[----:B------:R-:W-:Y:S01]  /*4b40*/  UTCHMMA gdesc[UR20], gdesc[UR52], tmem[UR63], tmem[UR42], idesc[UR43], UPT ;  /* 0x00ff2a34140075ea */ /* 0x000fe2000b80003f */
[----:B------:R-:W-:Y:S01]  /*4b50*/  UMOV UR39, 0x40004040 ;  /* 0x4000404000277882 */ /* 0x000fe20000000000 */
[----:B------:R-:W-:Y:S01]  /*4b60*/  UMOV UR34, UR32 ;  /* 0x0000002000227c82 */ /* 0x000fe20008000000 */
[----:B------:R-:W-:Y:S01]  /*4b70*/  UTCHMMA gdesc[UR18], gdesc[UR38], tmem[UR61], tmem[UR72], idesc[UR73], UPT ;  /* 0x00ff4826120075ea */ /* 0x000fe2000b80003d */
[----:B------:R-:W-:Y:S01]  /*4b80*/  UTCHMMA gdesc[UR16], gdesc[UR36], tmem[UR59], tmem[UR70], idesc[UR71], UPT ;  /* 0x00ff4624100075ea */ /* 0x000fe2000b80003b */
[----:B------:R1:W-:Y:S01]  /*4b90*/  UTCHMMA gdesc[UR14], gdesc[UR34], tmem[UR57], tmem[UR6], idesc[UR7], UPT ;  /* 0x00ff06220e0075ea */ /* 0x0003e2000b800039 */
[----:B------:R-:W-:Y:S01]  /*4ba0*/  UMOV UR32, UR56 ;  /* 0x0000003800207c82 */ /* 0x000fe20008000000 */
[----:B------:R-:W-:Y:S01]  /*4bb0*/  UMOV UR30, UR58 ;  /* 0x0000003a001e7c82 */ /* 0x000fe20008000000 */
[----:B------:R2:W-:Y:S01]  /*4bc0*/  UTCHMMA gdesc[UR10], gdesc[UR32], tmem[UR55], tmem[UR42], idesc[UR43], UPT ;  /* 0x00ff2a200a0075ea */ /* 0x0005e2000b800037 */
[----:B------:R2:W-:Y:S01]  /*4bd0*/  UTCHMMA gdesc[UR8], gdesc[UR30], tmem[UR47], tmem[UR72], idesc[UR73], UPT ;  /* 0x00ff481e080075ea */ /* 0x0005e2000b80002f */
[----:B------:R-:W-:Y:S02]  /*4be0*/  UMOV UR28, UR60 ;  /* 0x0000003c001c7c82 */ /* 0x000fe40008000000 */
[----:B------:R2:W-:Y:S01]  /*4bf0*/  UTCHMMA gdesc[UR4], gdesc[UR28], tmem[UR45], tmem[UR70], idesc[UR71], UPT ;  /* 0x00ff461c040075ea */ /* 0x0005e2000b80002d */
[----:B-1----:R-:W-:Y:S04]  /*4c00*/  UIADD3 UR6, UPT, UPT, UR75, 0x1, URZ ;  /* 0x000000014b067890 */ /* 0x002fe8000fffe0ff */
[----:B------:R-:W-:Y:S04]  /*4c10*/  UISETP.NE.AND UP0, UPT, UR6, 0x3, UPT ;  /* 0x000000030600788c */ /* 0x000fe8000bf05270 */
[----:B------:R-:W-:Y:S01]  /*4c20*/  USEL UR6, UR6, URZ, UP0 ;  /* 0x000000ff06067287 */ /* 0x000fe20008000000 */
[----:B------:R-:W-:Y:S11]  /*4c30*/  BRA.U UP3, `(.L_x_67) ;  /* 0x0000000103047547 */ /* 0x000ff6000b800000 */
[----:B--2---:R-:W-:Y:S05]  /*4c40*/  BPT.TRAP 0x1 ;  /* 0x000000040000795c */ /* 0x004fea0000300000 */
.L_x_67:
[----:B--2---:R-:W-:Y:S09]  /*4c50*/  UIADD3 UR4, UPT, UPT, UR12, 0x58060, URZ ;  /* 0x000580600c047890 */ /* 0x004ff2000fffe0ff */
[----:B------:R1:W-:Y:S01]  /*4c60*/  UTCBAR [UR4], URZ ;  /* 0x000000ff040073e9 */ /* 0x0003e200080000ff */
[----:B------:R-:W-:Y:S05]  /*4c70*/  BRA.U !UP1, `(.L_x_68) ;  /* 0x0000000109047547 */ /* 0x000fea000b800000 */
[----:B-1----:R-:W-:Y:S05]  /*4c80*/  BPT.TRAP 0x1 ;  /* 0x000000040000795c */ /* 0x002fea0000300000 */
.L_x_68:
[----:B-1----:R-:W-:Y:S04]  /*4c90*/  ULEA UR4, UR6, UR12, 0x3 ;  /* 0x0000000c06047291 */ /* 0x002fe8000f8e18ff */
[----:B------:R-:W-:Y:S02]  /*4ca0*/  UIADD3 UR5, UPT, UPT, UR4, 0x58038, URZ ;  /* 0x0005803804057890 */ /* 0x000fe4000fffe0ff */
[----:B------:R-:W-:Y:S04]  /*4cb0*/  UIADD3 UR4, UPT, UPT, UR6, 0x1, URZ ;  /* 0x0000000106047890 */ /* 0x000fe8000fffe0ff */
[----:B------:R-:W-:Y:S03]  /*4cc0*/  UISETP.NE.AND UP0, UPT, UR4, 0x3, UPT ;  /* 0x000000030400788c */ /* 0x000fe6000bf05270 */
[----:B------:R1:W-:Y:S01]  /*4cd0*/  UTCBAR [UR5], URZ ;  /* 0x000000ff050073e9 */ /* 0x0003e200080000ff */
[----:B------:R-:W-:Y:S01]  /*4ce0*/  USEL UR75, UR4, URZ, UP0 ;  /* 0x000000ff044b7287 */ /* 0x000fe20008000000 */
[----:B------:R-:W-:Y:S11]  /*4cf0*/  BRA.U !UP1, `(.L_x_69) ;  /* 0x0000000109047547 */ /* 0x000ff6000b800000 */
[----:B-1----:R-:W-:Y:S05]  /*4d00*/  BPT.TRAP 0x1 ;  /* 0x000000040000795c */ /* 0x002fea0000300000 */
.L_x_69:
[----:B------:R-:W-:Y:S01]  /*4d10*/  ULEA UR4, UR62, UR12, 0x3 ;  /* 0x0000000c3e047291 */ /* 0x000fe2000f8e18ff */
[----:B------:R-:W-:Y:S08]  /*4d20*/  SHF.L.U32 R2, R8, 0x1f, RZ ;  /* 0x0000001f08027819 */ /* 0x000ff000000006ff */
[----:B------:R-:W2:Y:S02]  /*4d30*/  SYNCS.PHASECHK.TRANS64.TRYWAIT P0, [UR4+0x58020], R2 ;  /* 0x05802002ff0075a7 */ /* 0x000ea40008001104 */
[----:B--2---:R-:W-:Y:S05]  /*4d40*/  @!P0 BRA `(.L_x_70) ;  /* 0x0000020000a08947 */ /* 0x004fea0003800000 */
.L_x_433:
[----:B------:R-:W-:Y:S04]  /*4d50*/  UIADD3 UR4, UPT, UPT, UR62, 0x1, URZ ;  /* 0x000000013e047890 */ /* 0x000fe8000fffe0ff */
[----:B------:R-:W-:Y:S04]  /*4d60*/  UISETP.NE.AND UP0, UPT, UR4, 0x3, UPT ;  /* 0x000000030400788c */ /* 0x000fe8000bf05270 */
[----:B-1----:R-:W-:Y:S02]  /*4d70*/  USEL UR5, URZ, 0x1, UP0 ;  /* 0x00000001ff057887 */ /* 0x002fe40008000000 */
[----:B------:R-:W-:Y:S04]  /*4d80*/  USEL UR63, UR4, URZ, UP0 ;  /* 0x000000ff043f7287 */ /* 0x000fe80008000000 */
[----:B------:R-:W-:Y:S01]  /*4d90*/  LOP3.LUT R8, R8, UR5, RZ, 0x3c, !PT ;  /* 0x0000000508087c12 */ /* 0x000fe2000f8e3cff */
[----:B------:R-:W-:Y:S05]  /*4da0*/  BRA.U UP5, `(.L_x_71) ;  /* 0x0000000105047547 */ /* 0x000fea000b800000 */
[----:B------:R-:W-:Y:S05]  /*4db0*/  BPT.TRAP 0x1 ;  /* 0x000000040000795c */ /* 0x000fea0000300000 */
.L_x_71:
[----:B--2---:R-:W-:Y:S04]  /*4dc0*/  SHF.L.U32 R2, R12, 0x1f, RZ ;  /* 0x0000001f0c027819 */ /* 0x004fe800000006ff */
[----:B------:R-:W1:Y:S02]  /*4dd0*/  SYNCS.PHASECHK.TRANS64.TRYWAIT P0, [UR12+0x580a0], R2 ;  /* 0x0580a002ff0075a7 */ /* 0x000e64000800110c */
[----:B-1----:R-:W-:Y:S05]  /*4de0*/  @!P0 BRA `(.L_x_72) ;  /* 0x0000020000908947 */ /* 0x002fea0003800000 */
.L_x_435:
[----:B------:R-:W-:Y:S05]  /*4df0*/  BRA.U UP4, `(.L_x_73) ;  /* 0x0000000104047547 */ /* 0x000fea000b800000 */
[----:B------:R-:W-:Y:S05]  /*4e00*/  BPT.TRAP 0x1 ;  /* 0x000000040000795c */ /* 0x000fea0000300000 */
.L_x_73:
[----:B------:R-:W-:Y:S01]  /*4e10*/  LOP3.LUT R6, R9, 0x1, RZ, 0x3c, !PT ;  /* 0x0000000109067812 */ /* 0x000fe200078e3cff */
[----:B-1----:R-:W-:Y:S02]  /*4e20*/  HFMA2 R2, -RZ, RZ, 0, 1.52587890625e-05 ;  /* 0x00000100ff027431 */ /* 0x002fe400000001ff */
[----:B------:R-:W-:Y:S01]  /*4e30*/  IMAD.MOV.U32 R3, RZ, RZ, 0x20 ;  /* 0x00000020ff037424 */ /* 0x000fe200078e00ff */
[----:B------:R-:W-:Y:S04]  /*4e40*/  SHF.L.U32 R0, R6, 0x1f, RZ ;  /* 0x0000001f06007819 */ /* 0x000fe800000006ff */
[----:B------:R1:W2:Y:S02]  /*4e50*/  SYNCS.PHASECHK.TRANS64.TRYWAIT P0, [UR12+0x58058], R0 ;  /* 0x05805800ff0075a7 */ /* 0x0002a4000800110c */
[----:B-1----:R-:W-:Y:S01]  /*4e60*/  IMAD.MOV.U32 R0, RZ, RZ, 0x28 ;  /* 0x00000028ff007424 */ /* 0x002fe200078e00ff */
[----:B--2---:R-:W-:Y:S06]  /*4e70*/  @!P0 BRA `(.L_x_74) ;  /* 0x0000020000848947 */ /* 0x004fec0003800000 */
.L_x_437:
[----:B------:R-:W-:Y:S01]  /*4e80*/  ULOP3.LUT UR13, UR67, 0x2000000, URZ, 0xfc, !UPT ;  /* 0x02000000430d7892 */ /* 0x000fe2000f8efcff */
[----:B------:R-:W-:Y:S01]  /*4e90*/  R2UR UR19, R0 ;  /* 0x00000000001372ca */ /* 0x000fe200000e0000 */
[----:B------:R-:W-:Y:S01]  /*4ea0*/  IMAD.MOV.U32 R0, RZ, RZ, 0x30 ;  /* 0x00000030ff007424 */ /* 0x000fe200078e00ff */
[----:B------:R-:W-:Y:S01]  /*4eb0*/  R2UR UR20, R3 ;  /* 0x00000000031472ca */ /* 0x000fe200000e0000 */
[----:B------:R-:W-:Y:S01]  /*4ec0*/  ULEA UR4, UR62, UR13, 0xb ;  /* 0x0000000d3e047291 */ /* 0x000fe2000f8e58ff */
[----:B------:R-:W-:Y:S01]  /*4ed0*/  IMAD.MOV.U32 R3, RZ, RZ, 0x100 ;  /* 0x00000100ff037424 */ /* 0x000fe200078e00ff */
[----:B------:R-:W-:Y:S01]  /*4ee0*/  R2UR UR21, R2 ;  /* 0x00000000021572ca */ /* 0x000fe200000e0000 */
[----:B------:R-:W-:Y:S01]  /*4ef0*/  IMAD.MOV.U32 R2, RZ, RZ, 0x38 ;  /* 0x00000038ff027424 */ /* 0x000fe200078e00ff */
[----:B------:R-:W-:Y:S01]  /*4f00*/  UIADD3 UR10, UPT, UPT, UR4, 0x80, URZ ;  /* 0x00000080040a7890 */ /* 0x000fe2000fffe0ff */
[----:B------:R-:W-:Y:S01]  /*4f10*/  R2UR UR16, R0 ;  /* 0x00000000001072ca */ /* 0x000fe200000e0000 */
[----:B------:R-:W-:Y:S01]  /*4f20*/  UIADD3 UR8, UPT, UPT, UR4, 0x100, URZ ;  /* 0x0000010004087890 */ /* 0x000fe2000fffe0ff */
[----:B------:R-:W-:Y:S01]  /*4f30*/  IMAD.MOV.U32 R0, RZ, RZ, 0x100 ;  /* 0x00000100ff007424 */ /* 0x000fe200078e00ff */
[----:B------:R-:W-:Y:S01]  /*4f40*/  UIADD3 UR6, UPT, UPT, UR4, 0x180, URZ ;  /* 0x0000018004067890 */ /* 0x000fe2000fffe0ff */
[C---:B------:R-:W-:Y:S01]  /*4f50*/  R2UR UR18, R3.reuse ;  /* 0x00000000031272ca */ /* 0x040fe200000e0000 */
[----:B------:R-:W-:Y:S01]  /*4f60*/  UMOV UR28, 0x0 ;  /* 0x00000000001c7882 */ /* 0x000fe20000000000 */
[----:B------:R-:W-:Y:S01]  /*4f70*/  R2UR UR17, R3 ;  /* 0x00000000031172ca */ /* 0x000fe200000e0000 */
[----:B------:R-:W-:Y:S01]  /*4f80*/  UMOV UR29, 0x8410010 ;  /* 0x08410010001d7882 */ /* 0x000fe20000000000 */
[----:B------:R-:W-:Y:S01]  /*4f90*/  R2UR UR14, R2 ;  /* 0x00000000020e72ca */ /* 0x000fe200000e0000 */
[----:B------:R-:W-:Y:S01]  /*4fa0*/  UMOV UR5, 0x40004040 ;  /* 0x4000404000057882 */ /* 0x000fe20000000000 */
[----:B------:R-:W-:Y:S01]  /*4fb0*/  R2UR UR15, R0 ;  /* 0x00000000000f72ca */ /* 0x000fe200000e0000 */
[----:B------:R2:W-:Y:S01]  /*4fc0*/  UTCHMMA tmem[UR20], gdesc[UR4], tmem[UR21], tmem[UR28], idesc[UR29], UPT ;  /* 0x00ff1c04140079ea */ /* 0x0005e2000b800015 */
        /* <DEDUP_REMOVED lines=13> */
[----:B--2---:R-:W-:Y:S05]  /*50a0*/  BPT.TRAP 0x1 ;  /* 0x000000040000795c */ /* 0x004fea0000300000 */
.L_x_75:
[----:B--2---:R-:W-:Y:S01]  /*50b0*/  UIADD3 UR4, UPT, UPT, UR12, 0x58090, URZ ;  /* 0x000580900c047890 */ /* 0x004fe2000fffe0ff */
[----:B------:R-:W-:Y:S01]  /*50c0*/  LOP3.LUT R0, R10, 0x1, RZ, 0x3c, !PT ;  /* 0x000000010a007812 */ /* 0x000fe200078e3cff */
[----:B------:R-:W-:Y:S01]  /*50d0*/  UMOV UR70, 0x1 ;  /* 0x0000000100467882 */ /* 0x000fe20000000000 */
[----:B------:R-:W-:Y:S06]  /*50e0*/  UMOV UR72, UR62 ;  /* 0x0000003e00487c82 */ /* 0x000fec0008000000 */
[----:B------:R2:W-:Y:S01]  /*50f0*/  UTCBAR [UR4], URZ ;  /* 0x000000ff040073e9 */ /* 0x0005e200080000ff */
[----:B------:R-:W-:Y:S05]  /*5100*/  BRA.U UP2, `(.L_x_76) ;  /* 0xffffffe102c47547 */ /* 0x000fea000b83ffff */
.L_x_57:
[----:B------:R-:W-:Y:S04]  /*5110*/  BSSY.RECONVERGENT B0, `(.L_x_77) ;  /* 0x0000003000007945 */ /* 0x000fe80003800200 */
[----:B------:R-:W-:Y:S05]  /*5120*/  @!P4 BRA `(.L_x_78) ;  /* 0x000000000004c947 */ /* 0x000fea0003800000 */
[----:B--23--:R-:W-:Y:S05]  /*5130*/  BPT.TRAP 0x1 ;  /* 0x000000040000795c */ /* 0x00cfea0000300000 */
.L_x_78:
[----:B--23--:R-:W-:Y:S05]  /*5140*/  BSYNC.RECONVERGENT B0 ;  /* 0x0000000000007941 */ /* 0x00cfea0003800200 */
.L_x_77:
[----:B------:R-:W-:Y:S01]  /*5150*/  UIADD3 UR4, UPT, UPT, UR12, 0x58010, URZ ;  /* 0x000580100c047890 */ /* 0x000fe2000fffe0ff */
[----:B------:R-:W-:Y:S08]  /*5160*/  BSSY.RECONVERGENT B0, `(.L_x_79) ;  /* 0x0000004000007945 */ /* 0x000ff00003800200 */
[----:B------:R2:W-:Y:S01]  /*5170*/  UTCBAR [UR4], URZ ;  /* 0x000000ff040073e9 */ /* 0x0005e200080000ff */
[----:B------:R-:W-:Y:S05]  /*5180*/  @!P4 BRA `(.L_x_80) ;  /* 0x000000000004c947 */ /* 0x000fea0003800000 */
[----:B--2---:R-:W-:Y:S05]  /*5190*/  BPT.TRAP 0x1 ;  /* 0x000000040000795c */ /* 0x004fea0000300000 */
.L_x_80:
[----:B--2---:R-:W-:Y:S05]  /*51a0*/  BSYNC.RECONVERGENT B0 ;  /* 0x0000000000007941 */ /* 0x004fea0003800200 */
.L_x_79:
[----:B------:R-:W-:-:S09]  /*51b0*/  UIADD3 UR4, UPT, UPT, UR12, 0x58018, URZ ;  /* 0x000580180c047890 */ /* 0x000fd2000fffe0ff */
[----:B------:R2:W-:Y:S01]  /*51c0*/  UTCBAR [UR4], URZ ;  /* 0x000000ff040073e9 */ /* 0x0005e200080000ff */
[----:B------:R-:W-:Y:S05]  /*51d0*/  BRA.U UP5, `(.L_x_81) ;  /* 0x0000000105047547 */ /* 0x000fea000b800000 */
[----:B--2---:R-:W-:Y:S05]  /*51e0*/  BPT.TRAP 0x1 ;  /* 0x000000040000795c */ /* 0x004fea0000300000 */
.L_x_81:
[----:B------:R-:W-:-:S04]  /*51f0*/  SHF.L.U32 R3, R12, 0x1f, RZ ;  /* 0x0000001f0c037819 */ /* 0x000fc800000006ff */
[----:B------:R-:W3:Y:S02]  /*5200*/  SYNCS.PHASECHK.TRANS64.TRYWAIT P0, [UR12+0x580a8], R3 ;  /* 0x0580a803ff0075a7 */ /* 0x000ee4000800110c */
[----:B---3--:R-:W-:Y:S05]  /*5210*/  @!P0 BRA `(.L_x_82) ;  /* 0x000001fc00b88947 */ /* 0x008fea0003800000 */
.L_x_439:
[----:B------:R-:W-:Y:S05]  /*5220*/  BRA.U UP3, `(.L_x_83) ;  /* 0x0000000103047547 */ /* 0x000fea000b800000 */
[----:B--2---:R-:W-:Y:S05]  /*5230*/  BPT.TRAP 0x1 ;  /* 0x000000040000795c */ /* 0x004fea0000300000 */
.L_x_83:
[----:B-1----:R-:W-:Y:S01]  /*5240*/  SHF.L.U32 R5, R0, 0x1f, RZ ;  /* 0x0000001f00057819 */ /* 0x002fe200000006ff */
[----:B---3--:R-:W-:Y:S02]  /*5250*/  HFMA2 R2, -RZ, RZ, 0, 2.288818359375e-05 ;  /* 0x00000180ff027431 */ /* 0x008fe400000001ff */
[----:B------:R-:W-:Y:S01]  /*5260*/  IMAD.MOV.U32 R3, RZ, RZ, 0xa0 ;  /* 0x000000a0ff037424 */ /* 0x000fe200078e00ff */
[----:B------:R-:W1:Y:S01]  /*5270*/  SYNCS.PHASECHK.TRANS64.TRYWAIT P0, [UR12+0x58068], R5 ;  /* 0x05806805ff0075a7 */ /* 0x000e62000800110c */
[----:B------:R-:W-:Y:S01]  /*5280*/  IMAD.MOV.U32 R0, RZ, RZ, 0xa8 ;  /* 0x000000a8ff007424 */ /* 0x000fe200078e00ff */
[----:B-1----:R-:W-:Y:S06]  /*5290*/  @!P0 BRA `(.L_x_84) ;  /* 0x000001fc00b08947 */ /* 0x002fec0003800000 */
.L_x_441:
[----:B------:R-:W-:Y:S01]  /*52a0*/  R2UR UR18, R0 ;  /* 0x00000000001272ca */ /* 0x000fe200000e0000 */
[----:B------:R-:W-:Y:S01]  /*52b0*/  IMAD.MOV.U32 R0, RZ, RZ, 0xb8 ;  /* 0x000000b8ff007424 */ /* 0x000fe200078e00ff */
[----:B------:R-:W-:Y:S01]  /*52c0*/  R2UR UR19, R3 ;  /* 0x00000000031372ca */ /* 0x000fe200000e0000 */
[----:B-1----:R-:W-:Y:S01]  /*52d0*/  IMAD.MOV.U32 R4, RZ, RZ, 0x180 ;  /* 0x00000180ff047424 */ /* 0x002fe200078e00ff */
[----:B------:R-:W-:Y:S01]  /*52e0*/  R2UR UR20, R2 ;  /* 0x00000000021472ca */ /* 0x000fe200000e0000 */
[----:B------:R-:W-:Y:S01]  /*52f0*/  IMAD.MOV.U32 R3, RZ, RZ, 0xb0 ;  /* 0x000000b0ff037424 */ /* 0x000fe200078e00ff */
[----:B------:R-:W-:Y:S01]  /*5300*/  R2UR UR14, R0 ;  /* 0x00000000000e72ca */ /* 0x000fe200000e0000 */
[----:B------:R-:W-:Y:S01]  /*5310*/  IMAD.MOV.U32 R2, RZ, RZ, 0x180 ;  /* 0x00000180ff027424 */ /* 0x000fe200078e00ff */
[----:B------:R-:W-:Y:S01]  /*5320*/  R2UR UR17, R4 ;  /* 0x00000000041172ca */ /* 0x000fe200000e0000 */
[----:B------:R-:W-:Y:S01]  /*5330*/  IMAD.MOV.U32 R0, RZ, RZ, 0x180 ;  /* 0x00000180ff007424 */ /* 0x000fe200078e00ff */
[----:B--2---:R-:W-:Y:S01]  /*5340*/  ULEA UR4, UR62, UR13, 0xb ;  /* 0x0000000d3e047291 */ /* 0x004fe2000f8e58ff */
[----:B------:R-:W-:Y:S01]  /*5350*/  R2UR UR15, R3 ;  /* 0x00000000030f72ca */ /* 0x000fe200000e0000 */
[----:B------:R-:W-:Y:S01]  /*5360*/  UISETP.NE.U32.AND UP0, UPT, UR70, URZ, UPT ;  /* 0x000000ff4600728c */ /* 0x000fe2000bf05070 */
        /* <DEDUP_REMOVED lines=14> */
[----:B------:R1:W-:Y:S01]  /*5450*/  UTCHMMA tmem[UR19], gdesc[UR4], tmem[UR20], tmem[UR28], idesc[UR29], UP0 ;  /* 0x00ff1c04130079ea */ /* 0x0003e20008000014 */
[----:B------:R-:W-:Y:S01]  /*5460*/  UMOV UR22, 0x0 ;  /* 0x0000000000167882 */ /* 0x000fe20000000000 */
[----:B------:R-:W-:Y:S01]  /*5470*/  UMOV UR23, 0x8410010 ;  /* 0x0841001000177882 */ /* 0x000fe20000000000 */
[----:B------:R-:W-:Y:S01]  /*5480*/  UMOV UR7, 0x40004040 ;  /* 0x4000404000077882 */ /* 0x000fe20000000000 */
[----:B------:R1:W-:Y:S01]  /*5490*/  UTCHMMA tmem[UR18], gdesc[UR10], tmem[UR17], tmem[UR26], idesc[UR27], UPT ;  /* 0x00ff1a0a120079ea */ /* 0x0003e2000b800011 */
[----:B------:R1:W-:Y:S01]  /*54a0*/  UTCHMMA tmem[UR15], gdesc[UR8], tmem[UR16], tmem[UR24], idesc[UR25], UPT ;  /* 0x00ff18080f0079ea */ /* 0x0003e2000b800010 */
[----:B------:R1:W-:Y:S01]  /*54b0*/  UTCHMMA tmem[UR14], gdesc[UR6], tmem[UR13], tmem[UR22], idesc[UR23], UPT ;  /* 0x00ff16060e0079ea */ /* 0x0003e2000b80000d */
[----:B------:R-:W-:Y:S05]  /*54c0*/  BRA.U UP5, `(.L_x_85) ;  /* 0x0000000105047547 */ /* 0x000fea000b800000 */
[----:B-1----:R-:W-:Y:S05]  /*54d0*/  BPT.TRAP 0x1 ;  /* 0x000000040000795c */ /* 0x002fea0000300000 */
.L_x_85:
[----:B-1----:R-:W-:-:S09]  /*54e0*/  UIADD3 UR4, UPT, UPT, UR12, 0x58098, URZ ;  /* 0x000580980c047890 */ /* 0x002fd2000fffe0ff */
[----:B------:R1:W-:Y:S01]  /*54f0*/  UTCBAR [UR4], URZ ;  /* 0x000000ff040073e9 */ /* 0x0003e200080000ff */
[----:B------:R-:W-:Y:S05]  /*5500*/  BRA.U !UP1, `(.L_x_86) ;  /* 0x0000000109047547 */ /* 0x000fea000b800000 */
[----:B-1----:R-:W-:Y:S05]  /*5510*/  BPT.TRAP 0x1 ;  /* 0x000000040000795c */ /* 0x002fea0000300000 */
.L_x_86:
[----:B-1----:R-:W-:-:S04]  /*5520*/  ULEA UR4, UR75, UR12, 0x3 ;  /* 0x0000000c4b047291 */ /* 0x002fc8000f8e18ff */
[----:B------:R-:W-:-:S09]  /*5530*/  UIADD3 UR4, UPT, UPT, UR4, 0x58038, URZ ;  /* 0x0005803804047890 */ /* 0x000fd2000fffe0ff */
[----:B------:R1:W-:Y:S01]  /*5540*/  UTCBAR [UR4], URZ ;  /* 0x000000ff040073e9 */ /* 0x0003e200080000ff */
[----:B------:R-:W-:Y:S05]  /*5550*/  BRA.U UP4, `(.L_x_87) ;  /* 0x0000000104047547 */ /* 0x000fea000b800000 */
[----:B-1----:R-:W-:Y:S05]  /*5560*/  BPT.TRAP 0x1 ;  /* 0x000000040000795c */ /* 0x002fea0000300000 */
.L_x_87:
[----:B-1----:R-:W-:-:S09]  /*5570*/  UIADD3 UR4, UPT, UPT, UR12, 0x58050, URZ ;  /* 0x000580500c047890 */ /* 0x002fd2000fffe0ff */
[----:B------:R1:W-:Y:S01]  /*5580*/  UTCBAR [UR4], URZ ;  /* 0x000000ff040073e9 */ /* 0x0003e200080000ff */
[----:B------:R-:W-:Y:S05]  /*5590*/  BRA.U UP3, `(.L_x_88) ;  /* 0x0000000103047547 */ /* 0x000fea000b800000 */
[----:B-1----:R-:W-:Y:S05]  /*55a0*/  BPT.TRAP 0x1 ;  /* 0x000000040000795c */ /* 0x002fea0000300000 */
.L_x_88:
[----:B-1----:R-:W-:Y:S01]  /*55b0*/  UIADD3 UR4, UPT, UPT, UR12, 0x58060, URZ ;  /* 0x000580600c047890 */ /* 0x002fe2000fffe0ff */
[----:B------:R-:W-:Y:S01]  /*55c0*/  LOP3.LUT R12, R12, 0x1, RZ, 0x3c, !PT ;  /* 0x000000010c0c7812 */ /* 0x000fe200078e3cff */
[----:B------:R-:W-:Y:S01]  /*55d0*/  UIADD3 UR76, UPT, UPT, UR77, 0x2, URZ ;  /* 0x000000024d4c7890 */ /* 0x000fe2000fffe0ff */
[----:B------:R-:W-:-:S06]  /*55e0*/  LOP3.LUT R7, R7, 0x1, RZ, 0x3c, !PT ;  /* 0x0000000107077812 */ /* 0x000fcc00078e3cff */
[----:B------:R2:W-:Y:S01]  /*55f0*/  UTCBAR [UR4], URZ ;  /* 0x000000ff040073e9 */ /* 0x0005e200080000ff */
[----:B------:R-:W-:-:S04]  /*5600*/  NOP ;  /* 0x0000000000007918 */ /* 0x000fc80000000000 */
.L_x_29:
[----:B--2---:R-:W2:Y:S01]  /*5610*/  LDCU UR4, c[0x0][0x370] ;  /* 0x00006e00ff0477ac */ /* 0x004ea20008000800 */
[----:B------:R-:W-:Y:S01]  /*5620*/  R2UR UR6, R15 ;  /* 0x000000000f0672ca */ /* 0x000fe200000e0000 */
[----:B------:R-:W3:-:S12]  /*5630*/  LDCU UR5, c[0x0][0x900] ;  /* 0x00012000ff0577ac */ /* 0x000ed80008000800 */
[----:B--2---:R-:W-:-:S04]  /*5640*/  UIADD3 UR6, UPT, UPT, UR4, UR6, URZ ;  /* 0x0000000604067290 */ /* 0x004fc8000fffe0ff */
[----:B---3--:R-:W-:Y:S02]  /*5650*/  UISETP.GE.AND UP0, UPT, UR6, UR5, UPT ;  /* 0x000000050600728c */ /* 0x008fe4000bf06270 */
[----:B------:R-:W-:-:S07]  /*5660*/  MOV R15, UR6 ;  /* 0x00000006000f7c02 */ /* 0x000fce0008000f00 */
[----:B------:R-:W-:Y:S05]  /*5670*/  BRA.U !UP0, `(.L_x_89) ;  /* 0xffffffc108947547 */ /* 0x000fea000b83ffff */
[----:B------:R-:W-:Y:S05]  /*5680*/  EXIT ;  /* 0x000000000000794d */ /* 0x000fea0003800000 */
.L_x_28:
[----:B------:R-:W-:-:S08]  /*5690*/  NOP ;  /* 0x0000000000007918 */ /* 0x000fd00000000000 */
[----:B------:R-:W1:-:S00]  /*56a0*/  USETMAXREG.DEALLOC.CTAPOOL 0x60 ;  /* 0x00000060000079c8 */ /* 0x000e4000080e0500 */
[----:B-1----:R-:W1:Y:S01]  /*56b0*/  LDC R2, c[0x0][0x900] ;  /* 0x00024000ff027b82 */ /* 0x002e620000000800 */
[----:B------:R-:W-:Y:S02]  /*56c0*/  MOV R57, UR8 ;  /* 0x0000000800397c02 */ /* 0x000fe40008000f00 */
[----:B-1----:R-:W-:-:S13]  /*56d0*/  ISETP.LE.AND P0, PT, R2, UR8, PT ;  /* 0x0000000802007c0c */ /* 0x002fda000bf03270 */
[----:B------:R-:W-:Y:S05]  /*56e0*/  @P0 EXIT ;  /* 0x000000000000094d */ /* 0x000fea0003800000 */
[----:B------:R-:W1:Y:S01]  /*56f0*/  S2UR UR5, SR_CTAID.Z ;  /* 0x00000000000579c3 */ /* 0x000e620000002700 */
[----:B------:R-:W-:Y:S01]  /*5700*/  LOP3.LUT P0, RZ, R0, 0x7f, RZ, 0xc0, !PT ;  /* 0x0000007f00ff7812 */ /* 0x000fe2000780c0ff */
[----:B------:R-:W-:Y:S01]  /*5710*/  HFMA2 R16, -RZ, RZ, 0, 0 ;  /* 0x00000000ff107431 */ /* 0x000fe200000001ff */
[----:B------:R-:W-:Y:S01]  /*5720*/  BSSY B8, `(.L_x_90) ;  /* 0x00013c8000087945 */ /* 0x000fe20003800000 */
[----:B------:R-:W-:Y:S01]  /*5730*/  IMAD.MOV.U32 R56, RZ, RZ, 0x1 ;  /* 0x00000001ff387424 */ /* 0x000fe200078e00ff */
[----:B------:R-:W-:Y:S01]  /*5740*/  MOV R23, RZ ;  /* 0x000000ff00177202 */ /* 0x000fe20000000f00 */
[----:B------:R-:W2:Y:S02]  /*5750*/  LDCU.64 UR40, c[0x0][0x358] ;  /* 0x00006b00ff2877ac */ /* 0x000ea40008000a00 */
[----:B------:R-:W1:Y:S01]  /*5760*/  LDC R3, c[0x0][0x370] ;  /* 0x0000dc00ff037b82 */ /* 0x000e620000000800 */
[----:B------:R-:W3:Y:S01]  /*5770*/  LDCU UR4, c[0x0][0x374] ;  /* 0x00006e80ff0477ac */ /* 0x000ee20008000800 */
[----:B------:R-:W-:Y:S01]  /*5780*/  UMOV UR36, URZ ;  /* 0x000000ff00247c82 */ /* 0x000fe20008000000 */
[----:B------:R-:W-:-:S05]  /*5790*/  UMOV UR38, URZ ;  /* 0x000000ff00267c82 */ /* 0x000fca0008000000 */
[----:B------:R-:W4:Y:S01]  /*57a0*/  S2UR UR6, SR_CTAID.Y ;  /* 0x00000000000679c3 */ /* 0x000f220000002600 */
[----:B-1----:R-:W-:-:S04]  /*57b0*/  IMAD R2, R3, UR5, RZ ;  /* 0x0000000503027c24 */ /* 0x002fc8000f8e02ff */
[----:B------:R-:W-:Y:S02]  /*57c0*/  IMAD.MOV R2, RZ, RZ, -R2 ;  /* 0x000000ffff027224 */ /* 0x000fe400078e0a02 */
[----:B----4-:R-:W-:Y:S02]  /*57d0*/  IMAD R3, R3, UR6, R57 ;  /* 0x0000000603037c24 */ /* 0x010fe4000f8e0239 */
[----:B---3--:R-:W-:-:S05]  /*57e0*/  IMAD R2, R2, UR4, RZ ;  /* 0x0000000402027c24 */ /* 0x008fca000f8e02ff */
[----:B------:R-:W-:-:S04]  /*57f0*/  ISETP.NE.OR P0, PT, R3, R2, P0 ;  /* 0x000000020300720c */ /* 0x000fc80000705670 */
[----:B--2---:R-:W-:-:S09]  /*5800*/  P2R R58, PR, RZ, 0x1 ;  /* 0x00000001ff3a7803 */ /* 0x004fd20000000000 */
.L_x_292:
[----:B------:R-:W-:Y:S05]  /*5810*/  YIELD ;  /* 0x0000000000007946 */ /* 0x000fea0003800000 */
[----:B------:R-:W1:Y:S01]  /*5820*/  LDC R6, c[0x0][0x904] ;  /* 0x00024100ff067b82 */ /* 0x000e620000000800 */
[----:B--2---:R-:W2:Y:S01]  /*5830*/  LDCU.64 UR4, c[0x0][0x908] ;  /* 0x00012100ff0477ac */ /* 0x004ea20008000a00 */
[----:B------:R-:W-:Y:S01]  /*5840*/  BSSY B7, `(.L_x_91) ;  /* 0x00013b0000077945 */ /* 0x000fe20003800000 */
[----:B---3--:R-:W3:Y:S05]  /*5850*/  LDCU.64 UR6, c[0x0][0x920] ;  /* 0x00012400ff0677ac */ /* 0x008eea0008000a00 */
[----:B----4-:R-:W4:Y:S08]  /*5860*/  LDC.64 R4, c[0x0][0x918] ;  /* 0x00024600ff047b82 */ /* 0x010f300000000a00 */
[----:B------:R-:W5:Y:S01]  /*5870*/  LDC.64 R2, c[0x0][0x910] ;  /* 0x00024400ff027b82 */ /* 0x000f620000000a00 */
[----:B--2---:R-:W-:Y:S01]  /*5880*/  IMAD.HI.U32 R22, R57, UR4, RZ ;  /* 0x0000000439167c27 */ /* 0x004fe2000f8e00ff */
[----:B------:R-:W2:Y:S04]  /*5890*/  LDCU UR4, c[0x0][0x380] ;  /* 0x00007000ff0477ac */ /* 0x000ea80008000800 */
[----:B------:R-:W-:-:S02]  /*58a0*/  SHF.R.U32.HI R22, RZ, UR5, R22 ;  /* 0x00000005ff167c19 */ /* 0x000fc40008011616 */
[----:B-1----:R-:W-:-:S04]  /*58b0*/  ISETP.NE.AND P0, PT, R6, 0x1, PT ;  /* 0x000000010600780c */ /* 0x002fc80003f05270 */
[----:B------:R-:W-:Y:S02]  /*58c0*/  SEL R22, R57, R22, !P0 ;  /* 0x0000001639167207 */ /* 0x000fe40004000000 */
[----:B----4-:R-:W-:-:S03]  /*58d0*/  ISETP.NE.AND P0, PT, R5, 0x1, PT ;  /* 0x000000010500780c */ /* 0x010fc60003f05270 */
[----:B---3--:R-:W-:-:S04]  /*58e0*/  IMAD.HI.U32 R0, R22, UR6, RZ ;  /* 0x0000000616007c27 */ /* 0x008fc8000f8e00ff */
[----:B------:R-:W-:Y:S01]  /*58f0*/  IMAD.MOV R7, RZ, RZ, -R22 ;  /* 0x000000ffff077224 */ /* 0x000fe200078e0a16 */
[----:B------:R-:W-:-:S03]  /*5900*/  SHF.R.U32.HI R0, RZ, UR7, R0 ;  /* 0x00000007ff007c19 */ /* 0x000fc60008011600 */
[----:B------:R-:W-:Y:S01]  /*5910*/  IMAD R7, R6, R7, R57 ;  /* 0x0000000706077224 */ /* 0x000fe200078e0239 */
[----:B------:R-:W-:Y:S02]  /*5920*/  SEL R0, R22, R0, !P0 ;  /* 0x0000000016007207 */ /* 0x000fe40004000000 */
[----:B-----5:R-:W-:Y:S01]  /*5930*/  ISETP.NE.AND P0, PT, R2, 0x1, PT ;  /* 0x000000010200780c */ /* 0x020fe20003f05270 */
[----:B------:R-:W-:Y:S02]  /*5940*/  IMAD.SHL.U32 R7, R7, 0x100, RZ ;  /* 0x0000010007077824 */ /* 0x000fe400078e00ff */
[----:B------:R-:W-:-:S05]  /*5950*/  IMAD.HI.U32 R3, R0, R3, RZ ;  /* 0x0000000300037227 */ /* 0x000fca00078e00ff */
[----:B------:R-:W-:Y:S01]  /*5960*/  SHF.R.U32.HI R3, RZ, R4, R3 ;  /* 0x00000004ff037219 */ /* 0x000fe20000011603 */
[----:B------:R-:W-:-:S03]  /*5970*/  IMAD.MOV R4, RZ, RZ, -R0 ;  /* 0x000000ffff047224 */ /* 0x000fc600078e0a00 */
[----:B------:R-:W-:Y:S01]  /*5980*/  SEL R3, R0, R3, !P0 ;  /* 0x0000000300037207 */ /* 0x000fe20004000000 */
[----:B------:R-:W-:Y:S01]  /*5990*/  IMAD R22, R5, R4, R22 ;  /* 0x0000000405167224 */ /* 0x000fe200078e0216 */
[----:B--2---:R-:W-:-:S03]  /*59a0*/  ISETP.GE.AND P0, PT, R7, UR4, PT ;  /* 0x0000000407007c0c */ /* 0x004fc6000bf06270 */
[----:B------:R-:W-:-:S04]  /*59b0*/  IMAD.MOV R3, RZ, RZ, -R3 ;  /* 0x000000ffff037224 */ /* 0x000fc800078e0a03 */
[----:B------:R-:W-:-:S06]  /*59c0*/  IMAD R2, R2, R3, R0 ;  /* 0x0000000302027224 */ /* 0x000fcc00078e0200 */
[----:B------:R-:W-:Y:S05]  /*59d0*/  @P0 BRA `(.L_x_92) ;  /* 0x0000013800580947 */ /* 0x000fea0003800000 */
[----:B------:R-:W1:Y:S02]  /*59e0*/  LDC R4, c[0x0][0x384] ;  /* 0x0000e100ff047b82 */ /* 0x000e640000000800 */
[----:B-1----:R-:W-:-:S13]  /*59f0*/  ISETP.NE.AND P0, PT, R4, RZ, PT ;  /* 0x000000ff0400720c */ /* 0x002fda0003f05270 */
[----:B------:R-:W-:Y:S05]  /*5a00*/  @P0 BRA `(.L_x_93) ;  /* 0x0000008000440947 */ /* 0x000fea0003800000 */
[----:B------:R-:W-:-:S09]  /*5a10*/  UISETP.NE.AND UP0, UPT, UR37, URZ, UPT ;  /* 0x000000ff2500728c */ /* 0x000fd2000bf05270 */
[----:B------:R-:W-:Y:S05]  /*5a20*/  BRA.U UP0, `(.L_x_94) ;  /* 0x0000000100047547 */ /* 0x000fea000b800000 */
[----:B------:R-:W-:Y:S05]  /*5a30*/  BPT.TRAP 0x1 ;  /* 0x000000040000795c */ /* 0x000fea0000300000 */
.L_x_94:
[----:B------:R-:W1:Y:S01]  /*5a40*/  S2R R17, SR_CgaCtaId ;  /* 0x0000000000117919 */ /* 0x000e620000008800 */
[----:B------:R-:W-:Y:S01]  /*5a50*/  MOV R3, 0x400 ;  /* 0x0000040000037802 */ /* 0x000fe20000000f00 */
[----:B------:R-:W-:Y:S01]  /*5a60*/  BSSY B0, `(.L_x_95) ;  /* 0x0000005000007945 */ /* 0x000fe20003800000 */
[----:B------:R-:W-:Y:S02]  /*5a70*/  SHF.L.U32 R0, R56, 0x1f, RZ ;  /* 0x0000001f38007819 */ /* 0x000fe400000006ff */
[----:B-1----:R-:W-:-:S04]  /*5a80*/  LEA R17, R17, R3, 0x18 ;  /* 0x0000000311117211 */ /* 0x002fc800078ec0ff */
[----:B------:R-:W1:Y:S02]  /*5a90*/  SYNCS.PHASECHK.TRANS64.TRYWAIT P0, [R17+URZ+0x580c0], R0 ;  /* 0x0580c000110075a7 */ /* 0x000e6400080011ff */
[----:B-1----:R-:W-:Y:S05]  /*5aa0*/  @!P0 BRA `(.L_x_96) ;  /* 0x000001f400c48947 */ /* 0x002fea0003800000 */
.L_x_442:
[----:B------:R-:W-:Y:S05]  /*5ab0*/  BSYNC B0 ;  /* 0x0000000000007941 */ /* 0x000fea0003800000 */
.L_x_95:
[----:B------:R-:W-:Y:S01]  /*5ac0*/  ISETP.NE.AND P0, PT, R58, RZ, PT ;  /* 0x000000ff3a00720c */ /* 0x000fe20003f05270 */
[----:B------:R-:W-:-:S12]  /*5ad0*/  BSSY.RECONVERGENT B6, `(.L_x_97) ;  /* 0x0000233000067945 */ /* 0x000fd80003800200 */
[----:B------:R-:W-:Y:S05]  /*5ae0*/  @P0 BRA `(.L_x_98) ;  /* 0x0000002000c40947 */ /* 0x000fea0003800000 */
[----:B------:R-:W2:Y:S01]  /*5af0*/  LDC.64 R4, c[0x4][0xa0] ;  /* 0x01002800ff047b82 */ /* 0x000ea20000000a00 */
[----:B------:R-:W-:Y:S01]  /*5b00*/  MOV R18, 0x0 ;  /* 0x0000000000127802 */ /* 0x000fe20000000f00 */
[----:B------:R-:W3:Y:S01]  /*5b10*/  LDCU.64 UR4, c[0x4][0xd0] ;  /* 0x01001a00ff0477ac */ /* 0x000ee20008000a00 */
[----:B------:R-:W-:Y:S02]  /*5b20*/  MOV R6, UR43 ;  /* 0x0000002b00067c02 */ /* 0x000fe40008000f00 */
[----:B------:R-:W-:-:S03]  /*5b30*/  MOV R7, UR39 ;  /* 0x0000002700077c02 */ /* 0x000fc60008000f00 */
[----:B------:R4:W1:Y:S01]  /*5b40*/  LDC.64 R8, c[0x4][R18] ;  /* 0x0100000012087b82 */ /* 0x0008620000000a00 */
[----:B--2---:R3:W-:Y:S02]  /*5b50*/  STL.64 [R1], R4 ;  /* 0x0000000401007387 */ /* 0x0047e40000100a00 */
[----:B---3--:R-:W-:Y:S02]  /*5b60*/  IMAD.U32 R4, RZ, RZ, UR4 ;  /* 0x00000004ff047e24 */ /* 0x008fe4000f8e00ff */
[----:B-1--4-:R-:W-:-:S03]  /*5b70*/  IMAD.U32 R5, RZ, RZ, UR5 ;  /* 0x00000005ff057e24 */ /* 0x012fc6000f8e00ff */
[----:B------:R-:W-:-:S07]  /*5b80*/  LEPC R20, `(.L_x_99) ;  /* 0x000000001014794e */ /* 0x000fce0000000000 */
[----:B------:R-:W-:Y:S05]  /*5b90*/  CALL.ABS.NOINC R8 ;  /* 0x0000000008007343 */ /* 0x000fea0003c00000 */
.L_x_99:
[----:B------:R1:W2:Y:S01]  /*5ba0*/  LDC.64 R8, c[0x4][R18] ;  /* 0x0100000012087b82 */ /* 0x0002a20000000a00 */
[----:B------:R-:W3:Y:S01]  /*5bb0*/  LDCU.64 UR4, c[0x4][0xe8] ;  /* 0x01001d00ff0477ac */ /* 0x000ee20008000a00 */
[----:B------:R-:W-:Y:S01]  /*5bc0*/  IMAD.MOV.U32 R4, RZ, RZ, 0x3 ;  /* 0x00000003ff047424 */ /* 0x000fe200078e00ff */
[----:B------:R-:W-:Y:S01]  /*5bd0*/  MOV R6, UR43 ;  /* 0x0000002b00067c02 */ /* 0x000fe20008000f00 */
[----:B------:R-:W-:Y:S01]  /*5be0*/  IMAD.MOV.U32 R5, RZ, RZ, 0x4 ;  /* 0x00000004ff057424 */ /* 0x000fe200078e00ff */
[----:B------:R-:W-:Y:S02]  /*5bf0*/  MOV R7, UR39 ;  /* 0x0000002700077c02 */ /* 0x000fe40008000f00 */
[----:B------:R-:W-:Y:S04]  /*5c00*/  STL [R1+0x8], R4 ;  /* 0x0000080401007387 */ /* 0x000fe80000100800 */
[----:B------:R3:W-:Y:S02]  /*5c10*/  STL.64 [R1], R4 ;  /* 0x0000000401007387 */ /* 0x0007e40000100a00 */
[----:B---3--:R-:W-:Y:S01]  /*5c20*/  MOV R4, UR4 ;  /* 0x0000000400047c02 */ /* 0x008fe20008000f00 */
[----:B-1----:R-:W-:-:S02]  /*5c30*/  IMAD.U32 R5, RZ, RZ, UR5 ;  /* 0x00000005ff057e24 */ /* 0x002fc4000f8e00ff */
[----:B------:R-:W-:-:S07]  /*5c40*/  LEPC R20, `(.L_x_100) ;  /* 0x000000001014794e */ /* 0x000fce0000000000 */
[----:B--2---:R-:W-:Y:S05]  /*5c50*/  CALL.ABS.NOINC R8 ;  /* 0x0000000008007343 */ /* 0x004fea0003c00000 */
.L_x_100:
[----:B------:R1:W2:Y:S01]  /*5c60*/  LDC.64 R8, c[0x4][R18] ;  /* 0x0100000012087b82 */ /* 0x0002a20000000a00 */
[----:B------:R-:W3:Y:S01]  /*5c70*/  LDCU.64 UR4, c[0x4][0xe0] ;  /* 0x01001c00ff0477ac */ /* 0x000ee20008000a00 */
[----:B------:R-:W-:Y:S01]  /*5c80*/  CS2R R6, SRZ ;  /* 0x0000000000067805 */ /* 0x000fe2000001ff00 */
[----:B---3--:R-:W-:Y:S01]  /*5c90*/  IMAD.U32 R4, RZ, RZ, UR4 ;  /* 0x00000004ff047e24 */ /* 0x008fe2000f8e00ff */
[----:B------:R-:W-:-:S04]  /*5ca0*/  MOV R5, UR5 ;  /* 0x0000000500057c02 */ /* 0x000fc80008000f00 */
[----:B------:R-:W-:-:S07]  /*5cb0*/  LEPC R20, `(.L_x_101) ;  /* 0x000000001014794e */ /* 0x000fce0000000000 */
[----:B-12---:R-:W-:Y:S05]  /*5cc0*/  CALL.ABS.NOINC R8 ;  /* 0x0000000008007343 */ /* 0x006fea0003c00000 */
.L_x_101:
[----:B------:R1:W2:Y:S01]  /*5cd0*/  LDC.64 R8, c[0x4][R18] ;  /* 0x0100000012087b82 */ /* 0x0002a20000000a00 */
[----:B------:R-:W3:Y:S01]  /*5ce0*/  LDCU.64 UR4, c[0x4][0xf0] ;  /* 0x01001e00ff0477ac */ /* 0x000ee20008000a00 */
[----:B------:R-:W-:Y:S01]  /*5cf0*/  CS2R R6, SRZ ;  /* 0x0000000000067805 */ /* 0x000fe2000001ff00 */
[----:B---3--:R-:W-:Y:S01]  /*5d00*/  IMAD.U32 R4, RZ, RZ, UR4 ;  /* 0x00000004ff047e24 */ /* 0x008fe2000f8e00ff */
[----:B------:R-:W-:-:S04]  /*5d10*/  MOV R5, UR5 ;  /* 0x0000000500057c02 */ /* 0x000fc80008000f00 */
[----:B------:R-:W-:-:S07]  /*5d20*/  LEPC R20, `(.L_x_102) ;  /* 0x000000001014794e */ /* 0x000fce0000000000 */
[----:B-12---:R-:W-:Y:S05]  /*5d30*/  CALL.ABS.NOINC R8 ;  /* 0x0000000008007343 */ /* 0x006fea0003c00000 */
.L_x_102:
[----:B------:R1:W2:Y:S01]  /*5d40*/  LDC.64 R8, c[0x4][R18] ;  /* 0x0100000012087b82 */ /* 0x0002a20000000a00 */
[----:B------:R-:W3:Y:S01]  /*5d50*/  LDCU.64 UR4, c[0x4][0xf8] ;  /* 0x01001f00ff0477ac */ /* 0x000ee20008000a00 */
[----:B------:R-:W-:Y:S01]  /*5d60*/  CS2R R6, SRZ ;  /* 0x0000000000067805 */ /* 0x000fe2000001ff00 */
[----:B---3--:R-:W-:Y:S01]  /*5d70*/  IMAD.U32 R4, RZ, RZ, UR4 ;  /* 0x00000004ff047e24 */ /* 0x008fe2000f8e00ff */
[----:B------:R-:W-:-:S04]  /*5d80*/  MOV R5, UR5 ;  /* 0x0000000500057c02 */ /* 0x000fc80008000f00 */
[----:B------:R-:W-:-:S07]  /*5d90*/  LEPC R20, `(.L_x_103) ;  /* 0x000000001014794e */ /* 0x000fce0000000000 */
[----:B-12---:R-:W-:Y:S05]  /*5da0*/  CALL.ABS.NOINC R8 ;  /* 0x0000000008007343 */ /* 0x006fea0003c00000 */
.L_x_103:
[----:B------:R-:W-:Y:S01]  /*5db0*/  HFMA2 R0, -RZ, RZ, 0, 9.5367431640625e-07 ;  /* 0x00000010ff007431 */ /* 0x000fe200000001ff */
[----:B------:R1:W2:Y:S01]  /*5dc0*/  LDC.64 R8, c[0x4][R18] ;  /* 0x0100000012087b82 */ /* 0x0002a20000000a00 */
[----:B------:R-:W3:Y:S01]  /*5dd0*/  LDCU.64 UR4, c[0x4][0xc8] ;  /* 0x01001900ff0477ac */ /* 0x000ee20008000a00 */
[----:B------:R-:W-:Y:S01]  /*5de0*/  MOV R6, UR43 ;  /* 0x0000002b00067c02 */ /* 0x000fe20008000f00 */
[----:B------:R-:W-:Y:S01]  /*5df0*/  IMAD.U32 R7, RZ, RZ, UR39 ;  /* 0x00000027ff077e24 */ /* 0x000fe2000f8e00ff */
[----:B------:R1:W-:Y:S01]  /*5e00*/  STL [R1], R0 ;  /* 0x0000000001007387 */ /* 0x0003e20000100800 */
[----:B---3--:R-:W-:Y:S01]  /*5e10*/  MOV R4, UR4 ;  /* 0x0000000400047c02 */ /* 0x008fe20008000f00 */
[----:B------:R-:W-:-:S04]  /*5e20*/  IMAD.U32 R5, RZ, RZ, UR5 ;  /* 0x00000005ff057e24 */ /* 0x000fc8000f8e00ff */
[----:B------:R-:W-:-:S07]  /*5e30*/  LEPC R20, `(.L_x_104) ;  /* 0x000000001014794e */ /* 0x000fce0000000000 */
[----:B-12---:R-:W-:Y:S05]  /*5e40*/  CALL.ABS.NOINC R8 ;  /* 0x0000000008007343 */ /* 0x006fea0003c00000 */
.L_x_104:
[----:B------:R-:W1:Y:S01]  /*5e50*/  S2R R0, SR_SWINHI ;  /* 0x0000000000007919 */ /* 0x000e620000002f00 */
[----:B------:R2:W3:Y:S01]  /*5e60*/  LDC.64 R8, c[0x4][R18] ;  /* 0x0100000012087b82 */ /* 0x0004e20000000a00 */
[----:B------:R-:W4:Y:S01]  /*5e70*/  LDCU.64 UR4, c[0x4][0x100] ;  /* 0x01002000ff0477ac */ /* 0x000f220008000a00 */
[----:B------:R-:W-:Y:S01]  /*5e80*/  MOV R6, UR43 ;  /* 0x0000002b00067c02 */ /* 0x000fe20008000f00 */
[----:B------:R-:W-:Y:S01]  /*5e90*/  IMAD.U32 R7, RZ, RZ, UR39 ;  /* 0x00000027ff077e24 */ /* 0x000fe2000f8e00ff */
[----:B------:R-:W-:Y:S02]  /*5ea0*/  MOV R4, R17 ;  /* 0x0000001100047202 */ /* 0x000fe40000000f00 */
[----:B-1----:R-:W-:Y:S02]  /*5eb0*/  MOV R5, R0 ;  /* 0x0000000000057202 */ /* 0x002fe40000000f00 */
[----:B------:R-:W-:-:S05]  /*5ec0*/  IADD3 R4, P0, PT, R4, 0x38000, RZ ;  /* 0x0003800004047810 */ /* 0x000fca0007f1e0ff */
[----:B------:R-:W-:-:S05]  /*5ed0*/  IMAD.X R5, RZ, RZ, R5, P0 ;  /* 0x000000ffff057224 */ /* 0x000fca00000e0605 */
[----:B------:R4:W-:Y:S02]  /*5ee0*/  STL.64 [R1], R4 ;  /* 0x0000000401007387 */ /* 0x0009e40000100a00 */
[----:B----4-:R-:W-:Y:S01]  /*5ef0*/  MOV R4, UR4 ;  /* 0x0000000400047c02 */ /* 0x010fe20008000f00 */
[----:B--23--:R-:W-:Y:S02]  /*5f00*/  IMAD.U32 R5, RZ, RZ, UR5 ;  /* 0x00000005ff057e24 */ /* 0x00cfe4000f8e00ff */
[----:B------:R-:W-:-:S07]  /*5f10*/  LEPC R20, `(.L_x_105) ;  /* 0x000000001014794e */ /* 0x000fce0000000000 */
[----:B------:R-:W-:Y:S05]  /*5f20*/  CALL.ABS.NOINC R8 ;  /* 0x0000000008007343 */ /* 0x000fea0003c00000 */
.L_x_105:
[----:B------:R-:W1:Y:S01]  /*5f30*/  LDC.64 R4, c[0x4][0xd8] ;  /* 0x01003600ff047b82 */ /* 0x000e620000000a00 */
[----:B------:R-:W2:Y:S01]  /*5f40*/  LDCU.64 UR4, c[0x4][0xd0] ;  /* 0x01001a00ff0477ac */ /* 0x000ea20008000a00 */
[----:B------:R-:W-:Y:S02]  /*5f50*/  MOV R6, UR43 ;  /* 0x0000002b00067c02 */ /* 0x000fe40008000f00 */
[----:B------:R-:W-:-:S04]  /*5f60*/  MOV R7, UR39 ;  /* 0x0000002700077c02 */ /* 0x000fc80008000f00 */
[----:B------:R3:W4:Y:S01]  /*5f70*/  LDC.64 R8, c[0x4][R18] ;  /* 0x0100000012087b82 */ /* 0x0007220000000a00 */
[----:B-1----:R2:W-:Y:S02]  /*5f80*/  STL.64 [R1], R4 ;  /* 0x0000000401007387 */ /* 0x0025e40000100a00 */
[----:B--2---:R-:W-:Y:S02]  /*5f90*/  IMAD.U32 R4, RZ, RZ, UR4 ;  /* 0x00000004ff047e24 */ /* 0x004fe4000f8e00ff */
[----:B---34-:R-:W-:-:S03]  /*5fa0*/  IMAD.U32 R5, RZ, RZ, UR5 ;  /* 0x00000005ff057e24 */ /* 0x018fc6000f8e00ff */
[----:B------:R-:W-:-:S07]  /*5fb0*/  LEPC R20, `(.L_x_106) ;  /* 0x000000001014794e */ /* 0x000fce0000000000 */
[----:B------:R-:W-:Y:S05]  /*5fc0*/  CALL.ABS.NOINC R8 ;  /* 0x0000000008007343 */ /* 0x000fea0003c00000 */
.L_x_106:
[----:B------:R-:W-:Y:S01]  /*5fd0*/  HFMA2 R0, -RZ, RZ, 0, 2.384185791015625e-06 ;  /* 0x00000028ff007431 */ /* 0x000fe200000001ff */
        /* <DEDUP_REMOVED lines=9> */
.L_x_107:
        /* <DEDUP_REMOVED lines=10> */
.L_x_108:
[----:B------:R1:W2:Y:S01]  /*6110*/  LDC.64 R8, c[0x4][R18] ;  /* 0x0100000012087b82 */ /* 0x0002a20000000a00 */
[----:B------:R-:W3:Y:S01]  /*6120*/  LDCU.64 UR4, c[0x4][0xe0] ;  /* 0x01001c00ff0477ac */ /* 0x000ee20008000a00 */
[----:B------:R-:W-:Y:S01]  /*6130*/  CS2R R6, SRZ ;  /* 0x0000000000067805 */ /* 0x000fe2000001ff00 */
[----:B---3--:R-:W-:Y:S01]  /*6140*/  IMAD.U32 R4, RZ, RZ, UR4 ;  /* 0x00000004ff047e24 */ /* 0x008fe2000f8e00ff */
[----:B------:R-:W-:-:S04]  /*6150*/  MOV R5, UR5 ;  /* 0x0000000500057c02 */ /* 0x000fc80008000f00 */
[----:B------:R-:W-:-:S07]  /*6160*/  LEPC R20, `(.L_x_109) ;  /* 0x000000001014794e */ /* 0x000fce0000000000 */
[----:B-12---:R-:W-:Y:S05]  /*6170*/  CALL.ABS.NOINC R8 ;  /* 0x0000000008007343 */ /* 0x006fea0003c00000 */
.L_x_109:
[----:B------:R-:W-:Y:S01]  /*6180*/  HFMA2 R0, -RZ, RZ, 0, 4.76837158203125e-07 ;  /* 0x00000008ff007431 */ /* 0x000fe200000001ff */
        /* <DEDUP_REMOVED lines=9> */
.L_x_110:
[----:B------:R-:W-:Y:S01]  /*6220*/  HFMA2 R0, -RZ, RZ, 0, 2.6226043701171875e-06 ;  /* 0x0000002cff007431 */ /* 0x000fe200000001ff */
        /* <DEDUP_REMOVED lines=9> */
.L_x_111:
[----:B------:R1:W2:Y:S01]  /*62c0*/  LDC.64 R8, c[0x4][R18] ;  /* 0x0100000012087b82 */ /* 0x0002a20000000a00 */
[----:B------:R-:W3:Y:S01]  /*62d0*/  LDCU.64 UR4, c[0x4][0xe0] ;  /* 0x01001c00ff0477ac */ /* 0x000ee20008000a00 */
[----:B------:R-:W-:Y:S01]  /*62e0*/  CS2R R6, SRZ ;  /* 0x0000000000067805 */ /* 0x000fe2000001ff00 */
[----:B---3--:R-:W-:Y:S01]  /*62f0*/  IMAD.U32 R4, RZ, RZ, UR4 ;  /* 0x00000004ff047e24 */ /* 0x008fe2000f8e00ff */
[----:B------:R-:W-:-:S04]  /*6300*/  MOV R5, UR5 ;  /* 0x0000000500057c02 */ /* 0x000fc80008000f00 */
[----:B------:R-:W-:-:S07]  /*6310*/  LEPC R20, `(.L_x_112) ;  /* 0x000000001014794e */ /* 0x000fce0000000000 */
[----:B-12---:R-:W-:Y:S05]  /*6320*/  CALL.ABS.NOINC R8 ;  /* 0x0000000008007343 */ /* 0x006fea0003c00000 */
.L_x_112:
        /* <DEDUP_REMOVED lines=10> */
.L_x_113:
[----:B------:R-:W-:Y:S01]  /*63d0*/  HFMA2 R0, -RZ, RZ, 0, 2.443790435791015625e-06 ;  /* 0x00000029ff007431 */ /* 0x000fe200000001ff */
        /* <DEDUP_REMOVED lines=9> */
.L_x_114:
        /* <DEDUP_REMOVED lines=10> */
.L_x_115:
        /* <DEDUP_REMOVED lines=10> */
.L_x_116:
[----:B------:R1:W2:Y:S01]  /*65b0*/  LDC.64 R8, c[0x4][R18] ;  /* 0x0100000012087b82 */ /* 0x0002a20000000a00 */
[----:B------:R-:W3:Y:S01]  /*65c0*/  LDCU.64 UR4, c[0x4][0xe0] ;  /* 0x01001c00ff0477ac */ /* 0x000ee20008000a00 */
[----:B------:R-:W-:Y:S01]  /*65d0*/  CS2R R6, SRZ ;  /* 0x0000000000067805 */ /* 0x000fe2000001ff00 */
[----:B---3--:R-:W-:Y:S01]  /*65e0*/  IMAD.U32 R4, RZ, RZ, UR4 ;  /* 0x00000004ff047e24 */ /* 0x008fe2000f8e00ff */
[----:B------:R-:W-:-:S04]  /*65f0*/  MOV R5, UR5 ;  /* 0x0000000500057c02 */ /* 0x000fc80008000f00 */
[----:B------:R-:W-:-:S07]  /*6600*/  LEPC R20, `(.L_x_117) ;  /* 0x000000001014794e */ /* 0x000fce0000000000 */
[----:B-12---:R-:W-:Y:S05]  /*6610*/  CALL.ABS.NOINC R8 ;  /* 0x0000000008007343 */ /* 0x006fea0003c00000 */
.L_x_117:
[----:B------:R-:W-:Y:S01]  /*6620*/  HFMA2 R0, -RZ, RZ, 0, 3.814697265625e-06 ;  /* 0x00000040ff007431 */ /* 0x000fe200000001ff */
        /* <DEDUP_REMOVED lines=9> */
.L_x_118:
        /* <DEDUP_REMOVED lines=10> */
.L_x_119:
[----:B------:R1:W2:Y:S01]  /*6760*/  LDC.64 R8, c[0x4][R18] ;  /* 0x0100000012087b82 */ /* 0x0002a20000000a00 */
[----:B------:R-:W3:Y:S01]  /*6770*/  LDCU.64 UR4, c[0x4][0xe0] ;  /* 0x01001c00ff0477ac */ /* 0x000ee20008000a00 */
[----:B------:R-:W-:Y:S01]  /*6780*/  CS2R R6, SRZ ;  /* 0x0000000000067805 */ /* 0x000fe2000001ff00 */
[----:B---3--:R-:W-:Y:S01]  /*6790*/  IMAD.U32 R4, RZ, RZ, UR4 ;  /* 0x00000004ff047e24 */ /* 0x008fe2000f8e00ff */
[----:B------:R-:W-:-:S04]  /*67a0*/  MOV R5, UR5 ;  /* 0x0000000500057c02 */ /* 0x000fc80008000f00 */
[----:B------:R-:W-:-:S07]  /*67b0*/  LEPC R20, `(.L_x_120) ;  /* 0x000000001014794e */ /* 0x000fce0000000000 */
[----:B-12---:R-:W-:Y:S05]  /*67c0*/  CALL.ABS.NOINC R8 ;  /* 0x0000000008007343 */ /* 0x006fea0003c00000 */
.L_x_120:
        /* <DEDUP_REMOVED lines=10> */
.L_x_121:
        /* <DEDUP_REMOVED lines=10> */
.L_x_122:
        /* <DEDUP_REMOVED lines=10> */
.L_x_123:
        /* <DEDUP_REMOVED lines=10> */
.L_x_124:
[----:B------:R1:W2:Y:S01]  /*6a50*/  LDC.64 R8, c[0x4][R18] ;  /* 0x0100000012087b82 */ /* 0x0002a20000000a00 */
[----:B------:R-:W3:Y:S01]  /*6a60*/  LDCU.64 UR4, c[0x4][0xe0] ;  /* 0x01001c00ff0477ac */ /* 0x000ee20008000a00 */
[----:B------:R-:W-:Y:S01]  /*6a70*/  CS2R R6, SRZ ;  /* 0x0000000000067805 */ /* 0x000fe2000001ff00 */
[----:B---3--:R-:W-:Y:S01]  /*6a80*/  IMAD.U32 R4, RZ, RZ, UR4 ;  /* 0x00000004ff047e24 */ /* 0x008fe2000f8e00ff */
[----:B------:R-:W-:-:S04]  /*6a90*/  MOV R5, UR5 ;  /* 0x0000000500057c02 */ /* 0x000fc80008000f00 */
[----:B------:R-:W-:-:S07]  /*6aa0*/  LEPC R20, `(.L_x_125) ;  /* 0x000000001014794e */ /* 0x000fce0000000000 */
[----:B-12---:R-:W-:Y:S05]  /*6ab0*/  CALL.ABS.NOINC R8 ;  /* 0x0000000008007343 */ /* 0x006fea0003c00000 */
.L_x_125:
[----:B------:R-:W-:Y:S01]  /*6ac0*/  HFMA2 R0, -RZ, RZ, 0, 5.9604644775390625e-08 ;  /* 0x00000001ff007431 */ /* 0x000fe200000001ff */
        /* <DEDUP_REMOVED lines=9> */
.L_x_126:
        /* <DEDUP_REMOVED lines=10> */
.L_x_127:
[----:B------:R1:W2:Y:S01]  /*6c00*/  LDC.64 R8, c[0x4][R18] ;  /* 0x0100000012087b82 */ /* 0x0002a20000000a00 */
[----:B------:R-:W3:Y:S01]  /*6c10*/  LDCU.64 UR4, c[0x4][0xe0] ;  /* 0x01001c00ff0477ac */ /* 0x000ee20008000a00 */
[----:B------:R-:W-:Y:S01]  /*6c20*/  CS2R R6, SRZ ;  /* 0x0000000000067805 */ /* 0x000fe2000001ff00 */
[----:B---3--:R-:W-:Y:S01]  /*6c30*/  IMAD.U32 R4, RZ, RZ, UR4 ;  /* 0x00000004ff047e24 */ /* 0x008fe2000f8e00ff */
[----:B------:R-:W-:-:S04]  /*6c40*/  MOV R5, UR5 ;  /* 0x0000000500057c02 */ /* 0x000fc80008000f00 */
[----:B------:R-:W-:-:S07]  /*6c50*/  LEPC R20, `(.L_x_128) ;  /* 0x000000001014794e */ /* 0x000fce0000000000 */
[----:B-12---:R-:W-:Y:S05]  /*6c60*/  CALL.ABS.NOINC R8 ;  /* 0x0000000008007343 */ /* 0x006fea0003c00000 */
.L_x_128:
[----:B------:R-:W-:Y:S01]  /*6c70*/  HFMA2 R0, -RZ, RZ, 0, 1.1920928955078125e-07 ;  /* 0x00000002ff007431 */ /* 0x000fe200000001ff */
        /* <DEDUP_REMOVED lines=9> */
.L_x_129:
        /* <DEDUP_REMOVED lines=10> */
.L_x_130:
        /* <DEDUP_REMOVED lines=10> */
.L_x_131:
        /* <DEDUP_REMOVED lines=10> */
.L_x_132:
        /* <DEDUP_REMOVED lines=10> */
.L_x_133:
        /* <DEDUP_REMOVED lines=10> */
.L_x_134:
[----:B------:R1:W2:Y:S01]  /*7030*/  LDC.64 R8, c[0x4][R18] ;  /* 0x0100000012087b82 */ /* 0x0002a20000000a00 */
[----:B------:R-:W3:Y:S01]  /*7040*/  LDCU.64 UR4, c[0x4][0xe0] ;  /* 0x01001c00ff0477ac */ /* 0x000ee20008000a00 */
[----:B------:R-:W-:Y:S01]  /*7050*/  CS2R R6, SRZ ;  /* 0x0000000000067805 */ /* 0x000fe2000001ff00 */
[----:B---3--:R-:W-:Y:S01]  /*7060*/  IMAD.U32 R4, RZ, RZ, UR4 ;  /* 0x00000004ff047e24 */ /* 0x008fe2000f8e00ff */
[----:B------:R-:W-:-:S04]  /*7070*/  MOV R5, UR5 ;  /* 0x0000000500057c02 */ /* 0x000fc80008000f00 */
[----:B------:R-:W-:-:S07]  /*7080*/  LEPC R20, `(.L_x_135) ;  /* 0x000000001014794e */ /* 0x000fce0000000000 */
[----:B-12---:R-:W-:Y:S05]  /*7090*/  CALL.ABS.NOINC R8 ;  /* 0x0000000008007343 */ /* 0x006fea0003c00000 */
.L_x_135:
        /* <DEDUP_REMOVED lines=10> */
.L_x_136:
        /* <DEDUP_REMOVED lines=10> */
.L_x_137:
[----:B------:R1:W2:Y:S01]  /*71e0*/  LDC.64 R8, c[0x4][R18] ;  /* 0x0100000012087b82 */ /* 0x0002a20000000a00 */
[----:B------:R-:W3:Y:S01]  /*71f0*/  LDCU.64 UR4, c[0x4][0xe0] ;  /* 0x01001c00ff0477ac */ /* 0x000ee20008000a00 */
[----:B------:R-:W-:Y:S01]  /*7200*/  CS2R R6, SRZ ;  /* 0x0000000000067805 */ /* 0x000fe2000001ff00 */
[----:B---3--:R-:W-:Y:S01]  /*7210*/  IMAD.U32 R4, RZ, RZ, UR4 ;  /* 0x00000004ff047e24 */ /* 0x008fe2000f8e00ff */
[----:B------:R-:W-:-:S04]  /*7220*/  MOV R5, UR5 ;  /* 0x0000000500057c02 */ /* 0x000fc80008000f00 */
[----:B------:R-:W-:-:S07]  /*7230*/  LEPC R20, `(.L_x_138) ;  /* 0x000000001014794e */ /* 0x000fce0000000000 */
[----:B-12---:R-:W-:Y:S05]  /*7240*/  CALL.ABS.NOINC R8 ;  /* 0x0000000008007343 */ /* 0x006fea0003c00000 */
.L_x_138:
[----:B------:R-:W-:Y:S01]  /*7250*/  HFMA2 R0, -RZ, RZ, 0, 0.0001220703125 ;  /* 0x00000800ff007431 */ /* 0x000fe200000001ff */
        /* <DEDUP_REMOVED lines=9> */
.L_x_139:
        /* <DEDUP_REMOVED lines=10> */
.L_x_140:
        /* <DEDUP_REMOVED lines=10> */
.L_x_141:
        /* <DEDUP_REMOVED lines=10> */
.L_x_142:
[----:B------:R1:W2:Y:S01]  /*74d0*/  LDC.64 R8, c[0x4][R18] ;  /* 0x0100000012087b82 */ /* 0x0002a20000000a00 */
[----:B------:R-:W3:Y:S01]  /*74e0*/  LDCU.64 UR4, c[0x4][0xe0] ;  /* 0x01001c00ff0477ac */ /* 0x000ee20008000a00 */
[----:B------:R-:W-:Y:S01]  /*74f0*/  CS2R R6, SRZ ;  /* 0x0000000000067805 */ /* 0x000fe2000001ff00 */
[----:B---3--:R-:W-:Y:S01]  /*7500*/  IMAD.U32 R4, RZ, RZ, UR4 ;  /* 0x00000004ff047e24 */ /* 0x008fe2000f8e00ff */
[----:B------:R-:W-:-:S04]  /*7510*/  MOV R5, UR5 ;  /* 0x0000000500057c02 */ /* 0x000fc80008000f00 */
[----:B------:R-:W-:-:S07]  /*7520*/  LEPC R20, `(.L_x_143) ;  /* 0x000000001014794e */ /* 0x000fce0000000000 */
[----:B-12---:R-:W-:Y:S05]  /*7530*/  CALL.ABS.NOINC R8 ;  /* 0x0000000008007343 */ /* 0x006fea0003c00000 */
.L_x_143:
        /* <DEDUP_REMOVED lines=10> */
.L_x_144:
        /* <DEDUP_REMOVED lines=10> */
.L_x_145:
[----:B------:R1:W2:Y:S01]  /*7680*/  LDC.64 R8, c[0x4][R18] ;  /* 0x0100000012087b82 */ /* 0x0002a20000000a00 */
[----:B------:R-:W3:Y:S01]  /*7690*/  LDCU.64 UR4, c[0x4][0xe0] ;  /* 0x01001c00ff0477ac */ /* 0x000ee20008000a00 */
[----:B------:R-:W-:Y:S01]  /*76a0*/  CS2R R6, SRZ ;  /* 0x0000000000067805 */ /* 0x000fe2000001ff00 */
[----:B---3--:R-:W-:Y:S01]  /*76b0*/  IMAD.U32 R4, RZ, RZ, UR4 ;  /* 0x00000004ff047e24 */ /* 0x008fe2000f8e00ff */
[----:B------:R-:W-:-:S04]  /*76c0*/  MOV R5, UR5 ;  /* 0x0000000500057c02 */ /* 0x000fc80008000f00 */
[----:B------:R-:W-:-:S07]  /*76d0*/  LEPC R20, `(.L_x_146) ;  /* 0x000000001014794e */ /* 0x000fce0000000000 */
[----:B-12---:R-:W-:Y:S05]  /*76e0*/  CALL.ABS.NOINC R8 ;  /* 0x0000000008007343 */ /* 0x006fea0003c00000 */
.L_x_146:
[----:B------:R-:W-:Y:S01]  /*76f0*/  HFMA2 R0, -RZ, RZ, 0, 3.0517578125e-05 ;  /* 0x00000200ff007431 */ /* 0x000fe200000001ff */
        /* <DEDUP_REMOVED lines=9> */
.L_x_147:
        /* <DEDUP_REMOVED lines=10> */
.L_x_148:
        /* <DEDUP_REMOVED lines=10> */
.L_x_149:
        /* <DEDUP_REMOVED lines=10> */
.L_x_150:
[----:B------:R1:W2:Y:S01]  /*7970*/  LDC.64 R8, c[0x4][R18] ;  /* 0x0100000012087b82 */ /* 0x0002a20000000a00 */
[----:B------:R-:W3:Y:S01]  /*7980*/  LDCU.64 UR4, c[0x4][0xe0] ;  /* 0x01001c00ff0477ac */ /* 0x000ee20008000a00 */
[----:B------:R-:W-:Y:S01]  /*7990*/  CS2R R6, SRZ ;  /* 0x0000000000067805 */ /* 0x000fe2000001ff00 */
[----:B---3--:R-:W-:Y:S01]  /*79a0*/  IMAD.U32 R4, RZ, RZ, UR4 ;  /* 0x00000004ff047e24 */ /* 0x008fe2000f8e00ff */
[----:B------:R-:W-:-:S04]  /*79b0*/  MOV R5, UR5 ;  /* 0x0000000500057c02 */ /* 0x000fc80008000f00 */
[----:B------:R-:W-:-:S07]  /*79c0*/  LEPC R20, `(.L_x_151) ;  /* 0x000000001014794e */ /* 0x000fce0000000000 */
[----:B-12---:R-:W-:Y:S05]  /*79d0*/  CALL.ABS.NOINC R8 ;  /* 0x0000000008007343 */ /* 0x006fea0003c00000 */
.L_x_151:
[----:B------:R1:W-:Y:S01]  /*79e0*/  STL [R1], RZ ;  /* 0x000000ff01007387 */ /* 0x0003e20000100800 */
[----:B------:R1:W2:Y:S01]  /*79f0*/  LDC.64 R8, c[0x4][R18] ;  /* 0x0100000012087b82 */ /* 0x0002a20000000a00 */
[----:B------:R-:W3:Y:S01]  /*7a00*/  LDCU.64 UR4, c[0x4][0xc8] ;  /* 0x01001900ff0477ac */ /* 0x000ee20008000a00 */
[----:B------:R-:W-:Y:S02]  /*7a10*/  MOV R6, UR43 ;  /* 0x0000002b00067c02 */ /* 0x000fe40008000f00 */
[----:B------:R-:W-:Y:S01]  /*7a20*/  MOV R7, UR39 ;  /* 0x0000002700077c02 */ /* 0x000fe20008000f00 */
[----:B---3--:R-:W-:Y:S02]  /*7a30*/  IMAD.U32 R4, RZ, RZ, UR4 ;  /* 0x00000004ff047e24 */ /* 0x008fe4000f8e00ff */
[----:B------:R-:W-:Y:S02]  /*7a40*/  IMAD.U32 R5, RZ, RZ, UR5 ;  /* 0x00000005ff057e24 */ /* 0x000fe4000f8e00ff */
[----:B------:R-:W-:-:S07]  /*7a50*/  LEPC R20, `(.L_x_152) ;  /* 0x000000001014794e */ /* 0x000fce0000000000 */
[----:B-12---:R-:W-:Y:S05]  /*7a60*/  CALL.ABS.NOINC R8 ;  /* 0x0000000008007343 */ /* 0x006fea0003c00000 */
.L_x_152:
        /* <DEDUP_REMOVED lines=10> */
.L_x_153:
[----:B------:R1:W2:Y:S01]  /*7b10*/  LDC.64 R8, c[0x4][R18] ;  /* 0x0100000012087b82 */ /* 0x0002a20000000a00 */
[----:B------:R-:W3:Y:S01]  /*7b20*/  LDCU.64 UR4, c[0x4][0xe0] ;  /* 0x01001c00ff0477ac */ /* 0x000ee20008000a00 */
[----:B------:R-:W-:Y:S01]  /*7b30*/  CS2R R6, SRZ ;  /* 0x0000000000067805 */ /* 0x000fe2000001ff00 */
[----:B---3--:R-:W-:Y:S01]  /*7b40*/  IMAD.U32 R4, RZ, RZ, UR4 ;  /* 0x00000004ff047e24 */ /* 0x008fe2000f8e00ff */
[----:B------:R-:W-:-:S04]  /*7b50*/  MOV R5, UR5 ;  /* 0x0000000500057c02 */ /* 0x000fc80008000f00 */
[----:B------:R-:W-:-:S07]  /*7b60*/  LEPC R20, `(.L_x_154) ;  /* 0x000000001014794e */ /* 0x000fce0000000000 */
[----:B-12---:R-:W-:Y:S05]  /*7b70*/  CALL.ABS.NOINC R8 ;  /* 0x0000000008007343 */ /* 0x006fea0003c00000 */
.L_x_154:
[----:B------:R-:W-:Y:S01]  /*7b80*/  HFMA2 R0, -RZ, RZ, 0, -0.0 ;  /* 0x00008000ff007431 */ /* 0x000fe200000001ff */
        /* <DEDUP_REMOVED lines=9> */
.L_x_155:
        /* <DEDUP_REMOVED lines=10> */
.L_x_156:
        /* <DEDUP_REMOVED lines=10> */
.L_x_157:
[----:B------:R-:W1:Y:S01]  /*7d60*/  LDC.64 R4, c[0x4][0xa8] ;  /* 0x01002a00ff047b82 */ /* 0x000e620000000a00 */
[----:B------:R-:W2:Y:S01]  /*7d70*/  LDCU.64 UR4, c[0x4][0xd0] ;  /* 0x01001a00ff0477ac */ /* 0x000ea20008000a00 */
[----:B------:R-:W-:Y:S02]  /*7d80*/  MOV R6, UR43 ;  /* 0x0000002b00067c02 */ /* 0x000fe40008000f00 */
[----:B------:R-:W-:-:S04]  /*7d90*/  MOV R7, UR39 ;  /* 0x0000002700077c02 */ /* 0x000fc80008000f00 */
[----:B------:R-:W3:Y:S01]  /*7da0*/  LDC.64 R18, c[0x4][R18] ;  /* 0x0100000012127b82 */ /* 0x000ee20000000a00 */
[----:B-1----:R2:W-:Y:S02]  /*7db0*/  STL.64 [R1], R4 ;  /* 0x0000000401007387 */ /* 0x0025e40000100a00 */
[----:B--2---:R-:W-:Y:S02]  /*7dc0*/  IMAD.U32 R4, RZ, RZ, UR4 ;  /* 0x00000004ff047e24 */ /* 0x004fe4000f8e00ff */
[----:B---3--:R-:W-:-:S03]  /*7dd0*/  IMAD.U32 R5, RZ, RZ, UR5 ;  /* 0x00000005ff057e24 */ /* 0x008fc6000f8e00ff */
[----:B------:R-:W-:-:S07]  /*7de0*/  LEPC R20, `(.L_x_98) ;  /* 0x000000001014794e */ /* 0x000fce0000000000 */
[----:B------:R-:W-:Y:S05]  /*7df0*/  CALL.ABS.NOINC R18 ;  /* 0x0000000012007343 */ /* 0x000fea0003c00000 */
.L_x_98:
[----:B------:R-:W-:Y:S05]  /*7e00*/  BSYNC.RECONVERGENT B6 ;  /* 0x0000000000067941 */ /* 0x000fea0003800200 */
.L_x_97:
[----:B------:R-:W2:Y:S01]  /*7e10*/  S2R R5, SR_TID.X ;  /* 0x0000000000057919 */ /* 0x000ea20000002100 */
[----:B------:R-:W-:Y:S01]  /*7e20*/  MOV R4, 0x400 ;  /* 0x0000040000047802 */ /* 0x000fe20000000f00 */
[----:B------:R-:W3:Y:S01]  /*7e30*/  LDCU.64 UR4, c[0x0][0x880] ;  /* 0x00011000ff0477ac */ /* 0x000ee20008000a00 */
[----:B------:R-:W4:Y:S01]  /*7e40*/  S2R R3, SR_CgaCtaId ;  /* 0x0000000000037919 */ /* 0x000f220000008800 */
[----:B-1----:R-:W1:Y:S01]  /*7e50*/  S2R R0, SR_SWINHI ;  /* 0x0000000000007919 */ /* 0x002e620000002f00 */
[----:B---3--:R-:W-:-:S04]  /*7e60*/  ISETP.NE.U32.AND P5, PT, RZ, UR4, PT ;  /* 0x00000004ff007c0c */ /* 0x008fc8000bfa5070 */
[----:B------:R-:W-:Y:S01]  /*7e70*/  ISETP.NE.AND.EX P5, PT, RZ, UR5, PT, P5 ;  /* 0x00000005ff007c0c */ /* 0x000fe2000bfa5350 */
[----:B--2---:R-:W-:Y:S01]  /*7e80*/  IMAD.SHL.U32 R5, R5, 0x2, RZ ;  /* 0x0000000205057824 */ /* 0x004fe200078e00ff */
[----:B----4-:R-:W-:-:S04]  /*7e90*/  LEA R3, R3, R4, 0x18 ;  /* 0x0000000403037211 */ /* 0x010fc800078ec0ff */
[----:B------:R-:W-:Y:S02]  /*7ea0*/  LOP3.LUT R5, R5, 0xfe, RZ, 0xc0, !PT ;  /* 0x000000fe05057812 */ /* 0x000fe400078ec0ff */
[----:B------:R-:W-:Y:S02]  /*7eb0*/  MOV R42, R3 ;  /* 0x00000003002a7202 */ /* 0x000fe40000000f00 */
[----:B-1----:R-:W-:-:S03]  /*7ec0*/  MOV R43, R0 ;  /* 0x00000000002b7202 */ /* 0x002fc60000000f00 */
[----:B------:R-:W-:-:S03]  /*7ed0*/  IMAD.WIDE.U32 R42, R5, 0x2, R42 ;  /* 0x00000002052a7825 */ /* 0x000fc600078e002a */
[C---:B------:R-:W-:Y:S02]  /*7ee0*/  IADD3 R0, P0, PT, R42.reuse, 0x38000, RZ ;  /* 0x000380002a007810 */ /* 0x040fe40007f1e0ff */
[----:B------:R-:W-:-:S03]  /*7ef0*/  IADD3 R4, P1, PT, R42, 0x39000, RZ ;  /* 0x000390002a047810 */ /* 0x000fc60007f3e0ff */
[--C-:B------:R-:W-:Y:S01]  /*7f00*/  IMAD.X R77, RZ, RZ, R43.reuse, P0 ;  /* 0x000000ffff4d7224 */ /* 0x100fe200000e062b */
[----:B------:R-:W-:Y:S01]  /*7f10*/  IADD3 R6, P0, PT, R42, 0x38200, RZ ;  /* 0x000382002a067810 */ /* 0x000fe20007f1e0ff */
[----:B------:R-:W-:-:S03]  /*7f20*/  IMAD.X R73, RZ, RZ, R43, P1 ;  /* 0x000000ffff497224 */ /* 0x000fc600008e062b */
[----:B------:R-:W-:Y:S01]  /*7f30*/  SHF.R.U64 R5, R0, 0x3, R77 ;  /* 0x0000000300057819 */ /* 0x000fe2000000124d */
[----:B------:R-:W-:Y:S01]  /*7f40*/  IMAD.X R75, RZ, RZ, R43, P0 ;  /* 0x000000ffff4b7224 */ /* 0x000fe200000e062b */
[----:B------:R-:W-:Y:S02]  /*7f50*/  IADD3 R3, P0, PT, R42, 0x39200, RZ ;  /* 0x000392002a037810 */ /* 0x000fe40007f1e0ff */
[----:B------:R-:W-:Y:S02]  /*7f60*/  LOP3.LUT R76, R0, 0x70, R5, 0x78, !PT ;  /* 0x00000070004c7812 */ /* 0x000fe400078e7805 */
[----:B------:R-:W-:Y:S01]  /*7f70*/  SHF.R.U64 R7, R6, 0x3, R75 ;  /* 0x0000000306077819 */ /* 0x000fe2000000124b */
[----:B------:R-:W-:Y:S01]  /*7f80*/  IMAD.X R85, RZ, RZ, R43, P0 ;  /* 0x000000ffff557224 */ /* 0x000fe200000e062b */
[----:B------:R-:W-:Y:S01]  /*7f90*/  IADD3 R0, P0, PT, R42, 0x3a000, RZ ;  /* 0x0003a0002a007810 */ /* 0x000fe20007f1e0ff */
[----:B------:R1:W-:Y:S01]  /*7fa0*/  ST.E desc[UR40][R76.64], RZ ;  /* 0x000000ff4c007985 */ /* 0x0003e2000c101928 */
[----:B------:R-:W-:-:S02]  /*7fb0*/  SHF.R.U64 R5, R4, 0x3, R73 ;  /* 0x0000000304057819 */ /* 0x000fc40000001249 */
[----:B------:R-:W-:Y:S01]  /*7fc0*/  LOP3.LUT R74, R6, 0x70, R7, 0x78, !PT ;  /* 0x00000070064a7812 */ /* 0x000fe200078e7807 */
[----:B------:R-:W-:Y:S01]  /*7fd0*/  IMAD.X R83, RZ, RZ, R43, P0 ;  /* 0x000000ffff537224 */ /* 0x000fe200000e062b */
[----:B------:R-:W-:Y:S02]  /*7fe0*/  LOP3.LUT R72, R4, 0x70, R5, 0x78, !PT ;  /* 0x0000007004487812 */ /* 0x000fe400078e7805 */
[C---:B------:R-:W-:Y:S01]  /*7ff0*/  IADD3 R6, P0, PT, R42.reuse, 0x3a200, RZ ;  /* 0x0003a2002a067810 */ /* 0x040fe20007f1e0ff */
[----:B------:R-:W-:Y:S01]  /*8000*/  ST.E desc[UR40][R74.64], RZ ;  /* 0x000000ff4a007985 */ /* 0x000fe2000c101928 */
[C---:B------:R-:W-:Y:S02]  /*8010*/  SHF.R.U64 R5, R3.reuse, 0x3, R85 ;  /* 0x0000000303057819 */ /* 0x040fe40000001255 */
[C---:B------:R-:W-:Y:S01]  /*8020*/  IADD3 R4, P1, PT, R42.reuse, 0x3b000, RZ ;  /* 0x0003b0002a047810 */ /* 0x040fe20007f3e0ff */
[----:B------:R-:W-:Y:S01]  /*8030*/  IMAD.X R81, RZ, RZ, R43, P0 ;  /* 0x000000ffff517224 */ /* 0x000fe200000e062b */
[----:B------:R-:W-:Y:S01]  /*8040*/  LOP3.LUT R84, R3, 0x70, R5, 0x78, !PT ;  /* 0x0000007003547812 */ /* 0x000fe200078e7805 */
[----:B------:R2:W-:Y:S01]  /*8050*/  ST.E desc[UR40][R72.64], RZ ;  /* 0x000000ff48007985 */ /* 0x0005e2000c101928 */
[----:B------:R-:W-:Y:S01]  /*8060*/  IADD3 R3, P0, PT, R42, 0x3b200, RZ ;  /* 0x0003b2002a037810 */ /* 0x000fe20007f1e0ff */
[----:B------:R-:W-:Y:S01]  /*8070*/  IMAD.X R79, RZ, RZ, R43, P1 ;  /* 0x000000ffff4f7224 */ /* 0x000fe200008e062b */
[----:B------:R-:W-:Y:S01]  /*8080*/  SHF.R.U64 R5, R0, 0x3, R83 ;  /* 0x0000000300057819 */ /* 0x000fe20000001253 */
[----:B------:R3:W-:Y:S01]  /*8090*/  ST.E desc[UR40][R84.64], RZ ;  /* 0x000000ff54007985 */ /* 0x0007e2000c101928 */
[----:B------:R-:W-:Y:S01]  /*80a0*/  SHF.R.U64 R7, R6, 0x3, R81 ;  /* 0x0000000306077819 */ /* 0x000fe20000001251 */
[----:B------:R-:W-:Y:S01]  /*80b0*/  IMAD.X R67, RZ, RZ, R43, P0 ;  /* 0x000000ffff437224 */ /* 0x000fe200000e062b */
[----:B------:R-:W-:-:S02]  /*80c0*/  LOP3.LUT R82, R0, 0x70, R5, 0x78, !PT ;  /* 0x0000007000527812 */ /* 0x000fc400078e7805 */
[----:B------:R-:W-:Y:S02]  /*80d0*/  IADD3 R0, P0, PT, R42, 0x3c000, RZ ;  /* 0x0003c0002a007810 */ /* 0x000fe40007f1e0ff */
[----:B------:R-:W-:Y:S01]  /*80e0*/  SHF.R.U64 R5, R4, 0x3, R79 ;  /* 0x0000000304057819 */ /* 0x000fe2000000124f */
[----:B------:R4:W-:Y:S01]  /*80f0*/  ST.E desc[UR40][R82.64], RZ ;  /* 0x000000ff52007985 */ /* 0x0009e2000c101928 */
[----:B------:R-:W-:Y:S01]  /*8100*/  LOP3.LUT R80, R6, 0x70, R7, 0x78, !PT ;  /* 0x0000007006507812 */ /* 0x000fe200078e7807 */
[----:B------:R-:W-:Y:S01]  /*8110*/  IMAD.X R65, RZ, RZ, R43, P0 ;  /* 0x000000ffff417224 */ /* 0x000fe200000e062b */
[----:B------:R-:W-:Y:S02]  /*8120*/  LOP3.LUT R78, R4, 0x70, R5, 0x78, !PT ;  /* 0x00000070044e7812 */ /* 0x000fe400078e7805 */
[----:B------:R-:W-:Y:S01]  /*8130*/  IADD3 R6, P0, PT, R42, 0x3c200, RZ ;  /* 0x0003c2002a067810 */ /* 0x000fe20007f1e0ff */
[----:B------:R5:W-:Y:S01]  /*8140*/  ST.E desc[UR40][R80.64], RZ ;  /* 0x000000ff50007985 */ /* 0x000be2000c101928 */
[----:B------:R-:W-:-:S02]  /*8150*/  SHF.R.U64 R5, R3, 0x3, R67 ;  /* 0x0000000303057819 */ /* 0x000fc40000001243 */
[C---:B------:R-:W-:Y:S01]  /*8160*/  IADD3 R4, P1, PT, R42.reuse, 0x3d000, RZ ;  /* 0x0003d0002a047810 */ /* 0x040fe20007f3e0ff */
[----:B------:R-:W-:Y:S01]  /*8170*/  IMAD.X R63, RZ, RZ, R43, P0 ;  /* 0x000000ffff3f7224 */ /* 0x000fe200000e062b */
[----:B------:R-:W-:Y:S01]  /*8180*/  LOP3.LUT R66, R3, 0x70, R5, 0x78, !PT ;  /* 0x0000007003427812 */ /* 0x000fe200078e7805 */
[----:B------:R-:W-:Y:S01]  /*8190*/  ST.E desc[UR40][R78.64], RZ ;  /* 0x000000ff4e007985 */ /* 0x000fe2000c101928 */
        /* <DEDUP_REMOVED lines=14> */
[----:B------:R-:W-:Y:S01]  /*8280*/  ST.E desc[UR40][R62.64], RZ ;  /* 0x000000ff3e007985 */ /* 0x000fe2000c101928 */
[----:B------:R-:W-:-:S02]  /*8290*/  SHF.R.U64 R5, R3, 0x3, R55 ;  /* 0x0000000303057819 */ /* 0x000fc40000001237 */
        /* <DEDUP_REMOVED lines=13> */
[----:B------:R-:W-:Y:S01]  /*8370*/  ST.E desc[UR40][R52.64], RZ ;  /* 0x000000ff34007985 */ /* 0x000fe2000c101928 */
        /* <DEDUP_REMOVED lines=13> */
[----:B------:R-:W-:Y:S01]  /*8450*/  ST.E desc[UR40][R46.64], RZ ;  /* 0x000000ff2e007985 */ /* 0x000fe2000c101928 */
        /* <DEDUP_REMOVED lines=69> */
[----:B------:R-:W-:Y:S01]  /*88b0*/  SHF.R.U64 R6, R3, 0x3, R9 ;  /* 0x0000000303067819 */ /* 0x000fe20000001209 */
[----:B------:R5:W-:Y:S01]  /*88c0*/  ST.E desc[UR40][R12.64], RZ ;  /* 0x000000ff0c007985 */ /* 0x000be2000c101928 */
[----:B------:R-:W-:-:S02]  /*88d0*/  IADD3 R5, P0, PT, R42, 0x38600, RZ ;  /* 0x000386002a057810 */ /* 0x000fc40007f1e0ff */
[----:B------:R-:W-:Y:S01]  /*88e0*/  LOP3.LUT R8, R3, 0x70, R6, 0x78, !PT ;  /* 0x0000007003087812 */ /* 0x000fe200078e7806 */
[----:B------:R-:W-:Y:S01]  /*88f0*/  ST.E desc[UR40][R10.64], RZ ;  /* 0x000000ff0a007985 */ /* 0x000fe2000c101928 */
[----:B------:R-:W-:Y:S01]  /*8900*/  SHF.R.U64 R3, R0, 0x3, R7 ;  /* 0x0000000300037819 */ /* 0x000fe20000001207 */
[----:B------:R-:W-:Y:S01]  /*8910*/  IMAD.X R71, RZ, RZ, R43, P0 ;  /* 0x000000ffff477224 */ /* 0x000fe200000e062b */
[----:B------:R-:W-:Y:S01]  /*8920*/  IADD3 R4, P1, PT, R42, 0x39400, RZ ;  /* 0x000394002a047810 */ /* 0x000fe20007f3e0ff */
[----:B------:R5:W-:Y:S01]  /*8930*/  ST.E desc[UR40][R8.64], RZ ;  /* 0x000000ff08007985 */ /* 0x000be2000c101928 */
[----:B------:R-:W-:Y:S02]  /*8940*/  LOP3.LUT R6, R0, 0x70, R3, 0x78, !PT ;  /* 0x0000007000067812 */ /* 0x000fe400078e7803 */
[C---:B------:R-:W-:Y:S01]  /*8950*/  SHF.R.U64 R3, R5.reuse, 0x3, R71 ;  /* 0x0000000305037819 */ /* 0x040fe20000001247 */
[----:B------:R-:W-:Y:S02]  /*8960*/  IMAD.X R69, RZ, RZ, R43, P1 ;  /* 0x000000ffff457224 */ /* 0x000fe400008e062b */
[----:B------:R5:W-:Y:S01]  /*8970*/  ST.E desc[UR40][R6.64], RZ ;  /* 0x000000ff06007985 */ /* 0x000be2000c101928 */
[----:B------:R-:W-:-:S02]  /*8980*/  LOP3.LUT R70, R5, 0x70, R3, 0x78, !PT ;  /* 0x0000007005467812 */ /* 0x000fc400078e7803 */
[----:B------:R-:W-:Y:S02]  /*8990*/  IADD3 R3, P0, PT, R42, 0x39600, RZ ;  /* 0x000396002a037810 */ /* 0x000fe40007f1e0ff */
[C---:B------:R-:W-:Y:S01]  /*89a0*/  SHF.R.U64 R0, R4.reuse, 0x3, R69 ;  /* 0x0000000304007819 */ /* 0x040fe20000001245 */
[----:B------:R-:W-:Y:S02]  /*89b0*/  ST.E desc[UR40][R70.64], RZ ;  /* 0x000000ff46007985 */ /* 0x000fe4000c101928 */
[----:B-1----:R-:W-:Y:S01]  /*89c0*/  IMAD.X R77, RZ, RZ, R43, P0 ;  /* 0x000000ffff4d7224 */ /* 0x002fe200000e062b */
[----:B------:R-:W-:Y:S02]  /*89d0*/  LOP3.LUT R68, R4, 0x70, R0, 0x78, !PT ;  /* 0x0000007004447812 */ /* 0x000fe400078e7800 */
[C---:B------:R-:W-:Y:S02]  /*89e0*/  IADD3 R0, P0, PT, R42.reuse, 0x3a600, RZ ;  /* 0x0003a6002a007810 */ /* 0x040fe40007f1e0ff */
[----:B------:R-:W-:Y:S01]  /*89f0*/  IADD3 R4, P1, PT, R42, 0x3a400, RZ ;  /* 0x0003a4002a047810 */ /* 0x000fe20007f3e0ff */
[----:B------:R1:W-:Y:S01]  /*8a00*/  ST.E desc[UR40][R68.64], RZ ;  /* 0x000000ff44007985 */ /* 0x0003e2000c101928 */
[----:B------:R-:W-:Y:S01]  /*8a10*/  SHF.R.U64 R5, R3, 0x3, R77 ;  /* 0x0000000303057819 */ /* 0x000fe2000000124d */
[----:B--2---:R-:W-:-:S02]  /*8a20*/  IMAD.X R73, RZ, RZ, R43, P0 ;  /* 0x000000ffff497224 */ /* 0x004fc400000e062b */
[----:B------:R-:W-:Y:S01]  /*8a30*/  IMAD.X R75, RZ, RZ, R43, P1 ;  /* 0x000000ffff4b7224 */ /* 0x000fe200008e062b */
[----:B------:R-:W-:Y:S02]  /*8a40*/  LOP3.LUT R76, R3, 0x70, R5, 0x78, !PT ;  /* 0x00000070034c7812 */ /* 0x000fe400078e7805 */
[----:B------:R-:W-:Y:S02]  /*8a50*/  SHF.R.U64 R3, R0, 0x3, R73 ;  /* 0x0000000300037819 */ /* 0x000fe40000001249 */
[----:B------:R-:W-:Y:S01]  /*8a60*/  SHF.R.U64 R5, R4, 0x3, R75 ;  /* 0x0000000304057819 */ /* 0x000fe2000000124b */
[----:B------:R2:W-:Y:S01]  /*8a70*/  ST.E desc[UR40][R76.64], RZ ;  /* 0x000000ff4c007985 */ /* 0x0005e2000c101928 */
[----:B------:R-:W-:Y:S02]  /*8a80*/  LOP3.LUT R72, R0, 0x70, R3, 0x78, !PT ;  /* 0x0000007000487812 */ /* 0x000fe400078e7803 */
[----:B------:R-:W-:Y:S02]  /*8a90*/  IADD3 R3, P0, PT, R42, 0x3b400, RZ ;  /* 0x0003b4002a037810 */ /* 0x000fe40007f1e0ff */
[----:B------:R-:W-:-:S02]  /*8aa0*/  LOP3.LUT R74, R4, 0x70, R5, 0x78, !PT ;  /* 0x00000070044a7812 */ /* 0x000fc400078e7805 */
[C---:B------:R-:W-:Y:S01]  /*8ab0*/  IADD3 R4, P1, PT, R42.reuse, 0x3b600, RZ ;  /* 0x0003b6002a047810 */ /* 0x040fe20007f3e0ff */
[--C-:B---3--:R-:W-:Y:S01]  /*8ac0*/  IMAD.X R85, RZ, RZ, R43.reuse, P0 ;  /* 0x000000ffff557224 */ /* 0x108fe200000e062b */
[----:B------:R-:W-:Y:S01]  /*8ad0*/  IADD3 R0, P0, PT, R42, 0x3c400, RZ ;  /* 0x0003c4002a007810 */ /* 0x000fe20007f1e0ff */
[----:B------:R-:W-:Y:S02]  /*8ae0*/  ST.E desc[UR40][R74.64], RZ ;  /* 0x000000ff4a007985 */ /* 0x000fe4000c101928 */
[----:B----4-:R-:W-:Y:S01]  /*8af0*/  IMAD.X R83, RZ, RZ, R43, P1 ;  /* 0x000000ffff537224 */ /* 0x010fe200008e062b */
[C---:B------:R-:W-:Y:S01]  /*8b00*/  SHF.R.U64 R5, R3.reuse, 0x3, R85 ;  /* 0x0000000303057819 */ /* 0x040fe20000001255 */
[----:B-----5:R-:W-:Y:S01]  /*8b10*/  IMAD.X R81, RZ, RZ, R43, P0 ;  /* 0x000000ffff517224 */ /* 0x020fe200000e062b */
[----:B------:R3:W-:Y:S02]  /*8b20*/  ST.E desc[UR40][R72.64], RZ ;  /* 0x000000ff48007985 */ /* 0x0007e4000c101928 */
[----:B------:R-:W-:-:S02]  /*8b30*/  LOP3.LUT R84, R3, 0x70, R5, 0x78, !PT ;  /* 0x0000007003547812 */ /* 0x000fc400078e7805 */
[----:B------:R-:W-:Y:S02]  /*8b40*/  SHF.R.U64 R5, R4, 0x3, R83 ;  /* 0x0000000304057819 */ /* 0x000fe40000001253 */
[----:B------:R-:W-:Y:S01]  /*8b50*/  SHF.R.U64 R3, R0, 0x3, R81 ;  /* 0x0000000300037819 */ /* 0x000fe20000001251 */
[----:B------:R4:W-:Y:S01]  /*8b60*/  ST.E desc[UR40][R84.64], RZ ;  /* 0x000000ff54007985 */ /* 0x0009e2000c101928 */
[----:B------:R-:W-:Y:S02]  /*8b70*/  LOP3.LUT R82, R4, 0x70, R5, 0x78, !PT ;  /* 0x0000007004527812 */ /* 0x000fe400078e7805 */
[----:B------:R-:W-:Y:S02]  /*8b80*/  IADD3 R4, P0, PT, R42, 0x3c600, RZ ;  /* 0x0003c6002a047810 */ /* 0x000fe40007f1e0ff */
[----:B------:R-:W-:Y:S01]  /*8b90*/  LOP3.LUT R80, R0, 0x70, R3, 0x78, !PT ;  /* 0x0000007000507812 */ /* 0x000fe200078e7803 */
[----:B------:R-:W-:Y:S01]  /*8ba0*/  ST.E desc[UR40][R82.64], RZ ;  /* 0x000000ff52007985 */ /* 0x000fe2000c101928 */
[C---:B------:R-:W-:Y:S01]  /*8bb0*/  IADD3 R3, P1, PT, R42.reuse, 0x3d400, RZ ;  /* 0x0003d4002a037810 */ /* 0x040fe20007f3e0ff */
[--C-:B------:R-:W-:Y:S01]  /*8bc0*/  IMAD.X R67, RZ, RZ, R43.reuse, P0 ;  /* 0x000000ffff437224 */ /* 0x100fe200000e062b */
[----:B------:R-:W-:Y:S01]  /*8bd0*/  IADD3 R0, P0, PT, R42, 0x3d600, RZ ;  /* 0x0003d6002a007810 */ /* 0x000fe20007f1e0ff */
[----:B------:R5:W-:Y:S02]  /*8be0*/  ST.E desc[UR40][R80.64], RZ ;  /* 0x000000ff50007985 */ /* 0x000be4000c101928 */
[----:B------:R-:W-:Y:S01]  /*8bf0*/  IMAD.X R79, RZ, RZ, R43, P1 ;  /* 0x000000ffff4f7224 */ /* 0x000fe200008e062b */
[----:B------:R-:W-:Y:S01]  /*8c00*/  SHF.R.U64 R5, R4, 0x3, R67 ;  /* 0x0000000304057819 */ /* 0x000fe20000001243 */
[----:B------:R-:W-:-:S03]  /*8c10*/  IMAD.X R65, RZ, RZ, R43, P0 ;  /* 0x000000ffff417224 */ /* 0x000fc600000e062b */
[----:B------:R-:W-:Y:S02]  /*8c20*/  LOP3.LUT R66, R4, 0x70, R5, 0x78, !PT ;  /* 0x0000007004427812 */ /* 0x000fe400078e7805 */
[C---:B------:R-:W-:Y:S02]  /*8c30*/  SHF.R.U64 R4, R0.reuse, 0x3, R65 ;  /* 0x0000000300047819 */ /* 0x040fe40000001241 */
[C---:B------:R-:W-:Y:S01]  /*8c40*/  SHF.R.U64 R5, R3.reuse, 0x3, R79 ;  /* 0x0000000303057819 */ /* 0x040fe2000000124f */
[----:B------:R5:W-:Y:S01]  /*8c50*/  ST.E desc[UR40][R66.64], RZ ;  /* 0x000000ff42007985 */ /* 0x000be2000c101928 */
[----:B------:R-:W-:Y:S02]  /*8c60*/  LOP3.LUT R64, R0, 0x70, R4, 0x78, !PT ;  /* 0x0000007000407812 */ /* 0x000fe400078e7804 */
[----:B------:R-:W-:Y:S02]  /*8c70*/  IADD3 R0, P0, PT, R42, 0x3e400, RZ ;  /* 0x0003e4002a007810 */ /* 0x000fe40007f1e0ff */
[----:B------:R-:W-:-:S02]  /*8c80*/  LOP3.LUT R78, R3, 0x70, R5, 0x78, !PT ;  /* 0x00000070034e7812 */ /* 0x000fc400078e7805 */
[C---:B------:R-:W-:Y:S01]  /*8c90*/  IADD3 R4, P1, PT, R42.reuse, 0x3e600, RZ ;  /* 0x0003e6002a047810 */ /* 0x040fe20007f3e0ff */
[--C-:B------:R-:W-:Y:S01]  /*8ca0*/  IMAD.X R61, RZ, RZ, R43.reuse, P0 ;  /* 0x000000ffff3d7224 */ /* 0x100fe200000e062b */
[----:B------:R-:W-:Y:S01]  /*8cb0*/  IADD3 R3, P0, PT, R42, 0x3f400, RZ ;  /* 0x0003f4002a037810 */ /* 0x000fe20007f1e0ff */
[----:B------:R-:W-:Y:S02]  /*8cc0*/  ST.E desc[UR40][R78.64], RZ ;  /* 0x000000ff4e007985 */ /* 0x000fe4000c101928 */
[----:B------:R-:W-:Y:S01]  /*8cd0*/  IMAD.X R63, RZ, RZ, R43, P1 ;  /* 0x000000ffff3f7224 */ /* 0x000fe200008e062b */
[C---:B------:R-:W-:Y:S01]  /*8ce0*/  SHF.R.U64 R5, R0.reuse, 0x3, R61 ;  /* 0x0000000300057819 */ /* 0x040fe2000000123d */
[----:B------:R-:W-:Y:S01]  /*8cf0*/  IMAD.X R55, RZ, RZ, R43, P0 ;  /* 0x000000ffff377224 */ /* 0x000fe200000e062b */
[----:B------:R5:W-:Y:S02]  /*8d00*/  ST.E desc[UR40][R64.64], RZ ;  /* 0x000000ff40007985 */ /* 0x000be4000c101928 */
[----:B------:R-:W-:-:S02]  /*8d10*/  LOP3.LUT R60, R0, 0x70, R5, 0x78, !PT ;  /* 0x00000070003c7812 */ /* 0x000fc400078e7805 */
[C---:B------:R-:W-:Y:S02]  /*8d20*/  SHF.R.U64 R0, R3.reuse, 0x3, R55 ;  /* 0x0000000303007819 */ /* 0x040fe40000001237 */
[----:B------:R-:W-:Y:S01]  /*8d30*/  SHF.R.U64 R5, R4, 0x3, R63 ;  /* 0x0000000304057819 */ /* 0x000fe2000000123f */
[----:B------:R5:W-:Y:S01]  /*8d40*/  ST.E desc[UR40][R60.64], RZ ;  /* 0x000000ff3c007985 */ /* 0x000be2000c101928 */
[----:B------:R-:W-:Y:S02]  /*8d50*/  LOP3.LUT R54, R3, 0x70, R0, 0x78, !PT ;  /* 0x0000007003367812 */ /* 0x000fe400078e7800 */
[----:B------:R-:W-:Y:S02]  /*8d60*/  IADD3 R0, P0, PT, R42, 0x3f600, RZ ;  /* 0x0003f6002a007810 */ /* 0x000fe40007f1e0ff */
[----:B------:R-:W-:Y:S02]  /*8d70*/  LOP3.LUT R62, R4, 0x70, R5, 0x78, !PT ;  /* 0x00000070043e7812 */ /* 0x000fe400078e7805 */
        /* <DEDUP_REMOVED lines=106> */
[--C-:B-1----:R-:W-:Y:S01]  /*9420*/  IMAD.X R69, RZ, RZ, R43.reuse, P0 ;  /* 0x000000ffff457224 */ /* 0x102fe200000e062b */
[----:B------:R-:W-:Y:S01]  /*9430*/  IADD3 R3, P0, PT, R42, 0x3b800, RZ ;  /* 0x0003b8002a037810 */ /* 0x000fe20007f1e0ff */
[----:B------:R-:W-:Y:S02]  /*9440*/  ST.E desc[UR40][R10.64], RZ ;  /* 0x000000ff0a007985 */ /* 0x000fe4000c101928 */
[----:B--2---:R-:W-:Y:S01]  /*9450*/  IMAD.X R77, RZ, RZ, R43, P1 ;  /* 0x000000ffff4d7224 */ /* 0x004fe200008e062b */
        /* <DEDUP_REMOVED lines=11> */
[--C-:B---3--:R-:W-:Y:S01]  /*9510*/  IMAD.X R73, RZ, RZ, R43.reuse, P0 ;  /* 0x000000ffff497224 */ /* 0x108fe200000e062b */
[----:B------:R-:W-:Y:S01]  /*9520*/  IADD3 R3, P0, PT, R42, 0x3ca00, RZ ;  /* 0x0003ca002a037810 */ /* 0x000fe20007f1e0ff */
[----:B------:R-:W-:Y:S02]  /*9530*/  ST.E desc[UR40][R76.64], RZ ;  /* 0x000000ff4c007985 */ /* 0x000fe4000c101928 */
[----:B----4-:R-:W-:Y:S01]  /*9540*/  IMAD.X R85, RZ, RZ, R43, P1 ;  /* 0x000000ffff557224 */ /* 0x010fe200008e062b */
        /* <DEDUP_REMOVED lines=11> */
[--C-:B-----5:R-:W-:Y:S01]  /*9600*/  IMAD.X R81, RZ, RZ, R43.reuse, P0 ;  /* 0x000000ffff517224 */ /* 0x120fe200000e062b */
        /* <DEDUP_REMOVED lines=106> */
[----:B------:R1:W-:Y:S02]  /*9cb0*/  ST.E desc[UR40][R32.64], RZ ;  /* 0x000000ff20007985 */ /* 0x0003e4000c101928 */
        /* <DEDUP_REMOVED lines=29> */
[----:B------:R1:W-:Y:S02]  /*9e90*/  ST.E desc[UR40][R18.64], RZ ;  /* 0x000000ff12007985 */ /* 0x0003e4000c101928 */
        /* <DEDUP_REMOVED lines=14> */
[----:B------:R1:W-:Y:S02]  /*9f80*/  ST.E desc[UR40][R68.64], RZ ;  /* 0x000000ff44007985 */ /* 0x0003e4000c101928 */
[----:B------:R-:W-:Y:S01]  /*9f90*/  IMAD.X R77, RZ, RZ, R43, P1 ;  /* 0x000000ffff4d7224 */ /* 0x000fe200008e062b */
[C---:B------:R-:W-:Y:S01]  /*9fa0*/  SHF.R.U64 R5, R0.reuse, 0x3, R71 ;  /* 0x0000000300057819 */ /* 0x040fe20000001247 */
[----:B----4-:R-:W-:Y:S01]  /*9fb0*/  IMAD.X R73, RZ, RZ, R43, P0 ;  /* 0x000000ffff497224 */ /* 0x010fe200000e062b */
        /* <DEDUP_REMOVED lines=108> */
[C---:B------:R-:W-:Y:S01]  /*a680*/  SHF.R.U64 R0, R4.reuse, 0x3, R29 ;  /* 0x0000000304007819 */ /* 0x040fe2000000121d */
[----:B------:R1:W-:Y:S01]  /*a690*/  ST.E desc[UR40][R30.64], RZ ;  /* 0x000000ff1e007985 */ /* 0x0003e2000c101928 */
[----:B------:R-:W-:Y:S02]  /*a6a0*/  LOP3.LUT R38, R3, 0x70, R5, 0x78, !PT ;  /* 0x0000007003267812 */ /* 0x000fe400078e7805 */
[----:B------:R-:W-:-:S03]  /*a6b0*/  LOP3.LUT R28, R4, 0x70, R0, 0x78, !PT ;  /* 0x00000070041c7812 */ /* 0x000fc600078e7800 */
[----:B------:R1:W-:Y:S04]  /*a6c0*/  ST.E desc[UR40][R38.64], RZ ;  /* 0x000000ff26007985 */ /* 0x0003e8000c101928 */
[----:B------:R1:W-:Y:S01]  /*a6d0*/  ST.E desc[UR40][R28.64], RZ ;  /* 0x000000ff1c007985 */ /* 0x0003e2000c101928 */
[----:B------:R-:W-:Y:S05]  /*a6e0*/  @!P5 BRA `(.L_x_158) ;  /* 0x0000000000d0d947 */ /* 0x000fea0003800000 */
[----:B------:R-:W2:Y:S01]  /*a6f0*/  LDC R4, c[0x0][0x904] ;  /* 0x00024100ff047b82 */ /* 0x000ea20000000800 */
[----:B------:R-:W3:Y:S01]  /*a700*/  LDCU.64 UR4, c[0x0][0x908] ;  /* 0x00012100ff0477ac */ /* 0x000ee20008000a00 */
[----:B------:R-:W4:Y:S01]  /*a710*/  S2R R0, SR_TID.X ;  /* 0x0000000000007919 */ /* 0x000f220000002100 */
[----:B------:R-:W-:Y:S01]  /*a720*/  BSSY.RECONVERGENT B0, `(.L_x_158) ;  /* 0x0000030000007945 */ /* 0x000fe20003800200 */
[----:B---3--:R-:W-:Y:S01]  /*a730*/  IMAD.HI.U32 R3, R57, UR4, RZ ;  /* 0x0000000439037c27 */ /* 0x008fe2000f8e00ff */
[----:B------:R-:W3:Y:S01]  /*a740*/  LDCU UR4, c[0x0][0x380] ;  /* 0x00007000ff0477ac */ /* 0x000ee20008000800 */
[----:B--2---:R-:W-:-:S03]  /*a750*/  ISETP.NE.AND P0, PT, R4, 0x1, PT ;  /* 0x000000010400780c */ /* 0x004fc60003f05270 */
[----:B------:R-:W-:-:S04]  /*a760*/  SHF.R.U32.HI R3, RZ, UR5, R3 ;  /* 0x00000005ff037c19 */ /* 0x000fc80008011603 */
[----:B------:R-:W-:Y:S02]  /*a770*/  SEL R3, R57, R3, !P0 ;  /* 0x0000000339037207 */ /* 0x000fe40004000000 */
[----:B----4-:R-:W-:-:S03]  /*a780*/  LOP3.LUT R0, R0, 0x7f, RZ, 0xc0, !PT ;  /* 0x0000007f00007812 */ /* 0x010fc600078ec0ff */
[----:B------:R-:W-:-:S04]  /*a790*/  IMAD.MOV R3, RZ, RZ, -R3 ;  /* 0x000000ffff037224 */ /* 0x000fc800078e0a03 */
[----:B------:R-:W-:-:S04]  /*a7a0*/  IMAD R3, R4, R3, R57 ;  /* 0x0000000304037224 */ /* 0x000fc800078e0239 */
[----:B------:R-:W-:-:S05]  /*a7b0*/  IMAD R3, R3, 0x100, R0 ;  /* 0x0000010003037824 */ /* 0x000fca00078e0200 */
[----:B---3--:R-:W-:-:S13]  /*a7c0*/  ISETP.GE.AND P0, PT, R3, UR4, PT ;  /* 0x0000000403007c0c */ /* 0x008fda000bf06270 */
[----:B------:R-:W-:Y:S05]  /*a7d0*/  @P0 BRA `(.L_x_159) ;  /* 0x0000000000900947 */ /* 0x000fea0003800000 */
[----:B------:R-:W1:Y:S01]  /*a7e0*/  LDC R5, c[0x0][0x38c] ;  /* 0x0000e300ff057b82 */ /* 0x000e620000000800 */
[----:B------:R-:W2:Y:S01]  /*a7f0*/  LDCU UR6, c[0x0][0x890] ;  /* 0x00011200ff0677ac */ /* 0x000ea20008000800 */
[----:B------:R-:W3:Y:S01]  /*a800*/  LDCU.64 UR4, c[0x0][0x888] ;  /* 0x00011100ff0477ac */ /* 0x000ee20008000a00 */
[----:B--2---:R-:W-:Y:S01]  /*a810*/  IMAD R3, R22, UR6, R3 ;  /* 0x0000000616037c24 */ /* 0x004fe2000f8e0203 */
[----:B-1----:R-:W-:-:S04]  /*a820*/  IABS R6, R5 ;  /* 0x0000000500067213 */ /* 0x002fc80000000000 */
[----:B------:R-:W1:Y:S08]  /*a830*/  I2F.RP R8, R6 ;  /* 0x0000000600087306 */ /* 0x000e700000209400 */
[----:B-1----:R-:W1:Y:S02]  /*a840*/  MUFU.RCP R8, R8 ;  /* 0x0000000800087308 */ /* 0x002e640000001000 */
[----:B-1----:R-:W-:-:S06]  /*a850*/  IADD3 R8, PT, PT, R8, 0xffffffe, RZ ;  /* 0x0ffffffe08087810 */ /* 0x002fcc0007ffe0ff */
[----:B------:R-:W1:Y:S02]  /*a860*/  F2I.FTZ.U32.TRUNC.NTZ R9, R8 ;  /* 0x0000000800097305 */ /* 0x000e64000021f000 */
[----:B-1----:R-:W-:Y:S01]  /*a870*/  IADD3 R0, PT, PT, RZ, -R9, RZ ;  /* 0x80000009ff007210 */ /* 0x002fe20007ffe0ff */
[----:B------:R-:W-:-:S04]  /*a880*/  IMAD.MOV.U32 R8, RZ, RZ, RZ ;  /* 0x000000ffff087224 */ /* 0x000fc800078e00ff */
[----:B------:R-:W-:Y:S01]  /*a890*/  IMAD R4, R0, R6, RZ ;  /* 0x0000000600047224 */ /* 0x000fe200078e02ff */
[----:B------:R-:W-:-:S03]  /*a8a0*/  IABS R0, R2 ;  /* 0x0000000200007213 */ /* 0x000fc60000000000 */
[----:B------:R-:W-:Y:S01]  /*a8b0*/  IMAD.HI.U32 R7, R9, R4, R8 ;  /* 0x0000000409077227 */ /* 0x000fe200078e0008 */
[----:B------:R-:W-:Y:S01]  /*a8c0*/  MOV R4, R0 ;  /* 0x0000000000047202 */ /* 0x000fe20000000f00 */
[----:B------:R-:W1:Y:S04]  /*a8d0*/  LDC.64 R8, c[0x0][0x880] ;  /* 0x00022000ff087b82 */ /* 0x000e680000000a00 */
[----:B------:R-:W-:-:S04]  /*a8e0*/  IMAD.HI.U32 R7, R7, R4, RZ ;  /* 0x0000000407077227 */ /* 0x000fc800078e00ff */
[----:B------:R-:W-:-:S04]  /*a8f0*/  IMAD.MOV R0, RZ, RZ, -R7 ;  /* 0x000000ffff007224 */ /* 0x000fc800078e0a07 */
[----:B------:R-:W-:-:S05]  /*a900*/  IMAD R0, R6, R0, R4 ;  /* 0x0000000006007224 */ /* 0x000fca00078e0204 */
[----:B------:R-:W-:-:S13]  /*a910*/  ISETP.GT.U32.AND P1, PT, R6, R0, PT ;  /* 0x000000000600720c */ /* 0x000fda0003f24070 */
[-C--:B------:R-:W-:Y:S01]  /*a920*/  @!P1 IADD3 R0, PT, PT, R0, -R6.reuse, RZ ;  /* 0x8000000600009210 */ /* 0x080fe20007ffe0ff */
[----:B------:R-:W-:Y:S01]  /*a930*/  @!P1 VIADD R7, R7, 0x1 ;  /* 0x0000000107079836 */ /* 0x000fe20000000000 */
[----:B------:R-:W-:Y:S02]  /*a940*/  ISETP.NE.AND P1, PT, R5, RZ, PT ;  /* 0x000000ff0500720c */ /* 0x000fe40003f25270 */
[----:B------:R-:W-:Y:S02]  /*a950*/  ISETP.GE.U32.AND P2, PT, R0, R6, PT ;  /* 0x000000060000720c */ /* 0x000fe40003f46070 */
[----:B------:R-:W-:-:S04]  /*a960*/  LOP3.LUT R0, R2, R5, RZ, 0x3c, !PT ;  /* 0x0000000502007212 */ /* 0x000fc800078e3cff */
[----:B------:R-:W-:-:S07]  /*a970*/  ISETP.GE.AND P0, PT, R0, RZ, PT ;  /* 0x000000ff0000720c */ /* 0x000fce0003f06270 */
[----:B------:R-:W-:-:S06]  /*a980*/  @P2 IADD3 R7, PT, PT, R7, 0x1, RZ ;  /* 0x0000000107072810 */ /* 0x000fcc0007ffe0ff */
[----:B------:R-:W-:Y:S01]  /*a990*/  @!P0 IMAD.MOV R7, RZ, RZ, -R7 ;  /* 0x000000ffff078224 */ /* 0x000fe200078e0a07 */
[----:B------:R-:W-:-:S04]  /*a9a0*/  @!P1 LOP3.LUT R7, RZ, R5, RZ, 0x33, !PT ;  /* 0x00000005ff079212 */ /* 0x000fc800078e33ff */
[C---:B------:R-:W-:Y:S01]  /*a9b0*/  IADD3 R0, PT, PT, -R7.reuse, RZ, RZ ;  /* 0x000000ff07007210 */ /* 0x040fe20007ffe1ff */
[----:B---3--:R-:W-:-:S04]  /*a9c0*/  IMAD R3, R7, UR5, R3 ;  /* 0x0000000507037c24 */ /* 0x008fc8000f8e0203 */
[----:B------:R-:W-:-:S04]  /*a9d0*/  IMAD R0, R5, R0, R2 ;  /* 0x0000000005007224 */ /* 0x000fc800078e0202 */
[----:B------:R-:W-:Y:S02]  /*a9e0*/  IMAD R3, R0, UR4, R3 ;  /* 0x0000000400037c24 */ /* 0x000fe4000f8e0203 */
[----:B------:R-:W-:Y:S02]  /*a9f0*/  IMAD.MOV.U32 R0, RZ, RZ, -0x800000 ;  /* 0xff800000ff007424 */ /* 0x000fe400078e00ff */
[----:B-1----:R-:W-:-:S05]  /*aa00*/  IMAD.WIDE R8, R3, 0x4, R8 ;  /* 0x0000000403087825 */ /* 0x002fca00078e0208 */
[----:B------:R2:W-:Y:S02]  /*aa10*/  STG.E desc[UR40][R8.64], R0 ;  /* 0x0000000008007986 */ /* 0x0005e4000c101928 */
.L_x_159:
[----:B------:R-:W-:Y:S05]  /*aa20*/  BSYNC.RECONVERGENT B0 ;  /* 0x0000000000007941 */ /* 0x000fea0003800200 */
.L_x_158:
[----:B------:R-:W-:-:S09]  /*aa30*/  UISETP.NE.AND UP0, UPT, UR37, URZ, UPT ;  /* 0x000000ff2500728c */ /* 0x000fd2000bf05270 */
[----:B------:R-:W-:Y:S05]  /*aa40*/  BRA.U UP0, `(.L_x_160) ;  /* 0x0000000100047547 */ /* 0x000fea000b800000 */
[----:B------:R-:W-:Y:S05]  /*aa50*/  BPT.TRAP 0x1 ;  /* 0x000000040000795c */ /* 0x000fea0000300000 */
.L_x_160:
[C---:B-1----:R-:W-:Y:S01]  /*aa60*/  IADD3 R6, P0, PT, R42.reuse, 0x48000, RZ ;  /* 0x000480002a067810 */ /* 0x042fe20007f1e0ff */
[----:B------:R-:W1:Y:S01]  /*aa70*/  S2UR UR4, SR_CgaCtaId ;  /* 0x00000000000479c3 */ /* 0x000e620000008800 */
[C---:B------:R-:W-:Y:S01]  /*aa80*/  IADD3 R3, P1, PT, R42.reuse, 0x48200, RZ ;  /* 0x000482002a037810 */ /* 0x040fe20007f3e0ff */
[----:B------:R-:W-:Y:S01]  /*aa90*/  UMOV UR5, 0x400 ;  /* 0x0000040000057882 */ /* 0x000fe20000000000 */
[----:B------:R-:W-:Y:S01]  /*aaa0*/  STL.64 [R1+0x60], R56 ;  /* 0x0000603801007387 */ /* 0x000fe20000100a00 */
[--C-:B------:R-:W-:Y:S01]  /*aab0*/  IMAD.X R81, RZ, RZ, R43.reuse, P0 ;  /* 0x000000ffff517224 */ /* 0x100fe200000e062b */
[C---:B------:R-:W-:Y:S01]  /*aac0*/  IADD3 R5, P0, PT, R42.reuse, 0x49000, RZ ;  /* 0x000490002a057810 */ /* 0x040fe20007f1e0ff */
[----:B------:R-:W-:Y:S01]  /*aad0*/  IMAD.X R79, RZ, RZ, R43, P1 ;  /* 0x000000ffff4f7224 */ /* 0x000fe200008e062b */
[----:B--2---:R-:W-:Y:S01]  /*aae0*/  IADD3 R0, P1, PT, R42, 0x49200, RZ ;  /* 0x000492002a007810 */ /* 0x004fe20007f3e0ff */
[----:B------:R-:W-:Y:S01]  /*aaf0*/  STL.64 [R1+0x58], R22 ;  /* 0x0000581601007387 */ /* 0x000fe20000100a00 */
[C---:B------:R-:W-:Y:S01]  /*ab00*/  SHF.R.U64 R7, R6.reuse, 0x3, R81 ;  /* 0x0000000306077819 */ /* 0x040fe20000001251 */
[----:B------:R-:W-:Y:S01]  /*ab10*/  IMAD.X R77, RZ, RZ, R43, P0 ;  /* 0x000000ffff4d7224 */ /* 0x000fe200000e062b */
[C---:B------:R-:W-:Y:S01]  /*ab20*/  SHF.R.U64 R4, R3.reuse, 0x3, R79 ;  /* 0x0000000303047819 */ /* 0x040fe2000000124f */
[----:B------:R-:W-:Y:S01]  /*ab30*/  IMAD.X R67, RZ, RZ, R43, P1 ;  /* 0x000000ffff437224 */ /* 0x000fe200008e062b */
[----:B------:R-:W-:Y:S01]  /*ab40*/  LOP3.LUT R80, R6, 0x70, R7, 0x78, !PT ;  /* 0x0000007006507812 */ /* 0x000fe200078e7807 */
[----:B------:R-:W-:Y:S01]  /*ab50*/  STL [R1+0x68], R58 ;  /* 0x0000683a01007387 */ /* 0x000fe20000100800 */
[----:B------:R-:W-:Y:S01]  /*ab60*/  LOP3.LUT R78, R3, 0x70, R4, 0x78, !PT ;  /* 0x00000070034e7812 */ /* 0x000fe200078e7804 */
[----:B------:R-:W-:Y:S01]  /*ab70*/  UISETP.NE.AND UP0, UPT, UR37, URZ, UPT ;  /* 0x000000ff2500728c */ /* 0x000fe2000bf05270 */
[----:B------:R-:W-:-:S02]  /*ab80*/  IADD3 R6, P0, PT, R42, 0x4a000, RZ ;  /* 0x0004a0002a067810 */ /* 0x000fc40007f1e0ff */
[----:B------:R-:W-:Y:S02]  /*ab90*/  IADD3 R3, P1, PT, R42, 0x4a200, RZ ;  /* 0x0004a2002a037810 */ /* 0x000fe40007f3e0ff */
[C---:B------:R-:W-:Y:S01]  /*aba0*/  SHF.R.U64 R4, R0.reuse, 0x3, R67 ;  /* 0x0000000300047819 */ /* 0x040fe20000001243 */
[----:B------:R-:W-:Y:S01]  /*abb0*/  IMAD.X R65, RZ, RZ, R43, P0 ;  /* 0x000000ffff417224 */ /* 0x000fe200000e062b */
[C---:B------:R-:W-:Y:S01]  /*abc0*/  SHF.R.U64 R7, R5.reuse, 0x3, R77 ;  /* 0x0000000305077819 */ /* 0x040fe2000000124d */
[----:B------:R-:W-:Y:S01]  /*abd0*/  IMAD.X R63, RZ, RZ, R43, P1 ;  /* 0x000000ffff3f7224 */ /* 0x000fe200008e062b */
[----:B------:R-:W-:Y:S01]  /*abe0*/  LOP3.LUT R66, R0, 0x70, R4, 0x78, !PT ;  /* 0x0000007000427812 */ /* 0x000fe200078e7804 */
[----:B-1----:R-:W-:Y:S01]  /*abf0*/  ULEA UR4, UR4, UR5, 0x18 ;  /* 0x0000000504047291 */ /* 0x002fe2000f8ec0ff */
[----:B------:R-:W-:Y:S02]  /*ac00*/  IADD3 R0, P1, PT, R42, 0x4b200, RZ ;  /* 0x0004b2002a007810 */ /* 0x000fe40007f3e0ff */
[----:B------:R-:W-:-:S02]  /*ac10*/  LOP3.LUT R76, R5, 0x70, R7, 0x78, !PT ;  /* 0x00000070054c7812 */ /* 0x000fc400078e7807 */
[----:B------:R-:W-:Y:S01]  /*ac20*/  IADD3 R5, P0, PT, R42, 0x4b000, RZ ;  /* 0x0004b0002a057810 */ /* 0x000fe20007f1e0ff */
[----:B------:R-:W-:Y:S01]  /*ac30*/  IMAD.X R55, RZ, RZ, R43, P1 ;  /* 0x000000ffff377224 */ /* 0x000fe200008e062b */
[C---:B------:R-:W-:Y:S02]  /*ac40*/  SHF.R.U64 R7, R6.reuse, 0x3, R65 ;  /* 0x0000000306077819 */ /* 0x040fe40000001241 */
[C---:B------:R-:W-:Y:S01]  /*ac50*/  SHF.R.U64 R4, R3.reuse, 0x3, R63 ;  /* 0x0000000303047819 */ /* 0x040fe2000000123f */
[----:B------:R-:W-:Y:S01]  /*ac60*/  IMAD.X R61, RZ, RZ, R43, P0 ;  /* 0x000000ffff3d7224 */ /* 0x000fe200000e062b */
[----:B------:R-:W-:Y:S01]  /*ac70*/  LOP3.LUT R64, R6, 0x70, R7, 0x78, !PT ;  /* 0x0000007006407812 */ /* 0x000fe200078e7807 */
[----:B------:R-:W-:Y:S01]  /*ac80*/  SYNCS.ARRIVE.TRANS64.A1T0 RZ, [UR4+0x580b0], RZ ;  /* 0x0580b0ffffff79a7 */ /* 0x000fe20008100004 */
[----:B------:R-:W-:Y:S01]  /*ac90*/  LOP3.LUT R62, R3, 0x70, R4, 0x78, !PT ;  /* 0x00000070033e7812 */ /* 0x000fe200078e7804 */
[----:B------:R-:W-:Y:S01]  /*aca0*/  ST.E desc[UR40][R80.64], RZ ;  /* 0x000000ff50007985 */ /* 0x000fe2000c101928 */
[----:B------:R-:W-:-:S02]  /*acb0*/  IADD3 R6, P0, PT, R42, 0x4c000, RZ ;  /* 0x0004c0002a067810 */ /* 0x000fc40007f1e0ff */
[----:B------:R-:W-:Y:S01]  /*acc0*/  IADD3 R3, P1, PT, R42, 0x4c200, RZ ;  /* 0x0004c2002a037810 */ /* 0x000fe20007f3e0ff */
[----:B------:R1:W-:Y:S01]  /*acd0*/  ST.E desc[UR40][R78.64], RZ ;  /* 0x000000ff4e007985 */ /* 0x0003e2000c101928 */
[C---:B------:R-:W-:Y:S01]  /*ace0*/  SHF.R.U64 R4, R0.reuse, 0x3, R55 ;  /* 0x0000000300047819 */ /* 0x040fe20000001237 */
[----:B------:R-:W-:Y:S01]  /*acf0*/  IMAD.X R53, RZ, RZ, R43, P0 ;  /* 0x000000ffff357224 */ /* 0x000fe200000e062b */
[C---:B------:R-:W-:Y:S01]  /*ad00*/  SHF.R.U64 R7, R5.reuse, 0x3, R61 ;  /* 0x0000000305077819 */ /* 0x040fe2000000123d */
[----:B------:R-:W-:Y:S01]  /*ad10*/  IMAD.X R51, RZ, RZ, R43, P1 ;  /* 0x000000ffff337224 */ /* 0x000fe200008e062b */
[----:B------:R-:W-:Y:S01]  /*ad20*/  LOP3.LUT R54, R0, 0x70, R4, 0x78, !PT ;  /* 0x0000007000367812 */ /* 0x000fe200078e7804 */
[----:B------:R2:W-:Y:S01]  /*ad30*/  ST.E desc[UR40][R76.64], RZ ;  /* 0x000000ff4c007985 */ /* 0x0005e2000c101928 */
[C---:B------:R-:W-:Y:S02]  /*ad40*/  IADD3 R0, P1, PT, R42.reuse, 0x4d200, RZ ;  /* 0x0004d2002a007810 */ /* 0x040fe40007f3e0ff */
[----:B------:R-:W-:Y:S01]  /*ad50*/  LOP3.LUT R60, R5, 0x70, R7, 0x78, !PT ;  /* 0x00000070053c7812 */ /* 0x000fe200078e7807 */
[----:B------:R-:W-:Y:S01]  /*ad60*/  ST.E desc[UR40][R66.64], RZ ;  /* 0x000000ff42007985 */ /* 0x000fe2000c101928 */
[----:B------:R-:W-:Y:S01]  /*ad70*/  IADD3 R5, P0, PT, R42, 0x4d000, RZ ;  /* 0x0004d0002a057810 */ /* 0x000fe20007f1e0ff */
[----:B------:R-:W-:Y:S01]  /*ad80*/  IMAD.X R47, RZ, RZ, R43, P1 ;  /* 0x000000ffff2f7224 */ /* 0x000fe200008e062b */
[C---:B------:R-:W-:Y:S01]  /*ad90*/  SHF.R.U64 R7, R6.reuse, 0x3, R53 ;  /* 0x0000000306077819 */ /* 0x040fe20000001235 */
[----:B------:R3:W-:Y:S01]  /*ada0*/  ST.E desc[UR40][R64.64], RZ ;  /* 0x000000ff40007985 */ /* 0x0007e2000c101928 */
[C---:B------:R-:W-:Y:S01]  /*adb0*/  SHF.R.U64 R4, R3.reuse, 0x3, R51 ;  /* 0x0000000303047819 */ /* 0x040fe20000001233 */
[----:B------:R-:W-:Y:S01]  /*adc0*/  IMAD.X R49, RZ, RZ, R43, P0 ;  /* 0x000000ffff317224 */ /* 0x000fe200000e062b */
[----:B------:R-:W-:Y:S01]  /*add0*/  LOP3.LUT R52, R6, 0x70, R7, 0x78, !PT ;  /* 0x0000007006347812 */ /* 0x000fe200078e7807 */
[----:B------:R4:W-:Y:S01]  /*ade0*/  ST.E desc[UR40][R62.64], RZ ;  /* 0x000000ff3e007985 */ /* 0x0009e2000c101928 */
[----:B------:R-:W-:-:S02]  /*adf0*/  LOP3.LUT R50, R3, 0x70, R4, 0x78, !PT ;  /* 0x0000007003327812 */ /* 0x000fc400078e7804 */
[C---:B------:R-:W-:Y:S01]  /*ae00*/  IADD3 R6, P0, PT, R42.reuse, 0x4e000, RZ ;  /* 0x0004e0002a067810 */ /* 0x040fe20007f1e0ff */
[----:B------:R-:W-:Y:S01]  /*ae10*/  ST.E desc[UR40][R60.64], RZ ;  /* 0x000000ff3c007985 */ /* 0x000fe2000c101928 */
[----:B------:R-:W-:Y:S02]  /*ae20*/  IADD3 R3, P1, PT, R42, 0x4e200, RZ ;  /* 0x0004e2002a037810 */ /* 0x000fe40007f3e0ff */
[C---:B------:R-:W-:Y:S01]  /*ae30*/  SHF.R.U64 R4, R0.reuse, 0x3, R47 ;  /* 0x0000000300047819 */ /* 0x040fe2000000122f */
[----:B------:R-:W-:Y:S01]  /*ae40*/  IMAD.X R45, RZ, RZ, R43, P0 ;  /* 0x000000ffff2d7224 */ /* 0x000fe200000e062b */
[----:B------:R-:W-:Y:S01]  /*ae50*/  SHF.R.U64 R7, R5, 0x3, R49 ;  /* 0x0000000305077819 */ /* 0x000fe20000001231 */
[----:B------:R-:W-:Y:S01]  /*ae60*/  IMAD.X R41, RZ, RZ, R43, P1 ;  /* 0x000000ffff297224 */ /* 0x000fe200008e062b */
[----:B------:R-:W-:Y:S01]  /*ae70*/  LOP3.LUT R46, R0, 0x70, R4, 0x78, !PT ;  /* 0x00000070002e7812 */ /* 0x000fe200078e7804 */
[----:B------:R4:W-:Y:S01]  /*ae80*/  ST.E desc[UR40][R54.64], RZ ;  /* 0x000000ff36007985 */ /* 0x0009e2000c101928 */
[----:B------:R-:W-:-:S02]  /*ae90*/  IADD3 R0, P1, PT, R42, 0x4f200, RZ ;  /* 0x0004f2002a007810 */ /* 0x000fc40007f3e0ff */
[----:B------:R-:W-:Y:S01]  /*aea0*/  LOP3.LUT R48, R5, 0x70, R7, 0x78, !PT ;  /* 0x0000007005307812 */ /* 0x000fe200078e7807 */
[----:B------:R4:W-:Y:S01]  /*aeb0*/  ST.E desc[UR40][R52.64], RZ ;  /* 0x000000ff34007985 */ /* 0x0009e2000c101928 */
[----:B------:R-:W-:Y:S01]  /*aec0*/  IADD3 R5, P0, PT, R42, 0x4f000, RZ ;  /* 0x0004f0002a057810 */ /* 0x000fe20007f1e0ff */
[----:B------:R-:W-:Y:S01]  /*aed0*/  IMAD.X R37, RZ, RZ, R43, P1 ;  /* 0x000000ffff257224 */ /* 0x000fe200008e062b */
[C---:B------:R-:W-:Y:S01]  /*aee0*/  SHF.R.U64 R7, R6.reuse, 0x3, R45 ;  /* 0x0000000306077819 */ /* 0x040fe2000000122d */
[----:B------:R-:W-:Y:S01]  /*aef0*/  ST.E desc[UR40][R50.64], RZ ;  /* 0x000000ff32007985 */ /* 0x000fe2000c101928 */
[C---:B------:R-:W-:Y:S01]  /*af00*/  SHF.R.U64 R4, R3.reuse, 0x3, R41 ;  /* 0x0000000303047819 */ /* 0x040fe20000001229 */
[----:B------:R-:W-:Y:S01]  /*af10*/  IMAD.X R39, RZ, RZ, R43, P0 ;  /* 0x000000ffff277224 */ /* 0x000fe200000e062b */
[----:B------:R-:W-:Y:S01]  /*af20*/  LOP3.LUT R44, R6, 0x70, R7, 0x78, !PT ;  /* 0x00000070062c7812 */ /* 0x000fe200078e7807 */
[----:B------:R4:W-:Y:S01]  /*af30*/  ST.E desc[UR40][R48.64], RZ ;  /* 0x000000ff30007985 */ /* 0x0009e2000c101928 */
[----:B------:R-:W-:-:S02]  /*af40*/  LOP3.LUT R40, R3, 0x70, R4, 0x78, !PT ;  /* 0x0000007003287812 */ /* 0x000fc400078e7804 */
[C---:B------:R-:W-:Y:S01]  /*af50*/  IADD3 R6, P0, PT, R42.reuse, 0x50000, RZ ;  /* 0x000500002a067810 */ /* 0x040fe20007f1e0ff */
[----:B------:R4:W-:Y:S01]  /*af60*/  ST.E desc[UR40][R46.64], RZ ;  /* 0x000000ff2e007985 */ /* 0x0009e2000c101928 */
[----:B------:R-:W-:Y:S02]  /*af70*/  IADD3 R3, P1, PT, R42, 0x50200, RZ ;  /* 0x000502002a037810 */ /* 0x000fe40007f3e0ff */
[C---:B------:R-:W-:Y:S01]  /*af80*/  SHF.R.U64 R4, R0.reuse, 0x3, R37 ;  /* 0x0000000300047819 */ /* 0x040fe20000001225 */
[----:B------:R-:W-:Y:S01]  /*af90*/  IMAD.X R35, RZ, RZ, R43, P0 ;  /* 0x000000ffff237224 */ /* 0x000fe200000e062b */
[----:B------:R-:W-:Y:S01]  /*afa0*/  SHF.R.U64 R7, R5, 0x3, R39 ;  /* 0x0000000305077819 */ /* 0x000fe20000001227 */
[----:B------:R-:W-:Y:S01]  /*afb0*/  IMAD.X R33, RZ, RZ, R43, P1 ;  /* 0x000000ffff217224 */ /* 0x000fe200008e062b */
[----:B------:R-:W-:Y:S01]  /*afc0*/  LOP3.LUT R36, R0, 0x70, R4, 0x78, !PT ;  /* 0x0000007000247812 */ /* 0x000fe200078e7804 */
[----:B------:R-:W-:Y:S01]  /*afd0*/  ST.E desc[UR40][R44.64], RZ ;  /* 0x000000ff2c007985 */ /* 0x000fe2000c101928 */
[----:B------:R-:W-:-:S02]  /*afe0*/  IADD3 R0, P1, PT, R42, 0x51200, RZ ;  /* 0x000512002a007810 */ /* 0x000fc40007f3e0ff */
[----:B------:R-:W-:Y:S01]  /*aff0*/  LOP3.LUT R38, R5, 0x70, R7, 0x78, !PT ;  /* 0x0000007005267812 */ /* 0x000fe200078e7807 */
[----:B------:R4:W-:Y:S01]  /*b000*/  ST.E desc[UR40][R40.64], RZ ;  /* 0x000000ff28007985 */ /* 0x0009e2000c101928 */
[----:B------:R-:W-:Y:S01]  /*b010*/  IADD3 R5, P0, PT, R42, 0x51000, RZ ;  /* 0x000510002a057810 */ /* 0x000fe20007f1e0ff */
[----:B------:R-:W-:Y:S01]  /*b020*/  IMAD.X R29, RZ, RZ, R43, P1 ;  /* 0x000000ffff1d7224 */ /* 0x000fe200008e062b */
[C---:B------:R-:W-:Y:S01]  /*b030*/  SHF.R.U64 R7, R6.reuse, 0x3, R35 ;  /* 0x0000000306077819 */ /* 0x040fe20000001223 */
[----:B------:R4:W-:Y:S01]  /*b040*/  ST.E desc[UR40][R38.64], RZ ;  /* 0x000000ff26007985 */ /* 0x0009e2000c101928 */
[C---:B------:R-:W-:Y:S01]  /*b050*/  SHF.R.U64 R4, R3.reuse, 0x3, R33 ;  /* 0x0000000303047819 */ /* 0x040fe20000001221 */
[----:B------:R-:W-:Y:S01]  /*b060*/  IMAD.X R31, RZ, RZ, R43, P0 ;  /* 0x000000ffff1f7224 */ /* 0x000fe200000e062b */
[----:B------:R-:W-:Y:S01]  /*b070*/  LOP3.LUT R34, R6, 0x70, R7, 0x78, !PT ;  /* 0x0000007006227812 */ /* 0x000fe200078e7807 */
[----:B------:R-:W-:Y:S01]  /*b080*/  ST.E desc[UR40][R36.64], RZ ;  /* 0x000000ff24007985 */ /* 0x000fe2000c101928 */
        /* <DEDUP_REMOVED lines=11> */
[----:B------:R-:W-:Y:S02]  /*b140*/  LOP3.LUT R30, R5, 0x70, R7, 0x78, !PT ;  /* 0x00000070051e7812 */ /* 0x000fe400078e7807 */
        /* <DEDUP_REMOVED lines=9> */
[----:B------:R-:W-:Y:S01]  /*b1e0*/  IADD3 R6, P0, PT, R42, 0x54000, RZ ;  /* 0x000540002a067810 */ /* 0x000fe20007f1e0ff */
[----:B------:R4:W-:Y:S01]  /*b1f0*/  ST.E desc[UR40][R26.64], RZ ;  /* 0x000000ff1a007985 */ /* 0x0009e2000c101928 */
[C---:B------:R-:W-:Y:S02]  /*b200*/  SHF.R.U64 R4, R0.reuse, 0x3, R19 ;  /* 0x0000000300047819 */ /* 0x040fe40000001213 */
[----:B------:R-:W-:Y:S01]  /*b210*/  SHF.R.U64 R7, R5, 0x3, R21 ;  /* 0x0000000305077819 */ /* 0x000fe20000001215 */
[----:B------:R-:W-:Y:S01]  /*b220*/  IMAD.X R15, RZ, RZ, R43, P0 ;  /* 0x000000ffff0f7224 */ /* 0x000fe200000e062b */
[----:B------:R-:W-:Y:S01]  /*b230*/  LOP3.LUT R18, R0, 0x70, R4, 0x78, !PT ;  /* 0x0000007000127812 */ /* 0x000fe200078e7804 */
[----:B------:R-:W-:Y:S01]  /*b240*/  ST.E desc[UR40][R24.64], RZ ;  /* 0x000000ff18007985 */ /* 0x000fe2000c101928 */
[C---:B------:R-:W-:Y:S02]  /*b250*/  IADD3 R3, P1, PT, R42.reuse, 0x54200, RZ ;  /* 0x000542002a037810 */ /* 0x040fe40007f3e0ff */
[----:B------:R-:W-:-:S02]  /*b260*/  IADD3 R4, P0, PT, R42, 0x55000, RZ ;  /* 0x000550002a047810 */ /* 0x000fc40007f1e0ff */
[----:B------:R-:W-:Y:S01]  /*b270*/  LOP3.LUT R20, R5, 0x70, R7, 0x78, !PT ;  /* 0x0000007005147812 */ /* 0x000fe200078e7807 */
[----:B------:R-:W-:Y:S01]  /*b280*/  IMAD.X R13, RZ, RZ, R43, P1 ;  /* 0x000000ffff0d7224 */ /* 0x000fe200008e062b */
[----:B------:R-:W-:Y:S01]  /*b290*/  SHF.R.U64 R7, R6, 0x3, R15 ;  /* 0x0000000306077819 */ /* 0x000fe2000000120f */
[----:B------:R-:W-:Y:S01]  /*b2a0*/  IMAD.X R11, RZ, RZ, R43, P0 ;  /* 0x000000ffff0b7224 */ /* 0x000fe200000e062b */
[----:B------:R-:W-:Y:S01]  /*b2b0*/  IADD3 R0, P1, PT, R42, 0x55200, RZ ;  /* 0x000552002a007810 */ /* 0x000fe20007f3e0ff */
[----:B------:R4:W-:Y:S01]  /*b2c0*/  ST.E desc[UR40][R20.64], RZ ;  /* 0x000000ff14007985 */ /* 0x0009e2000c101928 */
[----:B------:R-:W-:Y:S02]  /*b2d0*/  LOP3.LUT R14, R6, 0x70, R7, 0x78, !PT ;  /* 0x00000070060e7812 */ /* 0x000fe400078e7807 */
[C---:B------:R-:W-:Y:S01]  /*b2e0*/  SHF.R.U64 R6, R4.reuse, 0x3, R11 ;  /* 0x0000000304067819 */ /* 0x040fe2000000120b */
[----:B------:R-:W-:Y:S01]  /*b2f0*/  IMAD.X R9, RZ, RZ, R43, P1 ;  /* 0x000000ffff097224 */ /* 0x000fe200008e062b */
[----:B------:R-:W-:Y:S01]  /*b300*/  SHF.R.U64 R5, R3, 0x3, R13 ;  /* 0x0000000303057819 */ /* 0x000fe2000000120d */
[----:B------:R4:W-:Y:S01]  /*b310*/  ST.E desc[UR40][R18.64], RZ ;  /* 0x000000ff12007985 */ /* 0x0009e2000c101928 */
[----:B------:R-:W-:-:S02]  /*b320*/  LOP3.LUT R10, R4, 0x70, R6, 0x78, !PT ;  /* 0x00000070040a7812 */ /* 0x000fc400078e7806 */
[----:B------:R-:W-:Y:S01]  /*b330*/  LOP3.LUT R12, R3, 0x70, R5, 0x78, !PT ;  /* 0x00000070030c7812 */ /* 0x000fe200078e7805 */
[----:B------:R-:W-:Y:S01]  /*b340*/  ST.E desc[UR40][R14.64], RZ ;  /* 0x000000ff0e007985 */ /* 0x000fe2000c101928 */
[----:B------:R-:W-:Y:S02]  /*b350*/  IADD3 R6, P0, PT, R42, 0x56200, RZ ;  /* 0x000562002a067810 */ /* 0x000fe40007f1e0ff */
[----:B------:R-:W-:Y:S01]  /*b360*/  SHF.R.U64 R5, R0, 0x3, R9 ;  /* 0x0000000300057819 */ /* 0x000fe20000001209 */
[----:B------:R4:W-:Y:S01]  /*b370*/  ST.E desc[UR40][R12.64], RZ ;  /* 0x000000ff0c007985 */ /* 0x0009e2000c101928 */
[----:B------:R-:W-:Y:S01]  /*b380*/  IADD3 R3, P1, PT, R42, 0x56000, RZ ;  /* 0x000560002a037810 */ /* 0x000fe20007f3e0ff */
[----:B------:R-:W-:Y:S01]  /*b390*/  IMAD.X R73, RZ, RZ, R43, P0 ;  /* 0x000000ffff497224 */ /* 0x000fe200000e062b */
[----:B------:R-:W-:Y:S01]  /*b3a0*/  LOP3.LUT R8, R0, 0x70, R5, 0x78, !PT ;  /* 0x0000007000087812 */ /* 0x000fe200078e7805 */
[----:B------:R4:W-:Y:S01]  /*b3b0*/  ST.E desc[UR40][R10.64], RZ ;  /* 0x000000ff0a007985 */ /* 0x0009e2000c101928 */
[----:B------:R-:W-:Y:S01]  /*b3c0*/  IADD3 R0, P2, PT, R42, 0x57200, RZ ;  /* 0x000572002a007810 */ /* 0x000fe20007f5e0ff */
[----:B------:R-:W-:Y:S01]  /*b3d0*/  IMAD.X R75, RZ, RZ, R43, P1 ;  /* 0x000000ffff4b7224 */ /* 0x000fe200008e062b */
[----:B------:R-:W-:Y:S01]  /*b3e0*/  SHF.R.U64 R7, R6, 0x3, R73 ;  /* 0x0000000306077819 */ /* 0x000fe20000001249 */
[----:B------:R4:W-:Y:S01]  /*b3f0*/  ST.E desc[UR40][R8.64], RZ ;  /* 0x000000ff08007985 */ /* 0x0009e2000c101928 */
[----:B------:R-:W-:Y:S01]  /*b400*/  IADD3 R4, P1, PT, R42, 0x57000, RZ ;  /* 0x000570002a047810 */ /* 0x000fe20007f3e0ff */
[----:B------:R-:W-:Y:S01]  /*b410*/  IMAD.X R69, RZ, RZ, R43, P2 ;  /* 0x000000ffff457224 */ /* 0x000fe200010e062b */
[----:B------:R-:W-:-:S02]  /*b420*/  SHF.R.U64 R5, R3, 0x3, R75 ;  /* 0x0000000303057819 */ /* 0x000fc4000000124b */
[----:B------:R-:W-:Y:S01]  /*b430*/  LOP3.LUT R72, R6, 0x70, R7, 0x78, !PT ;  /* 0x0000007006487812 */ /* 0x000fe200078e7807 */
[----:B------:R-:W-:Y:S01]  /*b440*/  IMAD.X R71, RZ, RZ, R43, P1 ;  /* 0x000000ffff477224 */ /* 0x000fe200008e062b */
[----:B------:R-:W-:Y:S02]  /*b450*/  LOP3.LUT R74, R3, 0x70, R5, 0x78, !PT ;  /* 0x00000070034a7812 */ /* 0x000fe400078e7805 */
[----:B------:R-:W-:Y:S02]  /*b460*/  IADD3 R6, P0, PT, R42, 0x48400, RZ ;  /* 0x000484002a067810 */ /* 0x000fe40007f1e0ff */
[----:B------:R-:W-:Y:S01]  /*b470*/  SHF.R.U64 R3, R0, 0x3, R69 ;  /* 0x0000000300037819 */ /* 0x000fe20000001245 */
[----:B------:R-:W-:Y:S01]  /*b480*/  ST.E desc[UR40][R74.64], RZ ;  /* 0x000000ff4a007985 */ /* 0x000fe2000c101928 */
[----:B------:R-:W-:Y:S01]  /*b490*/  SHF.R.U64 R5, R4, 0x3, R71 ;  /* 0x0000000304057819 */ /* 0x000fe20000001247 */
[----:B------:R-:W-:Y:S01]  /*b4a0*/  IMAD.X R85, RZ, RZ, R43, P0 ;  /* 0x000000ffff557224 */ /* 0x000fe200000e062b */
[----:B------:R-:W-:Y:S01]  /*b4b0*/  LOP3.LUT R68, R0, 0x70, R3, 0x78, !PT ;  /* 0x0000007000447812 */ /* 0x000fe200078e7803 */
[----:B------:R4:W-:Y:S01]  /*b4c0*/  ST.E desc[UR40][R72.64], RZ ;  /* 0x000000ff48007985 */ /* 0x0009e2000c101928 */
[----:B------:R-:W-:-:S02]  /*b4d0*/  IADD3 R3, P0, PT, R42, 0x48600, RZ ;  /* 0x000486002a037810 */ /* 0x000fc40007f1e0ff */
[----:B------:R-:W-:Y:S02]  /*b4e0*/  IADD3 R0, P1, PT, R42, 0x49400, RZ ;  /* 0x000494002a007810 */ /* 0x000fe40007f3e0ff */
[----:B------:R-:W-:Y:S01]  /*b4f0*/  LOP3.LUT R70, R4, 0x70, R5, 0x78, !PT ;  /* 0x0000007004467812 */ /* 0x000fe200078e7805 */
[----:B------:R-:W-:Y:S01]  /*b500*/  IMAD.X R83, RZ, RZ, R43, P0 ;  /* 0x000000ffff537224 */ /* 0x000fe200000e062b */
[C---:B------:R-:W-:Y:S01]  /*b510*/  SHF.R.U64 R4, R6.reuse, 0x3, R85 ;  /* 0x0000000306047819 */ /* 0x040fe20000001255 */
[----:B------:R-:W-:Y:S02]  /*b520*/  IMAD.X R7, RZ, RZ, R43, P1 ;  /* 0x000000ffff077224 */ /* 0x000fe400008e062b */
[----:B------:R-:W-:Y:S01]  /*b530*/  ST.E desc[UR40][R70.64], RZ ;  /* 0x000000ff46007985 */ /* 0x000fe2000c101928 */
[C---:B------:R-:W-:Y:S02]  /*b540*/  SHF.R.U64 R5, R3.reuse, 0x3, R83 ;  /* 0x0000000303057819 */ /* 0x040fe40000001253 */
[----:B------:R-:W-:Y:S01]  /*b550*/  LOP3.LUT R84, R6, 0x70, R4, 0x78, !PT ;  /* 0x0000007006547812 */ /* 0x000fe200078e7804 */
[----:B------:R4:W-:Y:S01]  /*b560*/  ST.E desc[UR40][R68.64], RZ ;  /* 0x000000ff44007985 */ /* 0x0009e2000c101928 */
[----:B------:R-:W-:-:S02]  /*b570*/  LOP3.LUT R82, R3, 0x70, R5, 0x78, !PT ;  /* 0x0000007003527812 */ /* 0x000fc400078e7805 */
[----:B------:R-:W-:Y:S01]  /*b580*/  IADD3 R3, P0, PT, R42, 0x49600, RZ ;  /* 0x000496002a037810 */ /* 0x000fe20007f1e0ff */
[----:B------:R4:W-:Y:S01]  /*b590*/  ST.E desc[UR40][R84.64], RZ ;  /* 0x000000ff54007985 */ /* 0x0009e2000c101928 */
[----:B------:R-:W-:-:S03]  /*b5a0*/  SHF.R.U64 R4, R0, 0x3, R7 ;  /* 0x0000000300047819 */ /* 0x000fc60000001207 */
[----:B-1----:R-:W-:Y:S01]  /*b5b0*/  IMAD.X R79, RZ, RZ, R43, P0 ;  /* 0x000000ffff4f7224 */ /* 0x002fe200000e062b */
[----:B------:R-:W-:Y:S01]  /*b5c0*/  LOP3.LUT R6, R0, 0x70, R4, 0x78, !PT ;  /* 0x0000007000067812 */ /* 0x000fe200078e7804 */
[----:B------:R-:W-:Y:S01]  /*b5d0*/  ST.E desc[UR40][R82.64], RZ ;  /* 0x000000ff52007985 */ /* 0x000fe2000c101928 */
[C---:B------:R-:W-:Y:S02]  /*b5e0*/  IADD3 R0, P0, PT, R42.reuse, 0x4a600, RZ ;  /* 0x0004a6002a007810 */ /* 0x040fe40007f1e0ff */
[C---:B------:R-:W-:Y:S01]  /*b5f0*/  SHF.R.U64 R5, R3.reuse, 0x3, R79 ;  /* 0x0000000303057819 */ /* 0x040fe2000000124f */
[----:B------:R1:W-:Y:S01]  /*b600*/  ST.E desc[UR40][R6.64], RZ ;  /* 0x000000ff06007985 */ /* 0x0003e2000c101928 */
[----:B------:R-:W-:Y:S01]  /*b610*/  IADD3 R4, P1, PT, R42, 0x4a400, RZ ;  /* 0x0004a4002a047810 */ /* 0x000fe20007f3e0ff */
[----:B--2---:R-:W-:Y:S01]  /*b620*/  IMAD.X R77, RZ, RZ, R43, P0 ;  /* 0x000000ffff4d7224 */ /* 0x004fe200000e062b */
[----:B------:R-:W-:-:S03]  /*b630*/  LOP3.LUT R78, R3, 0x70, R5, 0x78, !PT ;  /* 0x00000070034e7812 */ /* 0x000fc600078e7805 */
[----:B------:R-:W-:Y:S01]  /*b640*/  IMAD.X R81, RZ, RZ, R43, P1 ;  /* 0x000000ffff517224 */ /* 0x000fe200008e062b */
[C---:B------:R-:W-:Y:S01]  /*b650*/  SHF.R.U64 R3, R0.reuse, 0x3, R77 ;  /* 0x0000000300037819 */ /* 0x040fe2000000124d */
[----:B------:R2:W-:Y:S03]  /*b660*/  ST.E desc[UR40][R78.64], RZ ;  /* 0x000000ff4e007985 */ /* 0x0005e6000c101928 */
[----:B------:R-:W-:Y:S02]  /*b670*/  LOP3.LUT R76, R0, 0x70, R3, 0x78, !PT ;  /* 0x00000070004c7812 */ /* 0x000fe400078e7803 */
[----:B------:R-:W-:Y:S02]  /*b680*/  IADD3 R0, P0, PT, R42, 0x4b400, RZ ;  /* 0x0004b4002a007810 */ /* 0x000fe40007f1e0ff */
[----:B------:R-:W-:-:S03]  /*b690*/  SHF.R.U64 R5, R4, 0x3, R81 ;  /* 0x0000000304057819 */ /* 0x000fc60000001251 */
[----:B---3--:R-:W-:Y:S01]  /*b6a0*/  IMAD.X R65, RZ, RZ, R43, P0 ;  /* 0x000000ffff417224 */ /* 0x008fe200000e062b */
[----:B------:R-:W-:Y:S02]  /*b6b0*/  IADD3 R3, P0, PT, R42, 0x4c400, RZ ;  /* 0x0004c4002a037810 */ /* 0x000fe40007f1e0ff */
[----:B------:R-:W-:Y:S02]  /*b6c0*/  LOP3.LUT R80, R4, 0x70, R5, 0x78, !PT ;  /* 0x0000007004507812 */ /* 0x000fe400078e7805 */
[----:B------:R-:W-:Y:S01]  /*b6d0*/  SHF.R.U64 R5, R0, 0x3, R65 ;  /* 0x0000000300057819 */ /* 0x000fe20000001241 */
[----:B----4-:R-:W-:Y:S01]  /*b6e0*/  IMAD.X R63, RZ, RZ, R43, P0 ;  /* 0x000000ffff3f7224 */ /* 0x010fe200000e062b */
[----:B------:R-:W-:Y:S01]  /*b6f0*/  IADD3 R4, P1, PT, R42, 0x4b600, RZ ;  /* 0x0004b6002a047810 */ /* 0x000fe20007f3e0ff */
[----:B------:R-:W-:Y:S01]  /*b700*/  ST.E desc[UR40][R80.64], RZ ;  /* 0x000000ff50007985 */ /* 0x000fe2000c101928 */
[----:B------:R-:W-:Y:S02]  /*b710*/  LOP3.LUT R64, R0, 0x70, R5, 0x78, !PT ;  /* 0x0000007000407812 */ /* 0x000fe400078e7805 */
[C---:B------:R-:W-:Y:S01]  /*b720*/  SHF.R.U64 R0, R3.reuse, 0x3, R63 ;  /* 0x0000000303007819 */ /* 0x040fe2000000123f */
[----:B------:R-:W-:Y:S01]  /*b730*/  IMAD.X R67, RZ, RZ, R43, P1 ;  /* 0x000000ffff437224 */ /* 0x000fe200008e062b */
[----:B------:R3:W-:Y:S02]  /*b740*/  ST.E desc[UR40][R76.64], RZ ;  /* 0x000000ff4c007985 */ /* 0x0007e4000c101928 */
[----:B------:R-:W-:-:S02]  /*b750*/  LOP3.LUT R62, R3, 0x70, R0, 0x78, !PT ;  /* 0x00000070033e7812 */ /* 0x000fc400078e7800 */
[----:B------:R-:W-:Y:S01]  /*b760*/  IADD3 R0, P0, PT, R42, 0x4c600, RZ ;  /* 0x0004c6002a007810 */ /* 0x000fe20007f1e0ff */
[----:B------:R4:W-:Y:S01]  /*b770*/  ST.E desc[UR40][R64.64], RZ ;  /* 0x000000ff40007985 */ /* 0x0009e2000c101928 */
[----:B------:R-:W-:-:S03]  /*b780*/  SHF.R.U64 R5, R4, 0x3, R67 ;  /* 0x0000000304057819 */ /* 0x000fc60000001243 */
[----:B------:R-:W-:Y:S01]  /*b790*/  IMAD.X R55, RZ, RZ, R43, P0 ;  /* 0x000000ffff377224 */ /* 0x000fe200000e062b */
[----:B------:R-:W-:Y:S02]  /*b7a0*/  IADD3 R3, P0, PT, R42, 0x4d600, RZ ;  /* 0x0004d6002a037810 */ /* 0x000fe40007f1e0ff */
[----:B------:R-:W-:Y:S02]  /*b7b0*/  LOP3.LUT R66, R4, 0x70, R5, 0x78, !PT ;  /* 0x0000007004427812 */ /* 0x000fe400078e7805 */
[----:B------:R-:W-:Y:S01]  /*b7c0*/  SHF.R.U64 R5, R0, 0x3, R55 ;  /* 0x0000000300057819 */ /* 0x000fe20000001237 */
[----:B------:R-:W-:Y:S01]  /*b7d0*/  IMAD.X R53, RZ, RZ, R43, P0 ;  /* 0x000000ffff357224 */ /* 0x000fe200000e062b */
        /* <DEDUP_REMOVED lines=61> */
[----:B------:R4:W-:Y:S01]  /*bbb0*/  ST.E desc[UR40][R36.64], RZ ;  /* 0x000000ff24007985 */ /* 0x0009e2000c101928 */
        /* <DEDUP_REMOVED lines=18> */
[----:B------:R-:W-:Y:S02]  /*bce0*/  ST.E desc[UR40][R26.64], RZ ;  /* 0x000000ff1a007985 */ /* 0x000fe4000c101928 */
[----:B------:R-:W-:-:S02]  /*bcf0*/  LOP3.LUT R18, R3, 0x70, R0, 0x78, !PT ;  /* 0x0000007003127812 */ /* 0x000fc400078e7800 */
[----:B------:R-:W-:Y:S01]  /*bd00*/  IADD3 R0, P0, PT, R42, 0x55600, RZ ;  /* 0x000556002a007810 */ /* 0x000fe20007f1e0ff */
[----:B------:R-:W-:Y:S01]  /*bd10*/  ST.E desc[UR40][R20.64], RZ ;  /* 0x000000ff14007985 */ /* 0x000fe2000c101928 */
        /* <DEDUP_REMOVED lines=46> */
[----:B-1----:R-:W-:Y:S01]  /*c000*/  IMAD.X R7, RZ, RZ, R43, P0 ;  /* 0x000000ffff077224 */ /* 0x002fe200000e062b */
[----:B------:R-:W-:Y:S02]  /*c010*/  IADD3 R3, P0, PT, R42, 0x4b800, RZ ;  /* 0x0004b8002a037810 */ /* 0x000fe40007f1e0ff */
[----:B------:R-:W-:Y:S02]  /*c020*/  LOP3.LUT R84, R4, 0x70, R5, 0x78, !PT ;  /* 0x0000007004547812 */ /* 0x000fe400078e7805 */
[----:B------:R-:W-:Y:S01]  /*c030*/  SHF.R.U64 R5, R0, 0x3, R7 ;  /* 0x0000000300057819 */ /* 0x000fe20000001207 */
[----:B--2---:R-:W-:Y:S01]  /*c040*/  IMAD.X R79, RZ, RZ, R43, P0 ;  /* 0x000000ffff4f7224 */ /* 0x004fe200000e062b */
        /* <DEDUP_REMOVED lines=86> */
[----:B------:R-:W-:Y:S02]  /*c5b0*/  LOP3.LUT R44, R4, 0x70, R5, 0x78, !PT ;  /* 0x00000070042c7812 */ /* 0x000fe400078e7805 */
[----:B------:R-:W-:Y:S02]  /*c5c0*/  IADD3 R4, P1, PT, R42, 0x53a00, RZ ;  /* 0x00053a002a047810 */ /* 0x000fe40007f3e0ff */
[----:B------:R-:W-:Y:S01]  /*c5d0*/  SHF.R.U64 R5, R0, 0x3, R37 ;  /* 0x0000000300057819 */ /* 0x000fe20000001225 */
[----:B------:R-:W-:Y:S01]  /*c5e0*/  ST.E desc[UR40][R44.64], RZ ;  /* 0x000000ff2c007985 */ /* 0x000fe2000c101928 */
[----:B------:R-:W-:Y:S01]  /*c5f0*/  IADD3 R3, P0, PT, R42, 0x54800, RZ ;  /* 0x000548002a037810 */ /* 0x000fe20007f1e0ff */
[----:B------:R-:W-:Y:S01]  /*c600*/  IMAD.X R33, RZ, RZ, R43, P1 ;  /* 0x000000ffff217224 */ /* 0x000fe200008e062b */
[----:B------:R-:W-:Y:S01]  /*c610*/  LOP3.LUT R36, R0, 0x70, R5, 0x78, !PT ;  /* 0x0000007000247812 */ /* 0x000fe200078e7805 */
[----:B------:R-:W-:Y:S02]  /*c620*/  ST.E desc[UR40][R34.64], RZ ;  /* 0x000000ff22007985 */ /* 0x000fe4000c101928 */
[----:B------:R-:W-:Y:S01]  /*c630*/  IMAD.X R29, RZ, RZ, R43, P0 ;  /* 0x000000ffff1d7224 */ /* 0x000fe200000e062b */
[----:B------:R-:W-:Y:S01]  /*c640*/  SHF.R.U64 R5, R4, 0x3, R33 ;  /* 0x0000000304057819 */ /* 0x000fe20000001221 */
[----:B------:R3:W-:Y:S01]  /*c650*/  ST.E desc[UR40][R36.64], RZ ;  /* 0x000000ff24007985 */ /* 0x0007e2000c101928 */
[----:B-1----:R-:W-:-:S02]  /*c660*/  IADD3 R41, P0, PT, R42, 0x54a00, RZ ;  /* 0x00054a002a297810 */ /* 0x002fc40007f1e0ff */
[C---:B------:R-:W-:Y:S02]  /*c670*/  SHF.R.U64 R0, R3.reuse, 0x3, R29 ;  /* 0x0000000303007819 */ /* 0x040fe4000000121d */
[----:B------:R-:W-:Y:S02]  /*c680*/  LOP3.LUT R32, R4, 0x70, R5, 0x78, !PT ;  /* 0x0000007004207812 */ /* 0x000fe400078e7805 */
[C---:B--2---:R-:W-:Y:S02]  /*c690*/  IADD3 R39, P1, PT, R42.reuse, 0x55800, RZ ;  /* 0x000558002a277810 */ /* 0x044fe40007f3e0ff */
[----:B------:R-:W-:Y:S01]  /*c6a0*/  IADD3 R38, P2, PT, R42, 0x55a00, RZ ;  /* 0x00055a002a267810 */ /* 0x000fe20007f5e0ff */
[----:B------:R1:W-:Y:S01]  /*c6b0*/  ST.E desc[UR40][R32.64], RZ ;  /* 0x000000ff20007985 */ /* 0x0003e2000c101928 */
[----:B------:R-:W-:-:S03]  /*c6c0*/  LOP3.LUT R28, R3, 0x70, R0, 0x78, !PT ;  /* 0x00000070031c7812 */ /* 0x000fc600078e7800 */
[----:B------:R2:W-:Y:S01]  /*c6d0*/  STL.64 [R1+0xa0], R38 ;  /* 0x0000a02601007387 */ /* 0x0005e20000100a00 */
[--C-:B------:R-:W-:Y:S01]  /*c6e0*/  IMAD.X R11, RZ, RZ, R43.reuse, P2 ;  /* 0x000000ffff0b7224 */ /* 0x100fe200010e062b */
[C---:B---3--:R-:W-:Y:S02]  /*c6f0*/  IADD3 R37, P3, PT, R42.reuse, 0x56800, RZ ;  /* 0x000568002a257810 */ /* 0x048fe40007f7e0ff */
[C---:B------:R-:W-:Y:S01]  /*c700*/  IADD3 R36, P4, PT, R42.reuse, 0x56a00, RZ ;  /* 0x00056a002a247810 */ /* 0x040fe20007f9e0ff */
[----:B------:R-:W3:Y:S04]  /*c710*/  S2R R0, SR_CgaCtaId ;  /* 0x0000000000007919 */ /* 0x000ee80000008800 */
[----:B------:R4:W-:Y:S01]  /*c720*/  STL.64 [R1+0x90], R36 ;  /* 0x0000902401007387 */ /* 0x0009e20000100a00 */
[----:B------:R-:W-:Y:S01]  /*c730*/  IMAD.X R9, RZ, RZ, R43, P4 ;  /* 0x000000ffff097224 */ /* 0x000fe200020e062b */
[----:B------:R-:W-:-:S02]  /*c740*/  IADD3 R31, P4, PT, R42, 0x49c00, RZ ;  /* 0x00049c002a1f7810 */ /* 0x000fc40007f9e0ff */
[----:B-1----:R-:W-:Y:S01]  /*c750*/  IADD3 R33, P2, PT, R42, 0x48c00, RZ ;  /* 0x00048c002a217810 */ /* 0x002fe20007f5e0ff */
[----:B------:R1:W-:Y:S01]  /*c760*/  ST.E desc[UR40][R28.64], RZ ;  /* 0x000000ff1c007985 */ /* 0x0003e2000c101928 */
[----:B------:R-:W-:-:S03]  /*c770*/  MOV R40, 0x400 ;  /* 0x0000040000287802 */ /* 0x000fc60000000f00 */
[----:B------:R-:W-:Y:S01]  /*c780*/  STL [R1+0x44], R11 ;  /* 0x0000440b01007387 */ /* 0x000fe20000100800 */
[--C-:B--2---:R-:W-:Y:S01]  /*c790*/  IMAD.X R39, RZ, RZ, R43.reuse, P0 ;  /* 0x000000ffff277224 */ /* 0x104fe200000e062b */
[C---:B------:R-:W-:Y:S01]  /*c7a0*/  IADD3 R35, P0, PT, R42.reuse, 0x57800, RZ ;  /* 0x000578002a237810 */ /* 0x040fe20007f1e0ff */
[--C-:B------:R-:W-:Y:S01]  /*c7b0*/  IMAD.X R5, RZ, RZ, R43.reuse, P2 ;  /* 0x000000ffff057224 */ /* 0x100fe200010e062b */
[----:B------:R-:W-:Y:S04]  /*c7c0*/  STL [R1+0x34], R9 ;  /* 0x0000340901007387 */ /* 0x000fe80000100800 */
[----:B------:R-:W-:Y:S01]  /*c7d0*/  STL [R1+0x54], R39 ;  /* 0x0000542701007387 */ /* 0x000fe20000100800 */
[----:B----4-:R-:W-:Y:S01]  /*c7e0*/  IMAD.X R37, RZ, RZ, R43, P1 ;  /* 0x000000ffff257224 */ /* 0x010fe200008e062b */
[----:B------:R-:W-:-:S05]  /*c7f0*/  IADD3 R34, P1, PT, R42, 0x57a00, RZ ;  /* 0x00057a002a227810 */ /* 0x000fca0007f3e0ff */
[----:B------:R2:W-:Y:S01]  /*c800*/  STL.64 [R1+0x80], R34 ;  /* 0x0000802201007387 */ /* 0x0005e20000100a00 */
[--C-:B------:R-:W-:Y:S01]  /*c810*/  IMAD.X R7, RZ, RZ, R43.reuse, P1 ;  /* 0x000000ffff077224 */ /* 0x100fe200008e062b */
[C---:B-1----:R-:W-:Y:S01]  /*c820*/  IADD3 R29, P1, PT, R42.reuse, 0x4ac00, RZ ;  /* 0x0004ac002a1d7810 */ /* 0x042fe20007f3e0ff */
[--C-:B------:R-:W-:Y:S02]  /*c830*/  IMAD.X R57, RZ, RZ, R43.reuse, P4 ;  /* 0x000000ffff397224 */ /* 0x100fe400020e062b */
[--C-:B--2---:R-:W-:Y:S01]  /*c840*/  IMAD.X R35, RZ, RZ, R43.reuse, P3 ;  /* 0x000000ffff237224 */ /* 0x104fe200018e062b */
[C---:B------:R-:W-:Y:S01]  /*c850*/  IADD3 R32, P3, PT, R42.reuse, 0x48e00, RZ ;  /* 0x00048e002a207810 */ /* 0x040fe20007f7e0ff */
[----:B------:R-:W-:Y:S04]  /*c860*/  STL [R1+0x24], R7 ;  /* 0x0000240701007387 */ /* 0x000fe80000100800 */
[----:B------:R1:W-:Y:S01]  /*c870*/  STL.64 [R1+0x98], R34 ;  /* 0x0000982201007387 */ /* 0x0003e20000100a00 */
[----:B------:R-:W-:Y:S01]  /*c880*/  IMAD.X R59, RZ, RZ, R43, P3 ;  /* 0x000000ffff3b7224 */ /* 0x000fe200018e062b */
[----:B------:R-:W-:-:S02]  /*c890*/  IADD3 R28, P2, PT, R42, 0x4ae00, RZ ;  /* 0x0004ae002a1c7810 */ /* 0x000fc40007f5e0ff */
[----:B------:R2:W-:Y:S04]  /*c8a0*/  STL.64 [R1+0x70], R32 ;  /* 0x0000702001007387 */ /* 0x0005e80000100a00 */
[----:B-1----:R1:W4:Y:S01]  /*c8b0*/  LDL.64 R34, [R1+0x50] ;  /* 0x0000500001227983 */ /* 0x0023220000100a00 */
[C---:B------:R-:W-:Y:S02]  /*c8c0*/  IADD3 R27, P3, PT, R42.reuse, 0x4bc00, RZ ;  /* 0x0004bc002a1b7810 */ /* 0x040fe40007f7e0ff */
[C---:B------:R-:W-:Y:S01]  /*c8d0*/  IADD3 R26, P4, PT, R42.reuse, 0x4be00, RZ ;  /* 0x0004be002a1a7810 */ /* 0x040fe20007f9e0ff */
[--C-:B--2---:R-:W-:Y:S01]  /*c8e0*/  IMAD.X R33, RZ, RZ, R43.reuse, P0 ;  /* 0x000000ffff217224 */ /* 0x104fe200000e062b */
[C---:B------:R-:W-:Y:S01]  /*c8f0*/  IADD3 R30, P0, PT, R42.reuse, 0x49e00, RZ ;  /* 0x00049e002a1e7810 */ /* 0x040fe20007f1e0ff */
[--C-:B------:R-:W-:Y:S01]  /*c900*/  IMAD.X R93, RZ, RZ, R43.reuse, P1 ;  /* 0x000000ffff5d7224 */ /* 0x100fe200008e062b */
[C---:B------:R-:W-:Y:S01]  /*c910*/  IADD3 R24, P1, PT, R42.reuse, 0x4ce00, RZ ;  /* 0x0004ce002a187810 */ /* 0x040fe20007f3e0ff */
[--C-:B------:R-:W-:Y:S01]  /*c920*/  IMAD.X R91, RZ, RZ, R43.reuse, P2 ;  /* 0x000000ffff5b7224 */ /* 0x100fe200010e062b */
[C---:B------:R-:W-:Y:S01]  /*c930*/  IADD3 R21, P2, PT, R42.reuse, 0x4dc00, RZ ;  /* 0x0004dc002a157810 */ /* 0x040fe20007f5e0ff */
[--C-:B------:R-:W-:Y:S01]  /*c940*/  IMAD.X R23, RZ, RZ, R43.reuse, P0 ;  /* 0x000000ffff177224 */ /* 0x100fe200000e062b */
[C---:B------:R-:W-:Y:S01]  /*c950*/  IADD3 R25, P0, PT, R42.reuse, 0x4cc00, RZ ;  /* 0x0004cc002a197810 */ /* 0x040fe20007f1e0ff */
[--C-:B------:R-:W-:Y:S01]  /*c960*/  IMAD.X R89, RZ, RZ, R43.reuse, P3 ;  /* 0x000000ffff597224 */ /* 0x100fe200018e062b */
[C---:B------:R-:W-:Y:S01]  /*c970*/  IADD3 R20, P3, PT, R42.reuse, 0x4de00, RZ ;  /* 0x0004de002a147810 */ /* 0x040fe20007f7e0ff */
[----:B------:R-:W-:Y:S01]  /*c980*/  IMAD.X R87, RZ, RZ, R43, P4 ;  /* 0x000000ffff577224 */ /* 0x000fe200020e062b */
[C---:B------:R-:W-:Y:S01]  /*c990*/  IADD3 R19, P4, PT, R42.reuse, 0x4ec00, RZ ;  /* 0x0004ec002a137810 */ /* 0x040fe20007f9e0ff */
[----:B----4-:R-:W-:Y:S01]  /*c9a0*/  IMAD.MOV.U32 R35, RZ, RZ, R39 ;  /* 0x000000ffff237224 */ /* 0x010fe200078e0027 */
[----:B------:R2:W-:Y:S04]  /*c9b0*/  STL [R1+0x1c], R5 ;  /* 0x00001c0501007387 */ /* 0x0005e80000100800 */
[----:B------:R-:W4:Y:S01]  /*c9c0*/  LDL.LU.64 R38, [R1+0xa0] ;  /* 0x0000a00001267983 */ /* 0x000f220000300a00 */
        /* <DEDUP_REMOVED lines=25> */
[C---:B--2---:R-:W-:Y:S01]  /*cb60*/  IADD3 R5, P2, PT, R42.reuse, 0x54e00, RZ ;  /* 0x00054e002a057810 */ /* 0x044fe20007f5e0ff */
[--C-:B------:R-:W-:Y:S01]  /*cb70*/  IMAD.X R55, RZ, RZ, R43.reuse, P3 ;  /* 0x000000ffff377224 */ /* 0x100fe200018e062b */
[C---:B------:R-:W-:Y:S01]  /*cb80*/  IADD3 R4, P3, PT, R42.reuse, 0x55c00, RZ ;  /* 0x00055c002a047810 */ /* 0x040fe20007f7e0ff */
[----:B------:R-:W-:Y:S01]  /*cb90*/  IMAD.X R53, RZ, RZ, R43, P4 ;  /* 0x000000ffff357224 */ /* 0x000fe200020e062b */
[----:B------:R-:W-:Y:S01]  /*cba0*/  IADD3 R3, P4, PT, R42, 0x55e00, RZ ;  /* 0x00055e002a037810 */ /* 0x000fe20007f9e0ff */
[----:B------:R2:W-:Y:S01]  /*cbb0*/  STL.64 [R1+0x88], R32 ;  /* 0x0000882001007387 */ /* 0x0005e20000100a00 */
[----:B---3--:R-:W-:-:S02]  /*cbc0*/  LEA R0, R0, R40, 0x18 ;  /* 0x0000002800007211 */ /* 0x008fc400078ec0ff */
[C---:B------:R-:W-:Y:S01]  /*cbd0*/  SHF.R.U64 R42, R41.reuse, 0x3, R35 ;  /* 0x00000003292a7819 */ /* 0x040fe20000001223 */
[----:B------:R3:W-:Y:S03]  /*cbe0*/  STL.64 [R1+0x78], R30 ;  /* 0x0000781e01007387 */ /* 0x0007e60000100a00 */
[----:B------:R-:W-:-:S05]  /*cbf0*/  LOP3.LUT R34, R41, 0x70, R42, 0x78, !PT ;  /* 0x0000007029227812 */ /* 0x000fca00078e782a */
[----:B------:R1:W-:Y:S04]  /*cc00*/  STL [R1+0x50], R34 ;  /* 0x0000502201007387 */ /* 0x0003e80000100800 */
[----:B--2---:R2:W2:Y:S04]  /*cc10*/  LDL.64 R32, [R1+0x40] ;  /* 0x0000400001207983 */ /* 0x0044a80000100a00 */
[----:B---3--:R3:W3:Y:S04]  /*cc20*/  LDL.64 R30, [R1+0x30] ;  /* 0x00003000011e7983 */ /* 0x0086e80000100a00 */
[----:B-1----:R-:W3:Y:S01]  /*cc30*/  LDL.LU.64 R34, [R1+0x98] ;  /* 0x0000980001227983 */ /* 0x002ee20000300a00 */
[----:B----4-:R-:W-:-:S04]  /*cc40*/  SHF.R.U64 R40, R39, 0x3, R37 ;  /* 0x0000000327287819 */ /* 0x010fc80000001225 */
[----:B------:R-:W-:Y:S02]  /*cc50*/  LOP3.LUT R36, R39, 0x70, R40, 0x78, !PT ;  /* 0x0000007027247812 */ /* 0x000fe400078e7828 */
[----:B------:R-:W2:Y:S04]  /*cc60*/  LDL.64 R40, [R1+0x40] ;  /* 0x0000400001287983 */ /* 0x000ea80000100a00 */
[----:B------:R1:W-:Y:S04]  /*cc70*/  STL.64 [R1+0x48], R36 ;  /* 0x0000482401007387 */ /* 0x0003e80000100a00 */
[----:B-1----:R-:W3:Y:S01]  /*cc80*/  LDL.LU.64 R36, [R1+0x90] ;  /* 0x0000900001247983 */ /* 0x002ee20000300a00 */
[----:B--2---:R-:W-:-:S05]  /*cc90*/  IMAD.MOV.U32 R33, RZ, RZ, R41 ;  /* 0x000000ffff217224 */ /* 0x004fca00078e0029 */
[----:B------:R-:W-:-:S04]  /*cca0*/  SHF.R.U64 R40, R38, 0x3, R33 ;  /* 0x0000000326287819 */ /* 0x000fc80000001221 */
[----:B------:R-:W-:Y:S02]  /*ccb0*/  LOP3.LUT R32, R38, 0x70, R40, 0x78, !PT ;  /* 0x0000007026207812 */ /* 0x000fe400078e7828 */
[----:B------:R-:W2:Y:S01]  /*ccc0*/  LDL.LU.64 R40, [R1+0x18] ;  /* 0x0000180001287983 */ /* 0x000ea20000300a00 */
[----:B---3--:R-:W-:-:S04]  /*ccd0*/  SHF.R.U64 R39, R37, 0x3, R35 ;  /* 0x0000000325277819 */ /* 0x008fc80000001223 */
[----:B------:R-:W-:Y:S02]  /*cce0*/  LOP3.LUT R34, R37, 0x70, R39, 0x78, !PT ;  /* 0x0000007025227812 */ /* 0x000fe400078e7827 */
[----:B------:R-:W3:Y:S04]  /*ccf0*/  LDL.64 R38, [R1+0x30] ;  /* 0x0000300001267983 */ /* 0x000ee80000100a00 */
[----:B------:R1:W-:Y:S04]  /*cd00*/  STL [R1+0x40], R32 ;  /* 0x0000402001007387 */ /* 0x0003e80000100800 */
[----:B------:R4:W-:Y:S04]  /*cd10*/  STL.64 [R1+0x38], R34 ;  /* 0x0000382201007387 */ /* 0x0009e80000100a00 */
[----:B-1----:R-:W2:Y:S04]  /*cd20*/  LDL.LU.64 R32, [R1+0x88] ;  /* 0x0000880001207983 */ /* 0x002ea80000300a00 */
[----:B----4-:R-:W2:Y:S01]  /*cd30*/  LDL.LU.64 R34, [R1+0x80] ;  /* 0x0000800001227983 */ /* 0x010ea20000300a00 */
[----:B---3--:R-:W-:-:S05]  /*cd40*/  IMAD.MOV.U32 R31, RZ, RZ, R39 ;  /* 0x000000ffff1f7224 */ /* 0x008fca00078e0027 */
[----:B------:R-:W-:-:S04]  /*cd50*/  SHF.R.U64 R38, R36, 0x3, R31 ;  /* 0x0000000324267819 */ /* 0x000fc8000000121f */
[----:B------:R-:W-:Y:S02]  /*cd60*/  LOP3.LUT R30, R36, 0x70, R38, 0x78, !PT ;  /* 0x00000070241e7812 */ /* 0x000fe400078e7826 */
[----:B------:R-:W3:Y:S04]  /*cd70*/  LDL.LU.64 R38, [R1+0x20] ;  /* 0x0000200001267983 */ /* 0x000ee80000300a00 */
[----:B------:R1:W-:Y:S01]  /*cd80*/  STL [R1+0x30], R30 ;  /* 0x0000301e01007387 */ /* 0x0003e20000100800 */
[----:B--2---:R-:W-:-:S04]  /*cd90*/  SHF.R.U64 R37, R35, 0x3, R33 ;  /* 0x0000000323257819 */ /* 0x004fc80000001221 */
[----:B------:R-:W-:Y:S01]  /*cda0*/  LOP3.LUT R32, R35, 0x70, R37, 0x78, !PT ;  /* 0x0000007023207812 */ /* 0x000fe200078e7825 */
[----:B-1----:R-:W2:Y:S04]  /*cdb0*/  LDL.LU.64 R30, [R1+0x78] ;  /* 0x00007800011e7983 */ /* 0x002ea80000300a00 */
[----:B------:R1:W-:Y:S04]  /*cdc0*/  STL.64 [R1+0x28], R32 ;  /* 0x0000282001007387 */ /* 0x0003e80000100a00 */
[----:B-1----:R-:W4:Y:S01]  /*cdd0*/  LDL.LU.64 R32, [R1+0x70] ;  /* 0x0000700001207983 */ /* 0x002f220000300a00 */
[----:B---3--:R-:W-:-:S04]  /*cde0*/  SHF.R.U64 R36, R34, 0x3, R39 ;  /* 0x0000000322247819 */ /* 0x008fc80000001227 */
[----:B------:R-:W-:Y:S02]  /*cdf0*/  LOP3.LUT R38, R34, 0x70, R36, 0x78, !PT ;  /* 0x0000007022267812 */ /* 0x000fe400078e7824 */
[----:B------:R-:W3:Y:S01]  /*ce00*/  LDL.LU.64 R36, [R1+0x50] ;  /* 0x0000500001247983 */ /* 0x000ee20000300a00 */
[C---:B----4-:R-:W-:Y:S02]  /*ce10*/  SHF.R.U64 R35, R33.reuse, 0x3, R41 ;  /* 0x0000000321237819 */ /* 0x050fe40000001229 */
[C---:B------:R-:W-:Y:S02]  /*ce20*/  SHF.R.U64 R34, R32.reuse, 0x3, R59 ;  /* 0x0000000320227819 */ /* 0x040fe4000000123b */
[----:B------:R-:W-:Y:S02]  /*ce30*/  LOP3.LUT R40, R33, 0x70, R35, 0x78, !PT ;  /* 0x0000007021287812 */ /* 0x000fe400078e7823 */
[----:B------:R-:W-:Y:S02]  /*ce40*/  LOP3.LUT R58, R32, 0x70, R34, 0x78, !PT ;  /* 0x00000070203a7812 */ /* 0x000fe400078e7822 */
[----:B--2---:R-:W-:Y:S01]  /*ce50*/  SHF.R.U64 R33, R31, 0x3, R57 ;  /* 0x000000031f217819 */ /* 0x004fe20000001239 */
[----:B------:R-:W2:Y:S01]  /*ce60*/  LDL.LU.64 R34, [R1+0x30] ;  /* 0x0000300001227983 */ /* 0x000ea20000300a00 */
[----:B------:R-:W-:-:S02]  /*ce70*/  SHF.R.U64 R32, R30, 0x3, R23 ;  /* 0x000000031e207819 */ /* 0x000fc40000001217 */
[----:B------:R-:W-:Y:S02]  /*ce80*/  LOP3.LUT R56, R31, 0x70, R33, 0x78, !PT ;  /* 0x000000701f387812 */ /* 0x000fe400078e7821 */
[----:B------:R-:W-:Y:S02]  /*ce90*/  LOP3.LUT R22, R30, 0x70, R32, 0x78, !PT ;  /* 0x000000701e167812 */ /* 0x000fe400078e7820 */
[C---:B------:R-:W-:Y:S01]  /*cea0*/  SHF.R.U64 R31, R29.reuse, 0x3, R93 ;  /* 0x000000031d1f7819 */ /* 0x040fe2000000125d */
[----:B------:R-:W4:Y:S01]  /*ceb0*/  LDL.LU.64 R32, [R1+0x38] ;  /* 0x0000380001207983 */ /* 0x000f220000300a00 */
[C---:B------:R-:W-:Y:S02]  /*cec0*/  SHF.R.U64 R30, R28.reuse, 0x3, R91 ;  /* 0x000000031c1e7819 */ /* 0x040fe4000000125b */
[----:B------:R-:W-:Y:S02]  /*ced0*/  LOP3.LUT R92, R29, 0x70, R31, 0x78, !PT ;  /* 0x000000701d5c7812 */ /* 0x000fe400078e781f */
[----:B------:R-:W-:-:S02]  /*cee0*/  LOP3.LUT R90, R28, 0x70, R30, 0x78, !PT ;  /* 0x000000701c5a7812 */ /* 0x000fc400078e781e */
[C---:B------:R-:W-:Y:S01]  /*cef0*/  SHF.R.U64 R29, R27.reuse, 0x3, R89 ;  /* 0x000000031b1d7819 */ /* 0x040fe20000001259 */
[----:B------:R-:W2:Y:S01]  /*cf00*/  LDL.LU.64 R30, [R1+0x40] ;  /* 0x00004000011e7983 */ /* 0x000ea20000300a00 */
[C---:B------:R-:W-:Y:S02]  /*cf10*/  SHF.R.U64 R28, R26.reuse, 0x3, R87 ;  /* 0x000000031a1c7819 */ /* 0x040fe40000001257 */
[----:B------:R-:W-:Y:S02]  /*cf20*/  LOP3.LUT R88, R27, 0x70, R29, 0x78, !PT ;  /* 0x000000701b587812 */ /* 0x000fe400078e781d */
[----:B------:R-:W-:Y:S02]  /*cf30*/  LOP3.LUT R86, R26, 0x70, R28, 0x78, !PT ;  /* 0x000000701a567812 */ /* 0x000fe400078e781c */
[----:B------:R-:W4:Y:S04]  /*cf40*/  LDL.LU.64 R28, [R1+0x48] ;  /* 0x00004800011c7983 */ /* 0x000f280000300a00 */
[----:B---3--:R1:W-:Y:S04]  /*cf50*/  ST.E desc[UR40][R36.64], RZ ;  /* 0x000000ff24007985 */ /* 0x0083e8000c101928 */
[----:B-1----:R-:W3:Y:S04]  /*cf60*/  LDL.LU.64 R36, [R1+0x28] ;  /* 0x0000280001247983 */ /* 0x002ee80000300a00 */
[----:B----4-:R-:W-:Y:S04]  /*cf70*/  ST.E desc[UR40][R28.64], RZ ;  /* 0x000000ff1c007985 */ /* 0x010fe8000c101928 */
[----:B--2---:R-:W-:Y:S04]  /*cf80*/  ST.E desc[UR40][R30.64], RZ ;  /* 0x000000ff1e007985 */ /* 0x004fe8000c101928 */
[----:B------:R-:W-:Y:S04]  /*cf90*/  ST.E desc[UR40][R32.64], RZ ;  /* 0x000000ff20007985 */ /* 0x000fe8000c101928 */
[----:B------:R-:W-:Y:S01]  /*cfa0*/  ST.E desc[UR40][R34.64], RZ ;  /* 0x000000ff22007985 */ /* 0x000fe2000c101928 */
[----:B------:R-:W-:-:S02]  /*cfb0*/  SHF.R.U64 R27, R25, 0x3, R85 ;  /* 0x00000003191b7819 */ /* 0x000fc40000001255 */
[C---:B------:R-:W-:Y:S02]  /*cfc0*/  SHF.R.U64 R26, R24.reuse, 0x3, R83 ;  /* 0x00000003181a7819 */ /* 0x040fe40000001253 */
[----:B------:R-:W-:Y:S02]  /*cfd0*/  LOP3.LUT R84, R25, 0x70, R27, 0x78, !PT ;  /* 0x0000007019547812 */ /* 0x000fe400078e781b */
[C---:B------:R-:W-:Y:S02]  /*cfe0*/  SHF.R.U64 R25, R21.reuse, 0x3, R81 ;  /* 0x0000000315197819 */ /* 0x040fe40000001251 */
[----:B------:R-:W-:Y:S02]  /*cff0*/  LOP3.LUT R82, R24, 0x70, R26, 0x78, !PT ;  /* 0x0000007018527812 */ /* 0x000fe400078e781a */
[----:B------:R-:W-:Y:S02]  /*d000*/  LOP3.LUT R80, R21, 0x70, R25, 0x78, !PT ;  /* 0x0000007015507812 */ /* 0x000fe400078e7819 */
[----:B------:R-:W-:-:S02]  /*d010*/  SHF.R.U64 R24, R20, 0x3, R79 ;  /* 0x0000000314187819 */ /* 0x000fc4000000124f */
[C---:B------:R-:W-:Y:S02]  /*d020*/  SHF.R.U64 R21, R19.reuse, 0x3, R77 ;  /* 0x0000000313157819 */ /* 0x040fe4000000124d */
[----:B------:R-:W-:Y:S02]  /*d030*/  LOP3.LUT R78, R20, 0x70, R24, 0x78, !PT ;  /* 0x00000070144e7812 */ /* 0x000fe400078e7818 */
[----:B------:R-:W-:Y:S02]  /*d040*/  LOP3.LUT R76, R19, 0x70, R21, 0x78, !PT ;  /* 0x00000070134c7812 */ /* 0x000fe400078e7815 */
[C---:B------:R-:W-:Y:S02]  /*d050*/  SHF.R.U64 R20, R18.reuse, 0x3, R75 ;  /* 0x0000000312147819 */ /* 0x040fe4000000124b */
[----:B------:R-:W-:Y:S01]  /*d060*/  SHF.R.U64 R19, R17, 0x3, R73 ;  /* 0x0000000311137819 */ /* 0x000fe20000001249 */
[----:B---3--:R-:W-:Y:S04]  /*d070*/  ST.E desc[UR40][R36.64], RZ ;  /* 0x000000ff24007985 */ /* 0x008fe8000c101928 */
[----:B------:R-:W-:Y:S04]  /*d080*/  ST.E desc[UR40][R38.64], RZ ;  /* 0x000000ff26007985 */ /* 0x000fe8000c101928 */
[----:B------:R-:W-:Y:S04]  /*d090*/  ST.E desc[UR40][R40.64], RZ ;  /* 0x000000ff28007985 */ /* 0x000fe8000c101928 */
[----:B------:R1:W-:Y:S04]  /*d0a0*/  ST.E desc[UR40][R58.64], RZ ;  /* 0x000000ff3a007985 */ /* 0x0003e8000c101928 */
[----:B------:R2:W-:Y:S04]  /*d0b0*/  ST.E desc[UR40][R56.64], RZ ;  /* 0x000000ff38007985 */ /* 0x0005e8000c101928 */
[----:B------:R3:W-:Y:S04]  /*d0c0*/  ST.E desc[UR40][R22.64], RZ ;  /* 0x000000ff16007985 */ /* 0x0007e8000c101928 */
[----:B-1----:R1:W5:Y:S04]  /*d0d0*/  LDL.LU R58, [R1+0x68] ;  /* 0x00006800013a7983 */ /* 0x0023680000300800 */
[----:B--2---:R1:W5:Y:S04]  /*d0e0*/  LDL.LU.64 R56, [R1+0x60] ;  /* 0x0000600001387983 */ /* 0x0043680000300a00 */
[----:B---3--:R1:W5:Y:S01]  /*d0f0*/  LDL.LU.64 R22, [R1+0x58] ;  /* 0x0000580001167983 */ /* 0x0083620000300a00 */
[----:B------:R-:W-:-:S02]  /*d100*/  LOP3.LUT R74, R18, 0x70, R20, 0x78, !PT ;  /* 0x00000070124a7812 */ /* 0x000fc400078e7814 */
[----:B------:R-:W-:Y:S02]  /*d110*/  LOP3.LUT R72, R17, 0x70, R19, 0x78, !PT ;  /* 0x0000007011487812 */ /* 0x000fe400078e7813 */
[C---:B------:R-:W-:Y:S02]  /*d120*/  SHF.R.U64 R18, R15.reuse, 0x3, R71 ;  /* 0x000000030f127819 */ /* 0x040fe40000001247 */
[C---:B------:R-:W-:Y:S02]  /*d130*/  SHF.R.U64 R17, R14.reuse, 0x3, R69 ;  /* 0x000000030e117819 */ /* 0x040fe40000001245 */
[----:B------:R-:W-:Y:S02]  /*d140*/  LOP3.LUT R70, R15, 0x70, R18, 0x78, !PT ;  /* 0x000000700f467812 */ /* 0x000fe400078e7812 */
[----:B------:R-:W-:Y:S02]  /*d150*/  LOP3.LUT R68, R14, 0x70, R17, 0x78, !PT ;  /* 0x000000700e447812 */ /* 0x000fe400078e7811 */
[C---:B------:R-:W-:Y:S01]  /*d160*/  SHF.R.U64 R15, R13.reuse, 0x3, R67 ;  /* 0x000000030d0f7819 */ /* 0x040fe20000001243 */
[----:B------:R-:W2:Y:S03]  /*d170*/  S2R R14, SR_TID.X ;  /* 0x00000000000e7919 */ /* 0x000ea60000002100 */
[----:B------:R-:W-:-:S02]  /*d180*/  LOP3.LUT R66, R13, 0x70, R15, 0x78, !PT ;  /* 0x000000700d427812 */ /* 0x000fc400078e780f */
[----:B------:R-:W3:Y:S01]  /*d190*/  S2R R13, SR_SWINHI ;  /* 0x00000000000d7919 */ /* 0x000ee20000002f00 */
[----:B------:R-:W-:Y:S01]  /*d1a0*/  SHF.R.U64 R15, R11, 0x3, R63 ;  /* 0x000000030b0f7819 */ /* 0x000fe2000000123f */
[----:B------:R-:W-:-:S03]  /*d1b0*/  IMAD.X R51, RZ, RZ, R43, P0 ;  /* 0x000000ffff337224 */ /* 0x000fc600000e062b */
[----:B------:R-:W-:Y:S02]  /*d1c0*/  LOP3.LUT R62, R11, 0x70, R15, 0x78, !PT ;  /* 0x000000700b3e7812 */ /* 0x000fe400078e780f */
[C---:B------:R-:W-:Y:S01]  /*d1d0*/  SHF.R.U64 R11, R9.reuse, 0x3, R55 ;  /* 0x00000003090b7819 */ /* 0x040fe20000001237 */
[----:B------:R-:W-:Y:S01]  /*d1e0*/  IMAD.X R47, RZ, RZ, R43, P2 ;  /* 0x000000ffff2f7224 */ /* 0x000fe200010e062b */
[C---:B------:R-:W-:Y:S02]  /*d1f0*/  SHF.R.U64 R17, R12.reuse, 0x3, R65 ;  /* 0x000000030c117819 */ /* 0x040fe40000001241 */
[----:B------:R-:W-:Y:S02]  /*d200*/  LOP3.LUT R54, R9, 0x70, R11, 0x78, !PT ;  /* 0x0000007009367812 */ /* 0x000fe400078e780b */
[----:B------:R-:W-:Y:S02]  /*d210*/  SHF.R.U64 R9, R7, 0x3, R51 ;  /* 0x0000000307097819 */ /* 0x000fe40000001233 */
[----:B------:R-:W-:-:S02]  /*d220*/  LOP3.LUT R64, R12, 0x70, R17, 0x78, !PT ;  /* 0x000000700c407812 */ /* 0x000fc400078e7811 */
[C---:B------:R-:W-:Y:S02]  /*d230*/  SHF.R.U64 R12, R10.reuse, 0x3, R61 ;  /* 0x000000030a0c7819 */ /* 0x040fe4000000123d */
[----:B------:R-:W-:Y:S02]  /*d240*/  LOP3.LUT R50, R7, 0x70, R9, 0x78, !PT ;  /* 0x0000007007327812 */ /* 0x000fe400078e7809 */
[C---:B------:R-:W-:Y:S01]  /*d250*/  SHF.R.U64 R7, R5.reuse, 0x3, R47 ;  /* 0x0000000305077819 */ /* 0x040fe2000000122f */
[----:B------:R-:W-:Y:S01]  /*d260*/  IMAD.X R49, RZ, RZ, R43, P1 ;  /* 0x000000ffff317224 */ /* 0x000fe200008e062b */
[----:B------:R-:W-:Y:S02]  /*d270*/  LOP3.LUT R60, R10, 0x70, R12, 0x78, !PT ;  /* 0x000000700a3c7812 */ /* 0x000fe400078e780c */
[----:B------:R-:W-:Y:S02]  /*d280*/  SHF.R.U64 R10, R8, 0x3, R53 ;  /* 0x00000003080a7819 */ /* 0x000fe40000001235 */
[----:B------:R-:W-:Y:S01]  /*d290*/  LOP3.LUT R46, R5, 0x70, R7, 0x78, !PT ;  /* 0x00000070052e7812 */ /* 0x000fe200078e7807 */
[----:B--2---:R-:W-:Y:S01]  /*d2a0*/  IMAD.SHL.U32 R5, R14, 0x2, RZ ;  /* 0x000000020e057824 */ /* 0x004fe200078e00ff */
[----:B------:R-:W-:Y:S01]  /*d2b0*/  LOP3.LUT R52, R8, 0x70, R10, 0x78, !PT ;  /* 0x0000007008347812 */ /* 0x000fe200078e780a */
[----:B------:R-:W-:Y:S01]  /*d2c0*/  IMAD.X R45, RZ, RZ, R43, P3 ;  /* 0x000000ffff2d7224 */ /* 0x000fe200018e062b */
[----:B------:R-:W-:-:S02]  /*d2d0*/  SHF.R.U64 R8, R6, 0x3, R49 ;  /* 0x0000000306087819 */ /* 0x000fc40000001231 */
[----:B------:R-:W-:Y:S02]  /*d2e0*/  LOP3.LUT R5, R5, 0xfe, RZ, 0xc0, !PT ;  /* 0x000000fe05057812 */ /* 0x000fe400078ec0ff */
[----:B------:R-:W-:Y:S02]  /*d2f0*/  MOV R10, R0 ;  /* 0x00000000000a7202 */ /* 0x000fe40000000f00 */
[----:B---3--:R-:W-:Y:S01]  /*d300*/  MOV R11, R13 ;  /* 0x0000000d000b7202 */ /* 0x008fe20000000f00 */
[----:B------:R-:W-:Y:S01]  /*d310*/  IMAD.X R43, RZ, RZ, R43, P4 ;  /* 0x000000ffff2b7224 */ /* 0x000fe200020e062b */
[----:B------:R-:W-:Y:S02]  /*d320*/  LOP3.LUT R48, R6, 0x70, R8, 0x78, !PT ;  /* 0x0000007006307812 */ /* 0x000fe400078e7808 */
[C---:B------:R-:W-:Y:S01]  /*d330*/  SHF.R.U64 R6, R4.reuse, 0x3, R45 ;  /* 0x0000000304067819 */ /* 0x040fe2000000122d */
[----:B------:R-:W-:Y:S01]  /*d340*/  IMAD.WIDE.U32 R10, R5, 0x2, R10 ;  /* 0x00000002050a7825 */ /* 0x000fe200078e000a */
[----:B------:R1:W-:Y:S02]  /*d350*/  ST.E desc[UR40][R92.64], RZ ;  /* 0x000000ff5c007985 */ /* 0x0003e4000c101928 */
[----:B------:R-:W-:-:S02]  /*d360*/  LOP3.LUT R44, R4, 0x70, R6, 0x78, !PT ;  /* 0x00000070042c7812 */ /* 0x000fc400078e7806 */
[----:B------:R-:W-:Y:S01]  /*d370*/  SHF.R.U64 R4, R3, 0x3, R43 ;  /* 0x0000000303047819 */ /* 0x000fe2000000122b */
[----:B------:R1:W-:Y:S01]  /*d380*/  ST.E desc[UR40][R90.64], RZ ;  /* 0x000000ff5a007985 */ /* 0x0003e2000c101928 */
[----:B------:R-:W-:-:S03]  /*d390*/  IADD3 R6, P2, PT, R10, 0x56c00, RZ ;  /* 0x00056c000a067810 */ /* 0x000fc60007f5e0ff */
[----:B------:R1:W-:Y:S01]  /*d3a0*/  ST.E desc[UR40][R88.64], RZ ;  /* 0x000000ff58007985 */ /* 0x0003e2000c101928 */
[----:B------:R-:W-:-:S03]  /*d3b0*/  LOP3.LUT R42, R3, 0x70, R4, 0x78, !PT ;  /* 0x00000070032a7812 */ /* 0x000fc600078e7804 */
[----:B------:R1:W-:Y:S01]  /*d3c0*/  ST.E desc[UR40][R86.64], RZ ;  /* 0x000000ff56007985 */ /* 0x0003e2000c101928 */
[----:B------:R-:W-:-:S03]  /*d3d0*/  IADD3 R8, P3, PT, R10, 0x56e00, RZ ;  /* 0x00056e000a087810 */ /* 0x000fc60007f7e0ff */
[----:B------:R1:W-:Y:S01]  /*d3e0*/  ST.E desc[UR40][R84.64], RZ ;  /* 0x000000ff54007985 */ /* 0x0003e2000c101928 */
[C---:B------:R-:W-:Y:S01]  /*d3f0*/  IADD3 R4, P1, PT, R10.reuse, 0x57e00, RZ ;  /* 0x00057e000a047810 */ /* 0x040fe20007f3e0ff */
[----:B------:R-:W-:Y:S02]  /*d400*/  IMAD.X R19, RZ, RZ, R11, P2 ;  /* 0x000000ffff137224 */ /* 0x000fe400010e060b */
[----:B------:R1:W-:Y:S01]  /*d410*/  ST.E desc[UR40][R82.64], RZ ;  /* 0x000000ff52007985 */ /* 0x0003e2000c101928 */
[----:B------:R-:W-:-:S03]  /*d420*/  IADD3 R3, P0, PT, R10, 0x57c00, RZ ;  /* 0x00057c000a037810 */ /* 0x000fc60007f1e0ff */
[----:B------:R1:W-:Y:S04]  /*d430*/  ST.E desc[UR40][R80.64], RZ ;  /* 0x000000ff50007985 */ /* 0x0003e8000c101928 */
[----:B------:R1:W-:Y:S01]  /*d440*/  ST.E desc[UR40][R78.64], RZ ;  /* 0x000000ff4e007985 */ /* 0x0003e2000c101928 */
[----:B------:R-:W-:-:S03]  /*d450*/  IMAD.X R13, RZ, RZ, R11, P3 ;  /* 0x000000ffff0d7224 */ /* 0x000fc600018e060b */
[----:B------:R1:W-:Y:S01]  /*d460*/  ST.E desc[UR40][R76.64], RZ ;  /* 0x000000ff4c007985 */ /* 0x0003e2000c101928 */
[----:B------:R-:W-:-:S03]  /*d470*/  IMAD.X R9, RZ, RZ, R11, P1 ;  /* 0x000000ffff097224 */ /* 0x000fc600008e060b */
[----:B------:R1:W-:Y:S01]  /*d480*/  ST.E desc[UR40][R74.64], RZ ;  /* 0x000000ff4a007985 */ /* 0x0003e2000c101928 */
[----:B------:R-:W-:Y:S01]  /*d490*/  IMAD.X R11, RZ, RZ, R11, P0 ;  /* 0x000000ffff0b7224 */ /* 0x000fe200000e060b */
[----:B------:R-:W-:Y:S02]  /*d4a0*/  SHF.R.U64 R5, R6, 0x3, R19 ;  /* 0x0000000306057819 */ /* 0x000fe40000001213 */
[----:B------:R1:W-:Y:S04]  /*d4b0*/  ST.E desc[UR40][R72.64], RZ ;  /* 0x000000ff48007985 */ /* 0x0003e8000c101928 */
[----:B------:R1:W-:Y:S04]  /*d4c0*/  ST.E desc[UR40][R70.64], RZ ;  /* 0x000000ff46007985 */ /* 0x0003e8000c101928 */
[----:B------:R1:W-:Y:S01]  /*d4d0*/  ST.E desc[UR40][R68.64], RZ ;  /* 0x000000ff44007985 */ /* 0x0003e2000c101928 */
[----:B------:R-:W-:-:S03]  /*d4e0*/  SHF.R.U64 R7, R8, 0x3, R13 ;  /* 0x0000000308077819 */ /* 0x000fc6000000120d */
[----:B------:R1:W-:Y:S01]  /*d4f0*/  ST.E desc[UR40][R66.64], RZ ;  /* 0x000000ff42007985 */ /* 0x0003e2000c101928 */
[----:B------:R-:W-:-:S03]  /*d500*/  LOP3.LUT R18, R6, 0x70, R5, 0x78, !PT ;  /* 0x0000007006127812 */ /* 0x000fc600078e7805 */
[----:B------:R1:W-:Y:S01]  /*d510*/  ST.E desc[UR40][R64.64], RZ ;  /* 0x000000ff40007985 */ /* 0x0003e2000c101928 */
[----:B------:R-:W-:-:S03]  /*d520*/  SHF.R.U64 R5, R3, 0x3, R11 ;  /* 0x0000000303057819 */ /* 0x000fc6000000120b */
[----:B------:R1:W-:Y:S01]  /*d530*/  ST.E desc[UR40][R62.64], RZ ;  /* 0x000000ff3e007985 */ /* 0x0003e2000c101928 */
[----:B------:R-:W-:-:S03]  /*d540*/  SHF.R.U64 R6, R4, 0x3, R9 ;  /* 0x0000000304067819 */ /* 0x000fc60000001209 */
[----:B------:R1:W-:Y:S01]  /*d550*/  ST.E desc[UR40][R60.64], RZ ;  /* 0x000000ff3c007985 */ /* 0x0003e2000c101928 */
[----:B------:R-:W-:-:S03]  /*d560*/  LOP3.LUT R12, R8, 0x70, R7, 0x78, !PT ;  /* 0x00000070080c7812 */ /* 0x000fc600078e7807 */
[----:B------:R1:W-:Y:S01]  /*d570*/  ST.E desc[UR40][R54.64], RZ ;  /* 0x000000ff36007985 */ /* 0x0003e2000c101928 */
[----:B------:R-:W-:-:S03]  /*d580*/  LOP3.LUT R10, R3, 0x70, R5, 0x78, !PT ;  /* 0x00000070030a7812 */ /* 0x000fc600078e7805 */
[----:B------:R1:W-:Y:S01]  /*d590*/  ST.E desc[UR40][R52.64], RZ ;  /* 0x000000ff34007985 */ /* 0x0003e2000c101928 */
[----:B------:R-:W-:-:S03]  /*d5a0*/  LOP3.LUT R8, R4, 0x70, R6, 0x78, !PT ;  /* 0x0000007004087812 */ /* 0x000fc600078e7806 */
[----:B------:R1:W-:Y:S04]  /*d5b0*/  ST.E desc[UR40][R50.64], RZ ;  /* 0x000000ff32007985 */ /* 0x0003e8000c101928 */
[----:B------:R1:W-:Y:S04]  /*d5c0*/  ST.E desc[UR40][R48.64], RZ ;  /* 0x000000ff30007985 */ /* 0x0003e8000c101928 */
[----:B------:R1:W-:Y:S04]  /*d5d0*/  ST.E desc[UR40][R46.64], RZ ;  /* 0x000000ff2e007985 */ /* 0x0003e8000c101928 */
[----:B------:R1:W-:Y:S04]  /*d5e0*/  ST.E desc[UR40][R44.64], RZ ;  /* 0x000000ff2c007985 */ /* 0x0003e8000c101928 */
[----:B------:R1:W-:Y:S04]  /*d5f0*/  ST.E desc[UR40][R42.64], RZ ;  /* 0x000000ff2a007985 */ /* 0x0003e8000c101928 */
[----:B------:R1:W-:Y:S04]  /*d600*/  ST.E desc[UR40][R18.64], RZ ;  /* 0x000000ff12007985 */ /* 0x0003e8000c101928 */
[----:B------:R1:W-:Y:S04]  /*d610*/  ST.E desc[UR40][R12.64], RZ ;  /* 0x000000ff0c007985 */ /* 0x0003e8000c101928 */
[----:B------:R1:W-:Y:S04]  /*d620*/  ST.E desc[UR40][R10.64], RZ ;  /* 0x000000ff0a007985 */ /* 0x0003e8000c101928 */
[----:B------:R1:W-:Y:S01]  /*d630*/  ST.E desc[UR40][R8.64], RZ ;  /* 0x000000ff08007985 */ /* 0x0003e2000c101928 */
[----:B------:R-:W-:Y:S01]  /*d640*/  @!PT LDS RZ, [RZ] ;  /* 0x00000000fffff984 */ /* 0x000fe20000000800 */
[----:B------:R-:W-:Y:S01]  /*d650*/  @!PT LDS RZ, [RZ] ;  /* 0x00000000fffff984 */ /* 0x000fe20000000800 */
[----:B------:R-:W-:Y:S01]  /*d660*/  @!PT LDS RZ, [RZ] ;  /* 0x00000000fffff984 */ /* 0x000fe20000000800 */
[----:B------:R-:W-:Y:S01]  /*d670*/  @!PT LDS RZ, [RZ] ;  /* 0x00000000fffff984 */ /* 0x000fe20000000800 */
[----:B------:R2:W-:Y:S06]  /*d680*/  MEMBAR.ALL.CTA ;  /* 0x0000000000007992 */ /* 0x0005ec0000008000 */
[----:B--2---:R-:W2:Y:S01]  /*d690*/  FENCE.VIEW.ASYNC.S ;  /* 0x00000000000073c6 */ /* 0x004ea20000000000 */
[----:B------:R-:W-:Y:S05]  /*d6a0*/  BRA.U UP0, `(.L_x_161) ;  /* 0x0000000100047547 */ /* 0x000fea000b800000 */
[----:B------:R-:W-:Y:S05]  /*d6b0*/  BPT.TRAP 0x1 ;  /* 0x000000040000795c */ /* 0x000fea0000300000 */
.L_x_161:
[----:B-----5:R-:W-:Y:S01]  /*d6c0*/  SHF.L.U32 R3, R56, 0x1f, RZ ;  /* 0x0000001f38037819 */ /* 0x020fe200000006ff */
[----:B------:R-:W-:Y:S03]  /*d6d0*/  BSSY B0, `(.L_x_162) ;  /* 0x0000003000007945 */ /* 0x000fe60003800000 */
[----:B--2---:R-:W2:Y:S02]  /*d6e0*/  SYNCS.PHASECHK.TRANS64.TRYWAIT P0, [R0+URZ+0x580c8], R3 ;  /* 0x0580c803000075a7 */ /* 0x004ea400080011ff */
[----:B--2---:R-:W-:Y:S05]  /*d6f0*/  @!P0 BRA `(.L_x_163) ;  /* 0x0000017800c48947 */ /* 0x004fea0003800000 */
.L_x_443:
[----:B------:R-:W-:Y:S05]  /*d700*/  BSYNC B0 ;  /* 0x0000000000007941 */ /* 0x000fea0003800000 */
.L_x_162:
[----:B------:R-:W-:Y:S05]  /*d710*/  @!P5 BRA `(.L_x_164) ;  /* 0x0000000000d0d947 */ /* 0x000fea0003800000 */
[----:B------:R-:W3:Y:S01]  /*d720*/  LDC R4, c[0x0][0x904] ;  /* 0x00024100ff047b82 */ /* 0x000ee20000000800 */
[----:B------:R-:W2:Y:S01]  /*d730*/  LDCU.64 UR4, c[0x0][0x908] ;  /* 0x00012100ff0477ac */ /* 0x000ea20008000a00 */
[----:B------:R-:W-:Y:S01]  /*d740*/  LOP3.LUT R14, R14, 0x7f, RZ, 0xc0, !PT ;  /* 0x0000007f0e0e7812 */ /* 0x000fe200078ec0ff */
[----:B------:R-:W-:Y:S01]  /*d750*/  BSSY.RECONVERGENT B0, `(.L_x_164) ;  /* 0x0000030000007945 */ /* 0x000fe20003800200 */
[----:B--2---:R-:W-:Y:S01]  /*d760*/  IMAD.HI.U32 R3, R57, UR4, RZ ;  /* 0x0000000439037c27 */ /* 0x004fe2000f8e00ff */
[----:B------:R-:W2:Y:S01]  /*d770*/  LDCU UR4, c[0x0][0x380] ;  /* 0x00007000ff0477ac */ /* 0x000ea20008000800 */
[----:B---3--:R-:W-:-:S03]  /*d780*/  ISETP.NE.AND P0, PT, R4, 0x1, PT ;  /* 0x000000010400780c */ /* 0x008fc60003f05270 */
[----:B------:R-:W-:-:S04]  /*d790*/  SHF.R.U32.HI R3, RZ, UR5, R3 ;  /* 0x00000005ff037c19 */ /* 0x000fc80008011603 */
[----:B------:R-:W-:-:S05]  /*d7a0*/  SEL R3, R57, R3, !P0 ;  /* 0x0000000339037207 */ /* 0x000fca0004000000 */
[----:B------:R-:W-:-:S04]  /*d7b0*/  IMAD.MOV R3, RZ, RZ, -R3 ;  /* 0x000000ffff037224 */ /* 0x000fc800078e0a03 */
[----:B------:R-:W-:-:S04]  /*d7c0*/  IMAD R3, R4, R3, R57 ;  /* 0x0000000304037224 */ /* 0x000fc800078e0239 */
[----:B------:R-:W-:-:S04]  /*d7d0*/  IMAD R3, R3, 0x100, R14 ;  /* 0x0000010003037824 */ /* 0x000fc800078e020e */
[----:B------:R-:W-:-:S05]  /*d7e0*/  VIADD R7, R3, 0x80 ;  /* 0x0000008003077836 */ /* 0x000fca0000000000 */
[----:B--2---:R-:W-:-:S13]  /*d7f0*/  ISETP.GE.AND P0, PT, R7, UR4, PT ;  /* 0x0000000407007c0c */ /* 0x004fda000bf06270 */
[----:B------:R-:W-:Y:S05]  /*d800*/  @P0 BRA `(.L_x_165) ;  /* 0x0000000000900947 */ /* 0x000fea0003800000 */
[----:B------:R-:W2:Y:S01]  /*d810*/  LDC R6, c[0x0][0x38c] ;  /* 0x0000e300ff067b82 */ /* 0x000ea20000000800 */
[----:B------:R-:W3:Y:S01]  /*d820*/  LDCU UR6, c[0x0][0x890] ;  /* 0x00011200ff0677ac */ /* 0x000ee20008000800 */
[----:B------:R-:W4:Y:S01]  /*d830*/  LDCU.64 UR4, c[0x0][0x888] ;  /* 0x00011100ff0477ac */ /* 0x000f220008000a00 */
[----:B---3--:R-:W-:Y:S01]  /*d840*/  IMAD R7, R22, UR6, R7 ;  /* 0x0000000616077c24 */ /* 0x008fe2000f8e0207 */
[----:B--2---:R-:W-:-:S04]  /*d850*/  IABS R5, R6 ;  /* 0x0000000600057213 */ /* 0x004fc80000000000 */
[----:B-1----:R-:W1:Y:S08]  /*d860*/  I2F.RP R8, R5 ;  /* 0x0000000500087306 */ /* 0x002e700000209400 */
        /* <DEDUP_REMOVED lines=8> */
[----:B------:R-:W-:-:S05]  /*d8f0*/  MOV R8, R3 ;  /* 0x0000000300087202 */ /* 0x000fca0000000f00 */
[----:B------:R-:W-:-:S04]  /*d900*/  IMAD.HI.U32 R4, R4, R8, RZ ;  /* 0x0000000804047227 */ /* 0x000fc800078e00ff */
[----:B------:R-:W-:-:S04]  /*d910*/  IMAD.MOV R3, RZ, RZ, -R4 ;  /* 0x000000ffff037224 */ /* 0x000fc800078e0a04 */
[C---:B------:R-:W-:Y:S02]  /*d920*/  IMAD R3, R5.reuse, R3, R8 ;  /* 0x0000000305037224 */ /* 0x040fe400078e0208 */
[----:B------:R-:W1:Y:S03]  /*d930*/  LDC.64 R8, c[0x0][0x880] ;  /* 0x00022000ff087b82 */ /* 0x000e660000000a00 */
        /* <DEDUP_REMOVED lines=11> */
[----:B----4-:R-:W-:-:S04]  /*d9f0*/  IMAD R7, R4, UR5, R7 ;  /* 0x0000000504077c24 */ /* 0x010fc8000f8e0207 */
[----:B------:R-:W-:Y:S02]  /*da00*/  IMAD R3, R6, R3, R2 ;  /* 0x0000000306037224 */ /* 0x000fe400078e0202 */
[----:B------:R-:W-:Y:S02]  /*da10*/  IMAD.MOV.U32 R2, RZ, RZ, -0x800000 ;  /* 0xff800000ff027424 */ /* 0x000fe400078e00ff */
[----:B------:R-:W-:-:S04]  /*da20*/  IMAD R7, R3, UR4, R7 ;  /* 0x0000000403077c24 */ /* 0x000fc8000f8e0207 */
[----:B-1----:R-:W-:-:S05]  /*da30*/  IMAD.WIDE R8, R7, 0x4, R8 ;  /* 0x0000000407087825 */ /* 0x002fca00078e0208 */
[----:B------:R2:W-:Y:S02]  /*da40*/  STG.E desc[UR40][R8.64], R2 ;  /* 0x0000000208007986 */ /* 0x0005e4000c101928 */
.L_x_165:
[----:B------:R-:W-:Y:S05]  /*da50*/  BSYNC.RECONVERGENT B0 ;  /* 0x0000000000007941 */ /* 0x000fea0003800200 */
.L_x_164:
[----:B------:R-:W-:Y:S01]  /*da60*/  @!PT LDS RZ, [RZ] ;  /* 0x00000000fffff984 */ /* 0x000fe20000000800 */
[----:B------:R-:W-:Y:S01]  /*da70*/  @!PT LDS RZ, [RZ] ;  /* 0x00000000fffff984 */ /* 0x000fe20000000800 */
[----:B------:R-:W-:Y:S01]  /*da80*/  @!PT LDS RZ, [RZ] ;  /* 0x00000000fffff984 */ /* 0x000fe20000000800 */
[----:B------:R-:W-:Y:S01]  /*da90*/  @!PT LDS RZ, [RZ] ;  /* 0x00000000fffff984 */ /* 0x000fe20000000800 */
[----:B------:R3:W-:Y:S06]  /*daa0*/  MEMBAR.ALL.CTA ;  /* 0x0000000000007992 */ /* 0x0007ec0000008000 */
[----:B---3--:R-:W3:Y:S01]  /*dab0*/  FENCE.VIEW.ASYNC.S ;  /* 0x00000000000073c6 */ /* 0x008ee20000000000 */
[----:B------:R-:W-:-:S09]  /*dac0*/  UISETP.NE.AND UP0, UPT, UR37, URZ, UPT ;  /* 0x000000ff2500728c */ /* 0x000fd2000bf05270 */
[----:B------:R-:W-:Y:S05]  /*dad0*/  BRA.U UP0, `(.L_x_166) ;  /* 0x0000000100047547 */ /* 0x000fea000b800000 */
[----:B------:R-:W-:Y:S05]  /*dae0*/  BPT.TRAP 0x1 ;  /* 0x000000040000795c */ /* 0x000fea0000300000 */
.L_x_166:
[----:B---3--:R3:W-:Y:S01]  /*daf0*/  SYNCS.ARRIVE.TRANS64.A1T0 RZ, [R0+URZ+0x580b8], RZ ;  /* 0x0580b8ff00ff79a7 */ /* 0x0087e200081000ff */
[----:B------:R-:W-:Y:S01]  /*db00*/  LOP3.LUT R56, R56, 0x1, RZ, 0x3c, !PT ;  /* 0x0000000138387812 */ /* 0x000fe200078e3cff */
[----:B------:R-:W-:Y:S06]  /*db10*/  BRA `(.L_x_92) ;  /* 0x000000b800087947 */ /* 0x000fec0003800000 */
.L_x_93:
[----:B------:R-:W-:-:S09]  /*db20*/  UISETP.NE.AND UP0, UPT, UR45, URZ, UPT ;  /* 0x000000ff2d00728c */ /* 0x000fd2000bf05270 */
[----:B------:R-:W-:Y:S05]  /*db30*/  BRA.U !UP0, `(.L_x_167) ;  /* 0x0000000108047547 */ /* 0x000fea000b800000 */
[----:B------:R-:W-:Y:S05]  /*db40*/  BPT.TRAP 0x1 ;  /* 0x000000040000795c */ /* 0x000fea0000300000 */
.L_x_167:
[----:B------:R-:W1:Y:S01]  /*db50*/  S2R R60, SR_CgaCtaId ;  /* 0x00000000003c7919 */ /* 0x000e620000008800 */
[----:B------:R-:W-:Y:S01]  /*db60*/  MOV R59, 0x400 ;  /* 0x00000400003b7802 */ /* 0x000fe20000000f00 */
[----:B------:R-:W-:Y:S01]  /*db70*/  BSSY B0, `(.L_x_168) ;  /* 0x0000005000007945 */ /* 0x000fe20003800000 */
[----:B------:R-:W-:Y:S02]  /*db80*/  SHF.L.U32 R0, R23, 0x1f, RZ ;  /* 0x0000001f17007819 */ /* 0x000fe400000006ff */
[----:B-1----:R-:W-:-:S04]  /*db90*/  LEA R59, R60, R59, 0x18 ;  /* 0x0000003b3c3b7211 */ /* 0x002fc800078ec0ff */
[----:B------:R-:W1:Y:S02]  /*dba0*/  SYNCS.PHASECHK.TRANS64.TRYWAIT P0, [R59+URZ+0x58070], R0 ;  /* 0x058070003b0075a7 */ /* 0x000e6400080011ff */
[----:B-1----:R-:W-:Y:S05]  /*dbb0*/  @!P0 BRA `(.L_x_169) ;  /* 0x0000017400a88947 */ /* 0x002fea0003800000 */
.L_x_444:
[----:B------:R-:W-:Y:S05]  /*dbc0*/  BSYNC B0 ;  /* 0x0000000000007941 */ /* 0x000fea0003800000 */
.L_x_168:
[----:B------:R-:W-:-:S09]  /*dbd0*/  UISETP.NE.AND UP0, UPT, UR45, URZ, UPT ;  /* 0x000000ff2d00728c */ /* 0x000fd2000bf05270 */
[----:B------:R-:W-:Y:S05]  /*dbe0*/  BRA.U !UP0, `(.L_x_170) ;  /* 0x0000000108047547 */ /* 0x000fea000b800000 */
[----:B------:R-:W-:Y:S05]  /*dbf0*/  BPT.TRAP 0x1 ;  /* 0x000000040000795c */ /* 0x000fea0000300000 */
.L_x_170:
[----:B------:R-:W-:Y:S01]  /*dc00*/  IADD3 R18, PT, PT, R59, 0x58078, RZ ;  /* 0x000580783b127810 */ /* 0x000fe20007ffe0ff */
[----:B------:R-:W-:-:S03]  /*dc10*/  UISETP.NE.AND UP0, UPT, UR44, URZ, UPT ;  /* 0x000000ff2c00728c */ /* 0x000fc6000bf05270 */
[----:B-1----:R-:W-:-:S04]  /*dc20*/  PRMT R0, R60, 0x654, R18 ;  /* 0x000006543c007816 */ /* 0x002fc80000000012 */
[----:B------:R1:W-:Y:S02]  /*dc30*/  SYNCS.ARRIVE.TRANS64.RED.A1T0 RZ, [R0+URZ], RZ ;  /* 0x000000ff00ff79a7 */ /* 0x0003e400081004ff */
[----:B------:R-:W-:Y:S05]  /*dc40*/  BRA.U !UP0, `(.L_x_171) ;  /* 0x0000000108047547 */ /* 0x000fea000b800000 */
[----:B------:R-:W-:Y:S05]  /*dc50*/  BPT.TRAP 0x1 ;  /* 0x000000040000795c */ /* 0x000fea0000300000 */
.L_x_171:
[----:B------:R-:W-:Y:S01]  /*dc60*/  IMAD.U32 R3, RZ, RZ, UR38 ;  /* 0x00000026ff037e24 */ /* 0x000fe2000f8e00ff */
[----:B------:R-:W-:-:S04]  /*dc70*/  ISETP.GE.AND P0, PT, R4, 0x41, PT ;  /* 0x000000410400780c */ /* 0x000fc80003f06270 */
[----:B------:R-:W-:-:S04]  /*dc80*/  SHF.L.U32 R3, R3, 0x1f, RZ ;  /* 0x0000001f03037819 */ /* 0x000fc800000006ff */
[----:B------:R-:W2:Y:S02]  /*dc90*/  SYNCS.PHASECHK.TRANS64.TRYWAIT P1, [R59+URZ+0x58080], R3 ;  /* 0x058080033b0075a7 */ /* 0x000ea400080211ff */
[----:B--2---:R-:W-:Y:S05]  /*dca0*/  @!P1 BRA `(.L_x_172) ;  /* 0x0000017400809947 */ /* 0x004fea0003800000 */
.L_x_445:
[----:B--2---:R-:W-:Y:S02]  /*dcb0*/  LOP3.LUT R3, R23, 0x1, RZ, 0x3c, !PT ;  /* 0x0000000117037812 */ /* 0x004fe400078e3cff */
[----:B------:R-:W-:Y:S01]  /*dcc0*/  MOV R61, R16 ;  /* 0x00000010003d7202 */ /* 0x000fe20000000f00 */
[----:B------:R-:W-:Y:S06]  /*dcd0*/  @!P0 BRA `(.L_x_173) ;  /* 0x0000003c00788947 */ /* 0x000fec0003800000 */
[----:B------:R-:W-:-:S05]  /*dce0*/  VIADD R4, R4, 0x3f ;  /* 0x0000003f04047836 */ /* 0x000fca0000000000 */
[----:B-1----:R-:W-:-:S04]  /*dcf0*/  SHF.R.S32.HI R0, RZ, 0x1f, R4 ;  /* 0x0000001fff007819 */ /* 0x002fc80000011404 */
[----:B------:R-:W-:-:S04]  /*dd00*/  LEA.HI R4, R0, R4, RZ, 0x6 ;  /* 0x0000000400047211 */ /* 0x000fc800078f30ff */
[----:B------:R-:W-:-:S04]  /*dd10*/  SHF.R.S32.HI R4, RZ, 0x6, R4 ;  /* 0x00000006ff047819 */ /* 0x000fc80000011404 */
[----:B------:R-:W-:-:S04]  /*dd20*/  VIMNMX R0, PT, PT, R4, 0x2, PT ;  /* 0x0000000204007848 */ /* 0x000fc80003fe0100 */
[----:B------:R-:W-:-:S05]  /*dd30*/  IADD3 R0, PT, PT, -R0, R16, R4 ;  /* 0x0000001000007210 */ /* 0x000fca0007ffe104 */
[----:B------:R-:W-:-:S07]  /*dd40*/  VIADD R61, R0, 0x1 ;  /* 0x00000001003d7836 */ /* 0x000fce0000000000 */
.L_x_234:
[----:B------:R-:W-:Y:S05]  /*dd50*/  YIELD ;  /* 0x0000000000007946 */ /* 0x000fea0003800000 */
[----:B------:R-:W-:Y:S01]  /*dd60*/  UISETP.NE.AND UP0, UPT, UR45, URZ, UPT ;  /* 0x000000ff2d00728c */ /* 0x000fe2000bf05270 */
[----:B------:R-:W-:Y:S02]  /*dd70*/  VIADD R16, R16, 0x1 ;  /* 0x0000000110107836 */ /* 0x000fe40000000000 */
[----:B------:R-:W-:-:S03]  /*dd80*/  IMAD.MOV.U32 R23, RZ, RZ, R3 ;  /* 0x000000ffff177224 */ /* 0x000fc600078e0003 */
[----:B------:R-:W-:-:S04]  /*dd90*/  ISETP.NE.AND P0, PT, R16, R61, PT ;  /* 0x0000003d1000720c */ /* 0x000fc80003f05270 */
[----:B------:R-:W-:Y:S01]  /*dda0*/  P2R R19, PR, RZ, 0x1 ;  /* 0x00000001ff137803 */ /* 0x000fe20000000000 */
[----:B-1-3--:R-:W-:Y:S08]  /*ddb0*/  BRA.U !UP0, `(.L_x_174) ;  /* 0x0000000108047547 */ /* 0x00aff0000b800000 */
[----:B------:R-:W-:Y:S05]  /*ddc0*/  BPT.TRAP 0x1 ;  /* 0x000000040000795c */ /* 0x000fea0000300000 */
.L_x_174:
[----:B------:R-:W-:Y:S01]  /*ddd0*/  SHF.L.U32 R0, R23, 0x1f, RZ ;  /* 0x0000001f17007819 */ /* 0x000fe200000006ff */
[----:B------:R-:W1:Y:S03]  /*dde0*/  S2R R62, SR_TID.X ;  /* 0x00000000003e7919 */ /* 0x000e660000002100 */
[----:B------:R-:W2:Y:S01]  /*ddf0*/  SYNCS.PHASECHK.TRANS64.TRYWAIT P0, [R59+URZ+0x58070], R0 ;  /* 0x058070003b0075a7 */ /* 0x000ea200080011ff */
[----:B-1----:R-:W-:-:S05]  /*de00*/  IMAD.U32 R17, R62, 0x10000, RZ ;  /* 0x000100003e117824 */ /* 0x002fca00078e00ff */
[----:B------:R-:W-:Y:S01]  /*de10*/  LOP3.LUT R17, R17, 0x600000, RZ, 0xc0, !PT ;  /* 0x0060000011117812 */ /* 0x000fe200078ec0ff */
[----:B--2---:R-:W-:Y:S06]  /*de20*/  @!P0 BRA `(.L_x_175) ;  /* 0x0000017400348947 */ /* 0x004fec0003800000 */
.L_x_446:
[----:B------:R-:W-:Y:S05]  /*de30*/  WARPSYNC.ALL ;  /* 0x0000000000007948 */ /* 0x000fea0003800000 */
[----:B------:R-:W-:Y:S01]  /*de40*/  R2UR UR4, R17 ;  /* 0x00000000110472ca */ /* 0x000fe200000e0000 */
[----:B------:R-:W-:Y:S01]  /*de50*/  UISETP.NE.AND UP0, UPT, UR37, URZ, UPT ;  /* 0x000000ff2500728c */ /* 0x000fe2000bf05270 */
[----:B------:R-:W-:Y:S01]  /*de60*/  PLOP3.LUT P0, PT, PT, PT, PT, 0x80, 0x8 ;  /* 0x000000000008781c */ /* 0x000fe20003f0f070 */
[----:B------:R-:W-:-:S10]  /*de70*/  IMAD.MOV.U32 R65, RZ, RZ, 0x3f800000 ;  /* 0x3f800000ff417424 */ /* 0x000fd400078e00ff */
[----:B------:R-:W2:Y:S02]  /*de80*/  LDTM.x2 R4, tmem[UR4] ;  /* 0x00000004000479ee */ /* 0x000ea400080c0000 */
[----:B--2---:R-:W-:-:S13]  /*de90*/  FSETP.NEU.AND P2, PT, R4, R5, PT ;  /* 0x000000050400720b */ /* 0x004fda0003f4d000 */
[----:B-1----:R-:W1:Y:S01]  /*dea0*/  @P2 LDC R0, c[0x0][0x704] ;  /* 0x0001c100ff002b82 */ /* 0x002e620000000800 */
[----:B------:R-:W-:-:S04]  /*deb0*/  @P2 FADD R4, R4, -R5 ;  /* 0x8000000504042221 */ /* 0x000fc80000000000 */
[----:B-1----:R-:W-:-:S05]  /*dec0*/  @P2 FMUL R0, R4, R0 ;  /* 0x0000000004002220 */ /* 0x002fca0000400000 */
[----:B------:R-:W-:-:S04]  /*ded0*/  @P2 FSETP.GEU.AND P1, PT, R0, -126, PT ;  /* 0xc2fc00000000280b */ /* 0x000fc80003f2e000 */
[----:B------:R-:W-:-:S13]  /*dee0*/  @P2 PLOP3.LUT P0, PT, P1, PT, PT, 0x80, 0x8 ;  /* 0x000000000008281c */ /* 0x000fda0000f0f070 */
[----:B------:R-:W-:-:S06]  /*def0*/  @!P0 FMUL R0, R0, 0.5 ;  /* 0x3f00000000008820 */ /* 0x000fcc0000400000 */
[----:B------:R-:W1:Y:S02]  /*df00*/  @P2 MUFU.EX2 R0, R0 ;  /* 0x0000000000002308 */ /* 0x000e640000000800 */
[----:B-1----:R-:W-:-:S05]  /*df10*/  @!P0 FMUL R0, R0, R0 ;  /* 0x0000000000008220 */ /* 0x002fca0000400000 */
[----:B------:R-:W-:Y:S01]  /*df20*/  @P2 MOV R65, R0 ;  /* 0x0000000000412202 */ /* 0x000fe20000000f00 */
[----:B------:R-:W-:Y:S06]  /*df30*/  BRA.U UP0, `(.L_x_176) ;  /* 0x0000000100047547 */ /* 0x000fec000b800000 */
[----:B------:R-:W-:Y:S05]  /*df40*/  BPT.TRAP 0x1 ;  /* 0x000000040000795c */ /* 0x000fea0000300000 */
.L_x_176:
[----:B------:R-:W-:Y:S01]  /*df50*/  IMAD.U32 R0, RZ, RZ, UR36 ;  /* 0x00000024ff007e24 */ /* 0x000fe2000f8e00ff */
[----:B------:R-:W-:-:S04]  /*df60*/  FSETP.NEU.AND P1, PT, R65, 1, PT ;  /* 0x3f8000004100780b */ /* 0x000fc80003f2d000 */
[----:B------:R-:W-:-:S04]  /*df70*/  SHF.L.U32 R0, R0, 0x1f, RZ ;  /* 0x0000001f00007819 */ /* 0x000fc800000006ff */
[----:B------:R-:W1:Y:S02]  /*df80*/  SYNCS.PHASECHK.TRANS64.TRYWAIT P0, [R59+URZ+0x58090], R0 ;  /* 0x058090003b0075a7 */ /* 0x000e6400080011ff */
[----:B-1----:R-:W-:Y:S05]  /*df90*/  @!P0 BRA `(.L_x_177) ;  /* 0x0000017000ec8947 */ /* 0x002fea0003800000 */
.L_x_447:
[----:B------:R-:W-:-:S13]  /*dfa0*/  VOTE.ANY P1, P1 ;  /* 0x0000000000ff7806 */ /* 0x000fda0000820100 */
[----:B------:R-:W-:Y:S05]  /*dfb0*/  @!P1 BRA `(.L_x_178) ;  /* 0x0000001800e09947 */ /* 0x000fea0003800000 */
[----:B------:R-:W-:Y:S01]  /*dfc0*/  SHF.R.U32.HI R63, RZ, 0x5, R62 ;  /* 0x00000005ff3f7819 */ /* 0x000fe2000001163e */
[----:B------:R-:W-:Y:S01]  /*dfd0*/  BSSY.RECONVERGENT B6, `(.L_x_179) ;  /* 0x0000018000067945 */ /* 0x000fe20003800200 */
[----:B------:R-:W-:Y:S02]  /*dfe0*/  LOP3.LUT R24, R17, 0x100, RZ, 0xfc, !PT ;  /* 0x0000010011187812 */ /* 0x000fe400078efcff */
[----:B------:R-:W-:Y:S02]  /*dff0*/  SHF.R.U32.HI R64, RZ, 0x15, R17 ;  /* 0x00000015ff407819 */ /* 0x000fe40000011611 */
[----:B------:R-:W-:Y:S02]  /*e000*/  LOP3.LUT R63, R63, 0x3, RZ, 0xc0, !PT ;  /* 0x000000033f3f7812 */ /* 0x000fe400078ec0ff */
[----:B------:R-:W-:Y:S02]  /*e010*/  R2UR UR4, R24 ;  /* 0x00000000180472ca */ /* 0x000fe400000e0000 */
[----:B------:R-:W-:-:S11]  /*e020*/  ISETP.NE.AND P0, PT, R63, R64, PT ;  /* 0x000000403f00720c */ /* 0x000fd60003f05270 */
[----:B------:R-:W2:Y:S02]  /*e030*/  LDTM.x16 R40, tmem[UR4] ;  /* 0x00000004002879ee */ /* 0x000ea40008240000 */
[----:B--2---:R-:W-:Y:S05]  /*e040*/  @!P0 BRA `(.L_x_180) ;  /* 0x0000000000408947 */ /* 0x004fea0003800000 */
[----:B------:R-:W-:Y:S01]  /*e050*/  MOV R14, 0x8 ;  /* 0x00000008000e7802 */ /* 0x000fe20000000f00 */
[----:B------:R-:W2:Y:S01]  /*e060*/  LDCU.64 UR8, c[0x4][0xb0] ;  /* 0x01001600ff0877ac */ /* 0x000ea20008000a00 */
[----:B------:R-:W-:Y:S02]  /*e070*/  HFMA2 R12, -RZ, RZ, 0, 5.9604644775390625e-08 ;  /* 0x00000001ff0c7431 */ /* 0x000fe400000001ff */
[----:B------:R-:W-:Y:S01]  /*e080*/  IMAD.MOV.U32 R8, RZ, RZ, 0x192 ;  /* 0x00000192ff087424 */ /* 0x000fe200078e00ff */
[----:B------:R-:W3:Y:S01]  /*e090*/  LDCU.64 UR6, c[0x4][0xb8] ;  /* 0x01001700ff0677ac */ /* 0x000ee20008000a00 */
[----:B------:R-:W4:Y:S01]  /*e0a0*/  LDC.64 R14, c[0x4][R14] ;  /* 0x010000000e0e7b82 */ /* 0x000f220000000a00 */
[----:B------:R-:W-:Y:S01]  /*e0b0*/  IMAD.MOV.U32 R13, RZ, RZ, RZ ;  /* 0x000000ffff0d7224 */ /* 0x000fe200078e00ff */
[----:B------:R-:W5:Y:S01]  /*e0c0*/  LDCU.64 UR4, c[0x4][0x30] ;  /* 0x01000600ff0477ac */ /* 0x000f620008000a00 */
[----:B--2---:R-:W-:Y:S01]  /*e0d0*/  IMAD.U32 R4, RZ, RZ, UR8 ;  /* 0x00000008ff047e24 */ /* 0x004fe2000f8e00ff */
[----:B------:R-:W-:Y:S01]  /*e0e0*/  MOV R5, UR9 ;  /* 0x0000000900057c02 */ /* 0x000fe20008000f00 */
[----:B---3--:R-:W-:Y:S01]  /*e0f0*/  IMAD.U32 R6, RZ, RZ, UR6 ;  /* 0x00000006ff067e24 */ /* 0x008fe2000f8e00ff */
[----:B------:R-:W-:Y:S01]  /*e100*/  MOV R7, UR7 ;  /* 0x0000000700077c02 */ /* 0x000fe20008000f00 */
[----:B-----5:R-:W-:Y:S01]  /*e110*/  IMAD.U32 R10, RZ, RZ, UR4 ;  /* 0x00000004ff0a7e24 */ /* 0x020fe2000f8e00ff */
[----:B------:R-:W-:-:S02]  /*e120*/  MOV R11, UR5 ;  /* 0x00000005000b7c02 */ /* 0x000fc40008000f00 */
[----:B------:R-:W-:-:S07]  /*e130*/  LEPC R20, `(.L_x_180) ;  /* 0x000000001014794e */ /* 0x000fce0000000000 */
[----:B-1--4-:R-:W-:Y:S05]  /*e140*/  CALL.ABS.NOINC R14 ;  /* 0x000000000e007343 */ /* 0x012fea0003c00000 */
.L_x_180:
[----:B------:R-:W-:Y:S05]  /*e150*/  BSYNC.RECONVERGENT B6 ;  /* 0x0000000000067941 */ /* 0x000fea0003800200 */
.L_x_179:
[----:B------:R-:W-:Y:S01]  /*e160*/  FSETP.NEU.AND P0, PT, R65, 1, PT ;  /* 0x3f8000004100780b */ /* 0x000fe20003f0d000 */
[----:B------:R-:W-:Y:S05]  /*e170*/  WARPSYNC.ALL ;  /* 0x0000000000007948 */ /* 0x000fea0003800000 */
[----:B------:R-:W-:Y:S01]  /*e180*/  LOP3.LUT R66, R17, 0x110, RZ, 0xfc, !PT ;  /* 0x0000011011427812 */ /* 0x000fe200078efcff */
[----:B------:R-:W-:Y:S01]  /*e190*/  BSSY.RECONVERGENT B6, `(.L_x_181) ;  /* 0x000001f000067945 */ /* 0x000fe20003800200 */
[----:B------:R-:W-:Y:S02]  /*e1a0*/  R2UR UR4, R24 ;  /* 0x00000000180472ca */ /* 0x000fe400000e0000 */
[----:B------:R-:W-:-:S03]  /*e1b0*/  R2UR UR5, R66 ;  /* 0x00000000420572ca */ /* 0x000fc600000e0000 */
[C---:B------:R-:W-:Y:S02]  /*e1c0*/  @P0 FMUL2 R40, R65.reuse.F32, R40.F32x2.HI_LO ;  /* 0x000000284128024a */ /* 0x040fe40000040000 */
[C---:B------:R-:W-:Y:S02]  /*e1d0*/  @P0 FMUL2 R42, R65.reuse.F32, R42.F32x2.HI_LO ;  /* 0x0000002a412a024a */ /* 0x040fe40000040000 */
[C---:B------:R-:W-:Y:S02]  /*e1e0*/  @P0 FMUL2 R44, R65.reuse.F32, R44.F32x2.HI_LO ;  /* 0x0000002c412c024a */ /* 0x040fe40000040000 */
[C---:B------:R-:W-:Y:S02]  /*e1f0*/  @P0 FMUL2 R46, R65.reuse.F32, R46.F32x2.HI_LO ;  /* 0x0000002e412e024a */ /* 0x040fe40000040000 */
[C---:B------:R-:W-:Y:S02]  /*e200*/  @P0 FMUL2 R48, R65.reuse.F32, R48.F32x2.HI_LO ;  /* 0x000000304130024a */ /* 0x040fe40000040000 */
[C---:B------:R-:W-:Y:S01]  /*e210*/  @P0 FMUL2 R50, R65.reuse.F32, R50.F32x2.HI_LO ;  /* 0x000000324132024a */ /* 0x040fe20000040000 */
[----:B------:R-:W2:Y:S01]  /*e220*/  LDTM.x16 R24, tmem[UR5] ;  /* 0x00000005001879ee */ /* 0x000ea20008240000 */
[----:B------:R-:W-:-:S02]  /*e230*/  @P0 FMUL2 R52, R65.F32, R52.F32x2.HI_LO ;  /* 0x000000344134024a */ /* 0x000fc40000040000 */
[----:B------:R-:W-:Y:S01]  /*e240*/  @P0 FMUL2 R54, R65.F32, R54.F32x2.HI_LO ;  /* 0x000000364136024a */ /* 0x000fe20000040000 */
[----:B------:R-:W-:-:S03]  /*e250*/  ISETP.NE.AND P0, PT, R63, R64, PT ;  /* 0x000000403f00720c */ /* 0x000fc60003f05270 */
[----:B------:R3:W-:Y:S10]  /*e260*/  STTM.x16 tmem[UR4], R40 ;  /* 0x00000028000079ed */ /* 0x0007f40008240004 */
[----:B--2---:R-:W-:Y:S05]  /*e270*/  @!P0 BRA `(.L_x_182) ;  /* 0x0000000000408947 */ /* 0x004fea0003800000 */
[----:B------:R-:W-:Y:S01]  /*e280*/  MOV R14, 0x8 ;  /* 0x00000008000e7802 */ /* 0x000fe20000000f00 */
[----:B------:R-:W2:Y:S01]  /*e290*/  LDCU.64 UR8, c[0x4][0xb0] ;  /* 0x01001600ff0877ac */ /* 0x000ea20008000a00 */
[----:B------:R-:W-:Y:S02]  /*e2a0*/  HFMA2 R12, -RZ, RZ, 0, 5.9604644775390625e-08 ;  /* 0x00000001ff0c7431 */ /* 0x000fe400000001ff */
[----:B------:R-:W-:Y:S01]  /*e2b0*/  IMAD.MOV.U32 R8, RZ, RZ, 0x192 ;  /* 0x00000192ff087424 */ /* 0x000fe200078e00ff */
[----:B------:R-:W4:Y:S01]  /*e2c0*/  LDCU.64 UR6, c[0x4][0xb8] ;  /* 0x01001700ff0677ac */ /* 0x000f220008000a00 */
[----:B------:R-:W1:Y:S01]  /*e2d0*/  LDC.64 R14, c[0x4][R14] ;  /* 0x010000000e0e7b82 */ /* 0x000e620000000a00 */
[----:B------:R-:W-:Y:S01]  /*e2e0*/  IMAD.MOV.U32 R13, RZ, RZ, RZ ;  /* 0x000000ffff0d7224 */ /* 0x000fe200078e00ff */
[----:B------:R-:W5:Y:S01]  /*e2f0*/  LDCU.64 UR4, c[0x4][0x30] ;  /* 0x01000600ff0477ac */ /* 0x000f620008000a00 */
[----:B--2---:R-:W-:Y:S01]  /*e300*/  IMAD.U32 R4, RZ, RZ, UR8 ;  /* 0x00000008ff047e24 */ /* 0x004fe2000f8e00ff */
[----:B------:R-:W-:Y:S01]  /*e310*/  MOV R5, UR9 ;  /* 0x0000000900057c02 */ /* 0x000fe20008000f00 */
[----:B----4-:R-:W-:Y:S01]  /*e320*/  IMAD.U32 R6, RZ, RZ, UR6 ;  /* 0x00000006ff067e24 */ /* 0x010fe2000f8e00ff */
[----:B------:R-:W-:Y:S01]  /*e330*/  MOV R7, UR7 ;  /* 0x0000000700077c02 */ /* 0x000fe20008000f00 */
[----:B-----5:R-:W-:Y:S01]  /*e340*/  IMAD.U32 R10, RZ, RZ, UR4 ;  /* 0x00000004ff0a7e24 */ /* 0x020fe2000f8e00ff */
[----:B------:R-:W-:-:S02]  /*e350*/  MOV R11, UR5 ;  /* 0x00000005000b7c02 */ /* 0x000fc40008000f00 */
[----:B------:R-:W-:-:S07]  /*e360*/  LEPC R20, `(.L_x_182) ;  /* 0x000000001014794e */ /* 0x000fce0000000000 */
[----:B-1-3--:R-:W-:Y:S05]  /*e370*/  CALL.ABS.NOINC R14 ;  /* 0x000000000e007343 */ /* 0x00afea0003c00000 */
.L_x_182:
[----:B------:R-:W-:Y:S05]  /*e380*/  BSYNC.RECONVERGENT B6 ;  /* 0x0000000000067941 */ /* 0x000fea0003800200 */
.L_x_181:
        /* <DEDUP_REMOVED lines=12> */
[----:B---3--:R-:W2:Y:S01]  /*e450*/  LDTM.x16 R40, tmem[UR5] ;  /* 0x00000005002879ee */ /* 0x008ea20008240000 */
        /* <DEDUP_REMOVED lines=21> */
.L_x_184:
[----:B------:R-:W-:Y:S05]  /*e5b0*/  BSYNC.RECONVERGENT B6 ;  /* 0x0000000000067941 */ /* 0x000fea0003800200 */
.L_x_183:
        /* <DEDUP_REMOVED lines=34> */
.L_x_186:
[----:B------:R-:W-:Y:S05]  /*e7e0*/  BSYNC.RECONVERGENT B6 ;  /* 0x0000000000067941 */ /* 0x000fea0003800200 */
.L_x_185:
        /* <DEDUP_REMOVED lines=34> */
.L_x_188:
[----:B------:R-:W-:Y:S05]  /*ea10*/  BSYNC.RECONVERGENT B6 ;  /* 0x0000000000067941 */ /* 0x000fea0003800200 */
.L_x_187:
        /* <DEDUP_REMOVED lines=34> */
.L_x_190:
[----:B------:R-:W-:Y:S05]  /*ec40*/  BSYNC.RECONVERGENT B6 ;  /* 0x0000000000067941 */ /* 0x000fea0003800200 */
.L_x_189:
        /* <DEDUP_REMOVED lines=34> */
.L_x_192:
[----:B------:R-:W-:Y:S05]  /*ee70*/  BSYNC.RECONVERGENT B6 ;  /* 0x0000000000067941 */ /* 0x000fea0003800200 */
.L_x_191:
        /* <DEDUP_REMOVED lines=34> */
.L_x_194:
[----:B------:R-:W-:Y:S05]  /*f0a0*/  BSYNC.RECONVERGENT B6 ;  /* 0x0000000000067941 */ /* 0x000fea0003800200 */
.L_x_193:
[----:B------:R-:W-:Y:S01]  /*f0b0*/  FSETP.NEU.AND P0, PT, R65, 1, PT ;  /* 0x3f8000004100780b */ /* 0x000fe20003f0d000 */
[----:B------:R-:W-:Y:S05]  /*f0c0*/  WARPSYNC.ALL ;  /* 0x0000000000007948 */ /* 0x000fea0003800000 */
[----:B------:R-:W-:-:S07]  /*f0d0*/  R2UR UR4, R66 ;  /* 0x00000000420472ca */ /* 0x000fce00000e0000 */
[C---:B------:R-:W-:Y:S02]  /*f0e0*/  @P0 FMUL2 R24, R65.reuse.F32, R24.F32x2.HI_LO ;  /* 0x000000184118024a */ /* 0x040fe40000040000 */
[C---:B------:R-:W-:Y:S02]  /*f0f0*/  @P0 FMUL2 R26, R65.reuse.F32, R26.F32x2.HI_LO ;  /* 0x0000001a411a024a */ /* 0x040fe40000040000 */
[C---:B------:R-:W-:Y:S02]  /*f100*/  @P0 FMUL2 R28, R65.reuse.F32, R28.F32x2.HI_LO ;  /* 0x0000001c411c024a */ /* 0x040fe40000040000 */
[C---:B------:R-:W-:Y:S02]  /*f110*/  @P0 FMUL2 R30, R65.reuse.F32, R30.F32x2.HI_LO ;  /* 0x0000001e411e024a */ /* 0x040fe40000040000 */
[C---:B------:R-:W-:Y:S02]  /*f120*/  @P0 FMUL2 R32, R65.reuse.F32, R32.F32x2.HI_LO ;  /* 0x000000204120024a */ /* 0x040fe40000040000 */
[----:B------:R-:W-:-:S02]  /*f130*/  @P0 FMUL2 R34, R65.F32, R34.F32x2.HI_LO ;  /* 0x000000224122024a */ /* 0x000fc40000040000 */
[C---:B------:R-:W-:Y:S02]  /*f140*/  @P0 FMUL2 R36, R65.reuse.F32, R36.F32x2.HI_LO ;  /* 0x000000244124024a */ /* 0x040fe40000040000 */
[----:B------:R-:W-:Y:S01]  /*f150*/  @P0 FMUL2 R38, R65.F32, R38.F32x2.HI_LO ;  /* 0x000000264126024a */ /* 0x000fe20000040000 */
[----:B------:R-:W-:-:S03]  /*f160*/  ISETP.NE.AND P0, PT, R63, R64, PT ;  /* 0x000000403f00720c */ /* 0x000fc60003f05270 */
[----:B------:R2:W-:Y:S02]  /*f170*/  STTM.x16 tmem[UR4], R24 ;  /* 0x00000018000079ed */ /* 0x0005e40008240004 */
[----:B--2---:R-:W-:-:S08]  /*f180*/  LOP3.LUT R24, R17, 0x180, RZ, 0xfc, !PT ;  /* 0x0000018011187812 */ /* 0x004fd000078efcff */
[----:B------:R-:W-:Y:S05]  /*f190*/  @!P0 BRA `(.L_x_195) ;  /* 0x0000000000408947 */ /* 0x000fea0003800000 */
        /* <DEDUP_REMOVED lines=16> */
.L_x_195:
[----:B------:R-:W-:Y:S05]  /*f2a0*/  WARPSYNC.ALL ;  /* 0x0000000000007948 */ /* 0x000fea0003800000 */
[----:B------:R-:W-:Y:S02]  /*f2b0*/  R2UR UR4, R24 ;  /* 0x00000000180472ca */ /* 0x000fe400000e0000 */
[----:B------:R-:W-:Y:S02]  /*f2c0*/  ISETP.NE.AND P0, PT, R63, R64, PT ;  /* 0x000000403f00720c */ /* 0x000fe40003f05270 */
[----:B------:R-:W-:-:S09]  /*f2d0*/  LOP3.LUT R24, R17, 0x190, RZ, 0xfc, !PT ;  /* 0x0000019011187812 */ /* 0x000fd200078efcff */
[----:B------:R2:W-:Y:S02]  /*f2e0*/  STTM.x16 tmem[UR4], R0 ;  /* 0x00000000000079ed */ /* 0x0005e40008240004 */
[----:B------:R-:W-:Y:S05]  /*f2f0*/  @!P0 BRA `(.L_x_196) ;  /* 0x0000000000408947 */ /* 0x000fea0003800000 */
[----:B--2---:R-:W-:Y:S01]  /*f300*/  MOV R14, 0x8 ;  /* 0x00000008000e7802 */ /* 0x004fe20000000f00 */
        /* <DEDUP_REMOVED lines=15> */
.L_x_196:
[----:B------:R-:W-:Y:S05]  /*f400*/  WARPSYNC.ALL ;  /* 0x0000000000007948 */ /* 0x000fea0003800000 */
[----:B------:R-:W-:Y:S02]  /*f410*/  R2UR UR4, R24 ;  /* 0x00000000180472ca */ /* 0x000fe400000e0000 */
[----:B------:R-:W-:Y:S02]  /*f420*/  ISETP.NE.AND P0, PT, R63, R64, PT ;  /* 0x000000403f00720c */ /* 0x000fe40003f05270 */
[----:B------:R-:W-:-:S09]  /*f430*/  LOP3.LUT R24, R17, 0x1a0, RZ, 0xfc, !PT ;  /* 0x000001a011187812 */ /* 0x000fd200078efcff */
[----:B------:R4:W-:Y:S02]  /*f440*/  STTM.x16 tmem[UR4], R0 ;  /* 0x00000000000079ed */ /* 0x0009e40008240004 */
[----:B------:R-:W-:Y:S05]  /*f450*/  @!P0 BRA `(.L_x_197) ;  /* 0x0000000000408947 */ /* 0x000fea0003800000 */
[----:B--2-4-:R-:W-:Y:S01]  /*f460*/  MOV R14, 0x8 ;  /* 0x00000008000e7802 */ /* 0x014fe20000000f00 */
        /* <DEDUP_REMOVED lines=15> */
.L_x_197:
[----:B------:R-:W-:Y:S05]  /*f560*/  WARPSYNC.ALL ;  /* 0x0000000000007948 */ /* 0x000fea0003800000 */
[----:B------:R-:W-:Y:S02]  /*f570*/  R2UR UR4, R24 ;  /* 0x00000000180472ca */ /* 0x000fe400000e0000 */
[----:B------:R-:W-:Y:S02]  /*f580*/  ISETP.NE.AND P0, PT, R63, R64, PT ;  /* 0x000000403f00720c */ /* 0x000fe40003f05270 */
[----:B------:R-:W-:-:S09]  /*f590*/  LOP3.LUT R24, R17, 0x1b0, RZ, 0xfc, !PT ;  /* 0x000001b011187812 */ /* 0x000fd200078efcff */
[----:B------:R1:W-:Y:S02]  /*f5a0*/  STTM.x16 tmem[UR4], R0 ;  /* 0x00000000000079ed */ /* 0x0003e40008240004 */
[----:B------:R-:W-:Y:S05]  /*f5b0*/  @!P0 BRA `(.L_x_198) ;  /* 0x0000000000408947 */ /* 0x000fea0003800000 */
[----:B-12-4-:R-:W-:Y:S01]  /*f5c0*/  MOV R14, 0x8 ;  /* 0x00000008000e7802 */ /* 0x016fe20000000f00 */
[----:B------:R-:W1:Y:S01]  /*f5d0*/  LDCU.64 UR8, c[0x4][0xb0] ;  /* 0x01001600ff0877ac */ /* 0x000e620008000a00 */
[----:B------:R-:W-:Y:S02]  /*f5e0*/  HFMA2 R12, -RZ, RZ, 0, 5.9604644775390625e-08 ;  /* 0x00000001ff0c7431 */ /* 0x000fe400000001ff */
[----:B------:R-:W-:Y:S01]  /*f5f0*/  IMAD.MOV.U32 R8, RZ, RZ, 0x192 ;  /* 0x00000192ff087424 */ /* 0x000fe200078e00ff */
[----:B------:R-:W2:Y:S01]  /*f600*/  LDCU.64 UR6, c[0x4][0xb8] ;  /* 0x01001700ff0677ac */ /* 0x000ea20008000a00 */
[----:B------:R-:W4:Y:S01]  /*f610*/  LDC.64 R14, c[0x4][R14] ;  /* 0x010000000e0e7b82 */ /* 0x000f220000000a00 */
[----:B------:R-:W-:Y:S01]  /*f620*/  IMAD.MOV.U32 R13, RZ, RZ, RZ ;  /* 0x000000ffff0d7224 */ /* 0x000fe200078e00ff */
[----:B------:R-:W5:Y:S01]  /*f630*/  LDCU.64 UR4, c[0x4][0x30] ;  /* 0x01000600ff0477ac */ /* 0x000f620008000a00 */
[----:B-1----:R-:W-:Y:S01]  /*f640*/  IMAD.U32 R4, RZ, RZ, UR8 ;  /* 0x00000008ff047e24 */ /* 0x002fe2000f8e00ff */
[----:B------:R-:W-:Y:S01]  /*f650*/  MOV R5, UR9 ;  /* 0x0000000900057c02 */ /* 0x000fe20008000f00 */
[----:B--2---:R-:W-:Y:S01]  /*f660*/  IMAD.U32 R6, RZ, RZ, UR6 ;  /* 0x00000006ff067e24 */ /* 0x004fe2000f8e00ff */
[----:B------:R-:W-:Y:S01]  /*f670*/  MOV R7, UR7 ;  /* 0x0000000700077c02 */ /* 0x000fe20008000f00 */
[----:B-----5:R-:W-:Y:S01]  /*f680*/  IMAD.U32 R10, RZ, RZ, UR4 ;  /* 0x00000004ff0a7e24 */ /* 0x020fe2000f8e00ff */
[----:B------:R-:W-:-:S02]  /*f690*/  MOV R11, UR5 ;  /* 0x00000005000b7c02 */ /* 0x000fc40008000f00 */
[----:B------:R-:W-:-:S07]  /*f6a0*/  LEPC R20, `(.L_x_198) ;  /* 0x000000001014794e */ /* 0x000fce0000000000 */
[----:B---34-:R-:W-:Y:S05]  /*f6b0*/  CALL.ABS.NOINC R14 ;  /* 0x000000000e007343 */ /* 0x018fea0003c00000 */
.L_x_198:
        /* <DEDUP_REMOVED lines=22> */
.L_x_199:
        /* <DEDUP_REMOVED lines=22> */
.L_x_200:
        /* <DEDUP_REMOVED lines=22> */
.L_x_201:
[----:B------:R-:W-:Y:S01]  /*fae0*/  LOP3.LUT R20, R17, 0x1f0, RZ, 0xfc, !PT ;  /* 0x000001f011147812 */ /* 0x000fe200078efcff */
[----:B------:R-:W-:Y:S05]  /*faf0*/  WARPSYNC.ALL ;  /* 0x0000000000007948 */ /* 0x000fea0003800000 */
[----:B------:R-:W-:Y:S02]  /*fb00*/  R2UR UR5, R24 ;  /* 0x00000000180572ca */ /* 0x000fe400000e0000 */
[----:B------:R-:W-:-:S11]  /*fb10*/  R2UR UR4, R20 ;  /* 0x00000000140472ca */ /* 0x000fd600000e0000 */
[----:B------:R1:W-:Y:S02]  /*fb20*/  STTM.x16 tmem[UR5], R0 ;  /* 0x00000000000079ed */ /* 0x0003e40008240005 */
[----:B------:R1:W-:Y:S02]  /*fb30*/  STTM.x16 tmem[UR4], R0 ;  /* 0x00000000000079ed */ /* 0x0003e40008240004 */
.L_x_178:
[----:B------:R-:W-:-:S09]  /*fb40*/  UISETP.NE.AND UP0, UPT, UR44, URZ, UPT ;  /* 0x000000ff2c00728c */ /* 0x000fd2000bf05270 */
[----:B------:R-:W-:Y:S05]  /*fb50*/  BRA.U !UP0, `(.L_x_202) ;  /* 0x0000000108047547 */ /* 0x000fea000b800000 */
[----:B------:R-:W-:Y:S05]  /*fb60*/  BPT.TRAP 0x1 ;  /* 0x000000040000795c */ /* 0x000fea0000300000 */
.L_x_202:
[----:B-12-4-:R-:W-:Y:S01]  /*fb70*/  IADD3 R0, PT, PT, R59, 0x58088, RZ ;  /* 0x000580883b007810 */ /* 0x016fe20007ffe0ff */
[----:B------:R-:W-:Y:S02]  /*fb80*/  UISETP.NE.AND UP0, UPT, UR37, URZ, UPT ;  /* 0x000000ff2500728c */ /* 0x000fe4000bf05270 */
[----:B------:R-:W-:Y:S01]  /*fb90*/  ULOP3.LUT UR38, UR38, 0x1, URZ, 0x3c, !UPT ;  /* 0x0000000126267892 */ /* 0x000fe2000f8e3cff */
[----:B------:R-:W-:-:S04]  /*fba0*/  PRMT R0, R60, 0x654, R0 ;  /* 0x000006543c007816 */ /* 0x000fc80000000000 */
[----:B------:R1:W-:Y:S01]  /*fbb0*/  SYNCS.ARRIVE.TRANS64.RED.A1T0 RZ, [R0+URZ], RZ ;  /* 0x000000ff00ff79a7 */ /* 0x0003e200081004ff */
[----:B------:R-:W2:Y:S01]  /*fbc0*/  FENCE.VIEW.ASYNC.T ;  /* 0x00000000000073c6 */ /* 0x000ea20000000200 */
[----:B------:R-:W-:Y:S05]  /*fbd0*/  BRA.U UP0, `(.L_x_203) ;  /* 0x0000000100087547 */ /* 0x000fea000b800000 */
[----:B------:R-:W-:Y:S05]  /*fbe0*/  BPT.TRAP 0x1 ;  /* 0x000000040000795c */ /* 0x000fea0000300000 */
[----:B------:R-:W-:Y:S05]  /*fbf0*/  BPT.TRAP 0x1 ;  /* 0x000000040000795c */ /* 0x000fea0000300000 */
.L_x_203:
[----:B-1----:R-:W-:Y:S01]  /*fc00*/  IADD3 R0, PT, PT, R59, 0x580a0, RZ ;  /* 0x000580a03b007810 */ /* 0x002fe20007ffe0ff */
[----:B------:R-:W-:-:S03]  /*fc10*/  UISETP.NE.AND UP0, UPT, UR44, URZ, UPT ;  /* 0x000000ff2c00728c */ /* 0x000fc6000bf05270 */
[----:B------:R-:W-:-:S04]  /*fc20*/  PRMT R0, R60, 0x654, R0 ;  /* 0x000006543c007816 */ /* 0x000fc80000000000 */
[----:B--2---:R1:W-:Y:S02]  /*fc30*/  SYNCS.ARRIVE.TRANS64.RED.A1T0 RZ, [R0+URZ], RZ ;  /* 0x000000ff00ff79a7 */ /* 0x0043e400081004ff */
[----:B------:R-:W-:Y:S05]  /*fc40*/  BRA.U !UP0, `(.L_x_204) ;  /* 0x0000000108047547 */ /* 0x000fea000b800000 */
[----:B------:R-:W-:Y:S05]  /*fc50*/  BPT.TRAP 0x1 ;  /* 0x000000040000795c */ /* 0x000fea0000300000 */
.L_x_204:
[----:B-1----:R-:W-:Y:S01]  /*fc60*/  IMAD.U32 R0, RZ, RZ, UR38 ;  /* 0x00000026ff007e24 */ /* 0x002fe2000f8e00ff */
[----:B------:R-:W-:-:S04]  /*fc70*/  LOP3.LUT R3, R17, 0x80, RZ, 0xfc, !PT ;  /* 0x0000008011037812 */ /* 0x000fc800078efcff */
[----:B------:R-:W-:-:S04]  /*fc80*/  SHF.L.U32 R0, R0, 0x1f, RZ ;  /* 0x0000001f00007819 */ /* 0x000fc800000006ff */
[----:B------:R-:W1:Y:S02]  /*fc90*/  SYNCS.PHASECHK.TRANS64.TRYWAIT P0, [R59+URZ+0x58080], R0 ;  /* 0x058080003b0075a7 */ /* 0x000e6400080011ff */
[----:B-1----:R-:W-:Y:S05]  /*fca0*/  @!P0 BRA `(.L_x_205) ;  /* 0x0000015400bc8947 */ /* 0x002fea0003800000 */
.L_x_448:
        /* <DEDUP_REMOVED lines=17> */
.L_x_206:
[----:B------:R-:W-:Y:S01]  /*fdc0*/  IMAD.U32 R0, RZ, RZ, UR36 ;  /* 0x00000024ff007e24 */ /* 0x000fe2000f8e00ff */
[----:B------:R-:W-:-:S04]  /*fdd0*/  FSETP.NEU.AND P1, PT, R63, 1, PT ;  /* 0x3f8000003f00780b */ /* 0x000fc80003f2d000 */
[----:B------:R-:W-:-:S04]  /*fde0*/  SHF.L.U32 R0, R0, 0x1f, RZ ;  /* 0x0000001f00007819 */ /* 0x000fc800000006ff */
[----:B------:R-:W1:Y:S02]  /*fdf0*/  SYNCS.PHASECHK.TRANS64.TRYWAIT P0, [R59+URZ+0x58098], R0 ;  /* 0x058098003b0075a7 */ /* 0x000e6400080011ff */
[----:B-1----:R-:W-:Y:S05]  /*fe00*/  @!P0 BRA `(.L_x_207) ;  /* 0x0000015400788947 */ /* 0x002fea0003800000 */
.L_x_449:
        /* <DEDUP_REMOVED lines=9> */
[----:B---3--:R-:W2:Y:S02]  /*fea0*/  LDTM.x16 R40, tmem[UR4] ;  /* 0x00000004002879ee */ /* 0x008ea40008240000 */
        /* <DEDUP_REMOVED lines=17> */
.L_x_210:
[----:B------:R-:W-:Y:S05]  /*ffc0*/  BSYNC.RECONVERGENT B6 ;  /* 0x0000000000067941 */ /* 0x000fea0003800200 */
.L_x_209:
        /* <DEDUP_REMOVED lines=34> */
.L_x_212:
[----:B------:R-:W-:Y:S05]  /*101f0*/  BSYNC.RECONVERGENT B6 ;  /* 0x0000000000067941 */ /* 0x000fea0003800200 */
.L_x_211:
        /* <DEDUP_REMOVED lines=34> */
.L_x_214:
[----:B------:R-:W-:Y:S05]  /*10420*/  BSYNC.RECONVERGENT B6 ;  /* 0x0000000000067941 */ /* 0x000fea0003800200 */
.L_x_213:
        /* <DEDUP_REMOVED lines=34> */
.L_x_216:
[----:B------:R-:W-:Y:S05]  /*10650*/  BSYNC.RECONVERGENT B6 ;  /* 0x0000000000067941 */ /* 0x000fea0003800200 */
.L_x_215:
        /* <DEDUP_REMOVED lines=34> */
.L_x_218:
[----:B------:R-:W-:Y:S05]  /*10880*/  BSYNC.RECONVERGENT B6 ;  /* 0x0000000000067941 */ /* 0x000fea0003800200 */
.L_x_217:
        /* <DEDUP_REMOVED lines=34> */
.L_x_220:
[----:B------:R-:W-:Y:S05]  /*10ab0*/  BSYNC.RECONVERGENT B6 ;  /* 0x0000000000067941 */ /* 0x000fea0003800200 */
.L_x_219:
        /* <DEDUP_REMOVED lines=34> */
.L_x_222:
[----:B------:R-:W-:Y:S05]  /*10ce0*/  BSYNC.RECONVERGENT B6 ;  /* 0x0000000000067941 */ /* 0x000fea0003800200 */
.L_x_221:
        /* <DEDUP_REMOVED lines=34> */
.L_x_224:
[----:B------:R-:W-:Y:S05]  /*10f10*/  BSYNC.RECONVERGENT B6 ;  /* 0x0000000000067941 */ /* 0x000fea0003800200 */
.L_x_223:
        /* <DEDUP_REMOVED lines=31> */
.L_x_225:
        /* <DEDUP_REMOVED lines=22> */
.L_x_226:
        /* <DEDUP_REMOVED lines=22> */
.L_x_227:
        /* <DEDUP_REMOVED lines=22> */
.L_x_228:
        /* <DEDUP_REMOVED lines=22> */
.L_x_229:
        /* <DEDUP_REMOVED lines=22> */
.L_x_230:
        /* <DEDUP_REMOVED lines=22> */
.L_x_231:
[----:B------:R-:W-:Y:S01]  /*11950*/  LOP3.LUT R17, R17, 0x270, RZ, 0xfc, !PT ;  /* 0x0000027011117812 */ /* 0x000fe200078efcff */
[----:B------:R-:W-:Y:S05]  /*11960*/  WARPSYNC.ALL ;  /* 0x0000000000007948 */ /* 0x000fea0003800000 */
[----:B------:R-:W-:Y:S02]  /*11970*/  R2UR UR5, R24 ;  /* 0x00000000180572ca */ /* 0x000fe400000e0000 */
[----:B------:R-:W-:-:S11]  /*11980*/  R2UR UR4, R17 ;  /* 0x00000000110472ca */ /* 0x000fd600000e0000 */
[----:B------:R1:W-:Y:S02]  /*11990*/  STTM.x16 tmem[UR5], R0 ;  /* 0x00000000000079ed */ /* 0x0003e40008240005 */
[----:B------:R1:W-:Y:S02]  /*119a0*/  STTM.x16 tmem[UR4], R0 ;  /* 0x00000000000079ed */ /* 0x0003e40008240004 */
.L_x_208:
[----:B------:R-:W-:-:S09]  /*119b0*/  UISETP.NE.AND UP0, UPT, UR45, URZ, UPT ;  /* 0x000000ff2d00728c */ /* 0x000fd2000bf05270 */
[----:B------:R-:W-:Y:S05]  /*119c0*/  BRA.U !UP0, `(.L_x_232) ;  /* 0x0000000108047547 */ /* 0x000fea000b800000 */
[----:B------:R-:W-:Y:S05]  /*119d0*/  BPT.TRAP 0x1 ;  /* 0x000000040000795c */ /* 0x000fea0000300000 */
.L_x_232:
[----:B-12-4-:R-:W-:Y:S01]  /*119e0*/  PRMT R0, R60, 0x654, R18 ;  /* 0x000006543c007816 */ /* 0x016fe20000000012 */
[----:B------:R-:W-:-:S03]  /*119f0*/  UISETP.NE.AND UP0, UPT, UR37, URZ, UPT ;  /* 0x000000ff2500728c */ /* 0x000fc6000bf05270 */
[----:B------:R1:W-:Y:S01]  /*11a00*/  SYNCS.ARRIVE.TRANS64.RED.A1T0 RZ, [R0+URZ], RZ ;  /* 0x000000ff00ff79a7 */ /* 0x0003e200081004ff */
[----:B------:R-:W2:Y:S05]  /*11a10*/  FENCE.VIEW.ASYNC.T ;  /* 0x00000000000073c6 */ /* 0x000eaa0000000200 */
[----:B------:R-:W-:Y:S05]  /*11a20*/  BRA.U UP0, `(.L_x_233) ;  /* 0x0000000100087547 */ /* 0x000fea000b800000 */
[----:B------:R-:W-:Y:S05]  /*11a30*/  BPT.TRAP 0x1 ;  /* 0x000000040000795c */ /* 0x000fea0000300000 */
[----:B------:R-:W-:Y:S05]  /*11a40*/  BPT.TRAP 0x1 ;  /* 0x000000040000795c */ /* 0x000fea0000300000 */
.L_x_233:
[----:B------:R-:W-:Y:S01]  /*11a50*/  ISETP.NE.AND P0, PT, R19, RZ, PT ;  /* 0x000000ff1300720c */ /* 0x000fe20003f05270 */
[----:B------:R-:W-:Y:S01]  /*11a60*/  VIADD R3, R59, 0x580a8 ;  /* 0x000580a83b037836 */ /* 0x000fe20000000000 */
[----:B------:R-:W-:-:S04]  /*11a70*/  ULOP3.LUT UR36, UR36, 0x1, URZ, 0x3c, !UPT ;  /* 0x0000000124247892 */ /* 0x000fc8000f8e3cff */
[----:B------:R-:W-:-:S04]  /*11a80*/  PRMT R3, R60, 0x654, R3 ;  /* 0x000006543c037816 */ /* 0x000fc80000000003 */
[----:B--2---:R2:W-:Y:S02]  /*11a90*/  SYNCS.ARRIVE.TRANS64.RED.A1T0 RZ, [R3+URZ], RZ ;  /* 0x000000ff03ff79a7 */ /* 0x0045e400081004ff */
[----:B--2---:R-:W-:Y:S01]  /*11aa0*/  LOP3.LUT R3, R23, 0x1, RZ, 0x3c, !PT ;  /* 0x0000000117037812 */ /* 0x004fe200078e3cff */
[----:B------:R-:W-:Y:S06]  /*11ab0*/  @P0 BRA `(.L_x_234) ;  /* 0xffffffc000a40947 */ /* 0x000fec000383ffff */
.L_x_173:
[----:B------:R-:W-:-:S09]  /*11ac0*/  UISETP.NE.AND UP0, UPT, UR44, URZ, UPT ;  /* 0x000000ff2c00728c */ /* 0x000fd2000bf05270 */
[----:B------:R-:W-:Y:S05]  /*11ad0*/  BRA.U !UP0, `(.L_x_235) ;  /* 0x0000000108047547 */ /* 0x000fea000b800000 */
[----:B------:R-:W-:Y:S05]  /*11ae0*/  BPT.TRAP 0x1 ;  /* 0x000000040000795c */ /* 0x000fea0000300000 */
.L_x_235:
[----:B------:R-:W-:Y:S01]  /*11af0*/  IADD3 R31, PT, PT, R59, 0x58088, RZ ;  /* 0x000580883b1f7810 */ /* 0x000fe20007ffe0ff */
[----:B------:R-:W-:-:S03]  /*11b00*/  UISETP.NE.AND UP0, UPT, UR45, URZ, UPT ;  /* 0x000000ff2d00728c */ /* 0x000fc6000bf05270 */
[----:B------:R-:W-:-:S04]  /*11b10*/  PRMT R4, R60, 0x654, R31 ;  /* 0x000006543c047816 */ /* 0x000fc8000000001f */
[----:B------:R2:W-:Y:S02]  /*11b20*/  SYNCS.ARRIVE.TRANS64.RED.A1T0 RZ, [R4+URZ], RZ ;  /* 0x000000ff04ff79a7 */ /* 0x0005e400081004ff */
[----:B------:R-:W-:Y:S05]  /*11b30*/  BRA.U !UP0, `(.L_x_236) ;  /* 0x0000000108047547 */ /* 0x000fea000b800000 */
[----:B------:R-:W-:Y:S05]  /*11b40*/  BPT.TRAP 0x1 ;  /* 0x000000040000795c */ /* 0x000fea0000300000 */
.L_x_236:
[----:B------:R-:W-:Y:S01]  /*11b50*/  SHF.L.U32 R3, R3, 0x1f, RZ ;  /* 0x0000001f03037819 */ /* 0x000fe200000006ff */
[----:B------:R-:W4:Y:S03]  /*11b60*/  S2R R26, SR_TID.X ;  /* 0x00000000001a7919 */ /* 0x000f260000002100 */
[----:B------:R-:W5:Y:S01]  /*11b70*/  SYNCS.PHASECHK.TRANS64.TRYWAIT P0, [R59+URZ+0x58070], R3 ;  /* 0x058070033b0075a7 */ /* 0x000f6200080011ff */
[----:B----4-:R-:W-:-:S05]  /*11b80*/  IMAD.U32 R28, R26, 0x10000, RZ ;  /* 0x000100001a1c7824 */ /* 0x010fca00078e00ff */
[----:B------:R-:W-:Y:S01]  /*11b90*/  LOP3.LUT R28, R28, 0x600000, RZ, 0xc0, !PT ;  /* 0x006000001c1c7812 */ /* 0x000fe200078ec0ff */
[----:B-----5:R-:W-:Y:S06]  /*11ba0*/  @!P0 BRA `(.L_x_237) ;  /* 0x0000013800248947 */ /* 0x020fec0003800000 */
.L_x_450:
[----:B------:R-:W-:Y:S05]  /*11bb0*/  WARPSYNC.ALL ;  /* 0x0000000000007948 */ /* 0x000fea0003800000 */
[----:B------:R-:W-:Y:S01]  /*11bc0*/  R2UR UR4, R28 ;  /* 0x000000001c0472ca */ /* 0x000fe200000e0000 */
[----:B------:R-:W-:-:S12]  /*11bd0*/  UISETP.NE.AND UP0, UPT, UR45, URZ, UPT ;  /* 0x000000ff2d00728c */ /* 0x000fd8000bf05270 */
[----:B------:R-:W1:Y:S02]  /*11be0*/  LDTM.x2 R24, tmem[UR4] ;  /* 0x00000004001879ee */ /* 0x000e6400080c0000 */
[----:B-1----:R-:W-:Y:S05]  /*11bf0*/  BRA.U !UP0, `(.L_x_238) ;  /* 0x0000000108047547 */ /* 0x002fea000b800000 */
[----:B------:R-:W-:Y:S05]  /*11c00*/  BPT.TRAP 0x1 ;  /* 0x000000040000795c */ /* 0x000fea0000300000 */
.L_x_238:
[----:B------:R1:W-:Y:S01]  /*11c10*/  SYNCS.ARRIVE.TRANS64.RED.A1T0 RZ, [R0+URZ], RZ ;  /* 0x000000ff00ff79a7 */ /* 0x0003e200081004ff */
[----:B------:R-:W-:-:S09]  /*11c20*/  UISETP.NE.AND UP0, UPT, UR37, URZ, UPT ;  /* 0x000000ff2500728c */ /* 0x000fd2000bf05270 */
[----:B------:R-:W-:Y:S05]  /*11c30*/  BRA.U UP0, `(.L_x_239) ;  /* 0x0000000100047547 */ /* 0x000fea000b800000 */
[----:B------:R-:W-:Y:S05]  /*11c40*/  BPT.TRAP 0x1 ;  /* 0x000000040000795c */ /* 0x000fea0000300000 */
.L_x_239:
[----:B-1----:R-:W-:-:S04]  /*11c50*/  MOV R0, UR36 ;  /* 0x0000002400007c02 */ /* 0x002fc80008000f00 */
[----:B------:R-:W-:-:S04]  /*11c60*/  SHF.L.U32 R0, R0, 0x1f, RZ ;  /* 0x0000001f00007819 */ /* 0x000fc800000006ff */
[----:B------:R-:W1:Y:S02]  /*11c70*/  SYNCS.PHASECHK.TRANS64.TRYWAIT P0, [R59+URZ+0x58090], R0 ;  /* 0x058090003b0075a7 */ /* 0x000e6400080011ff */
[----:B-1----:R-:W-:Y:S05]  /*11c80*/  @!P0 BRA `(.L_x_240) ;  /* 0x0000013800008947 */ /* 0x002fea0003800000 */
.L_x_451:
[----:B------:R-:W-:-:S09]  /*11c90*/  UISETP.NE.AND UP0, UPT, UR37, URZ, UPT ;  /* 0x000000ff2500728c */ /* 0x000fd2000bf05270 */
[----:B------:R-:W-:Y:S05]  /*11ca0*/  BRA.U UP0, `(.L_x_241) ;  /* 0x0000000100047547 */ /* 0x000fea000b800000 */
[----:B------:R-:W-:Y:S05]  /*11cb0*/  BPT.TRAP 0x1 ;  /* 0x000000040000795c */ /* 0x000fea0000300000 */
.L_x_241:
[----:B----4-:R-:W-:Y:S01]  /*11cc0*/  SHF.L.U32 R3, R56, 0x1f, RZ ;  /* 0x0000001f38037819 */ /* 0x010fe200000006ff */
[----:B------:R1:W4:Y:S01]  /*11cd0*/  MUFU.RCP R0, R24 ;  /* 0x0000001800007308 */ /* 0x0003220000001000 */
[----:B------:R-:W-:Y:S02]  /*11ce0*/  BSSY B0, `(.L_x_242) ;  /* 0x0000003000007945 */ /* 0x000fe40003800000 */
[----:B------:R-:W5:Y:S02]  /*11cf0*/  SYNCS.PHASECHK.TRANS64.TRYWAIT P0, [R59+URZ+0x580c0], R3 ;  /* 0x0580c0033b0075a7 */ /* 0x000f6400080011ff */
[----:B-1--45:R-:W-:Y:S05]  /*11d00*/  @!P0 BRA `(.L_x_243) ;  /* 0x0000013400f48947 */ /* 0x032fea0003800000 */
.L_x_452:
[----:B------:R-:W-:Y:S05]  /*11d10*/  BSYNC B0 ;  /* 0x0000000000007941 */ /* 0x000fea0003800000 */
.L_x_242:
[----:B------:R-:W4:Y:S01]  /*11d20*/  LDCU UR4, c[0x0][0x708] ;  /* 0x0000e100ff0477ac */ /* 0x000f220008000800 */
[----:B-1----:R-:W-:Y:S01]  /*11d30*/  FFMA R3, -R24, R0, 1 ;  /* 0x3f80000018037423 */ /* 0x002fe20000000100 */
[----:B------:R-:W1:Y:S03]  /*11d40*/  LDC R32, c[0x0][0x708] ;  /* 0x0001c200ff207b82 */ /* 0x000e660000000800 */
[----:B------:R-:W-:Y:S01]  /*11d50*/  FFMA R3, R0, R3, R0 ;  /* 0x0000000300037223 */ /* 0x000fe20000000000 */
[----:B----4-:R-:W-:-:S03]  /*11d60*/  MOV R0, UR4 ;  /* 0x0000000400007c02 */ /* 0x010fc60008000f00 */
[----:B------:R-:W-:Y:S01]  /*11d70*/  FFMA R33, R3, UR4, RZ ;  /* 0x0000000403217c23 */ /* 0x000fe200080000ff */
[----:B------:R4:W5:Y:S03]  /*11d80*/  FCHK P0, R0, R24 ;  /* 0x0000001800007302 */ /* 0x0009660000000000 */
[----:B----4-:R-:W-:-:S04]  /*11d90*/  FFMA R0, -R24, R33, UR4 ;  /* 0x0000000418007e23 */ /* 0x010fc80008000121 */
[----:B------:R-:W-:Y:S01]  /*11da0*/  FFMA R33, R3, R0, R33 ;  /* 0x0000000003217223 */ /* 0x000fe20000000021 */
[----:B-1---5:R-:W-:Y:S06]  /*11db0*/  @!P0 BRA `(.L_x_244) ;  /* 0x00000000000c8947 */ /* 0x022fec0003800000 */
[----:B------:R-:W-:Y:S02]  /*11dc0*/  MOV R5, R24 ;  /* 0x0000001800057202 */ /* 0x000fe40000000f00 */
[----:B--2---:R-:W-:Y:S02]  /*11dd0*/  MOV R4, 0x11df0 ;  /* 0x00011df000047802 */ /* 0x004fe40000000f00 */
[----:B---3--:R-:W-:Y:S05]  /*11de0*/  CALL.REL.NOINC `($__internal_3_$__cuda_sm3x_div_rn_noftz_f32_slowpath) ;  /* 0x0000014000407944 */ /* 0x008fea0003c00000 */
.L_x_244:
[----:B------:R-:W1:Y:S01]  /*11df0*/  S2R R3, SR_SWINHI ;  /* 0x0000000000037919 */ /* 0x000e620000002f00 */
[----:B------:R-:W-:Y:S01]  /*11e00*/  LOP3.LUT R0, R28, 0x100, RZ, 0xfc, !PT ;  /* 0x000001001c007812 */ /* 0x000fe200078efcff */
[----:B------:R-:W-:Y:S05]  /*11e10*/  WARPSYNC.ALL ;  /* 0x0000000000007948 */ /* 0x000fea0003800000 */
[----:B------:R-:W-:Y:S01]  /*11e20*/  R2UR UR4, R0 ;  /* 0x00000000000472ca */ /* 0x000fe200000e0000 */
[C---:B------:R-:W-:Y:S01]  /*11e30*/  IMAD.SHL.U32 R0, R26.reuse, 0x100, RZ ;  /* 0x000001001a007824 */ /* 0x040fe200078e00ff */
[----:B------:R-:W-:Y:S01]  /*11e40*/  SHF.R.U32.HI R30, RZ, 0x5, R26 ;  /* 0x00000005ff1e7819 */ /* 0x000fe2000001161a */
[----:B------:R-:W-:Y:S01]  /*11e50*/  IMAD.SHL.U32 R27, R26, 0x40, RZ ;  /* 0x000000401a1b7824 */ /* 0x000fe200078e00ff */
[----:B------:R-:W-:-:S02]  /*11e60*/  SHF.R.U32.HI R29, RZ, 0x15, R28 ;  /* 0x00000015ff1d7819 */ /* 0x000fc4000001161c */
[----:B------:R-:W-:Y:S02]  /*11e70*/  LOP3.LUT R20, R0, 0x1800, RZ, 0xc0, !PT ;  /* 0x0000180000147812 */ /* 0x000fe400078ec0ff */
[----:B------:R-:W-:Y:S02]  /*11e80*/  LOP3.LUT R30, R30, 0x3, RZ, 0xc0, !PT ;  /* 0x000000031e1e7812 */ /* 0x000fe400078ec0ff */
[----:B------:R-:W-:-:S03]  /*11e90*/  LOP3.LUT R27, R20, 0x1c0, R27, 0xf8, !PT ;  /* 0x000001c0141b7812 */ /* 0x000fc600078ef81b */
[----:B--2---:R-:W2:Y:S01]  /*11ea0*/  LDTM.x16 R4, tmem[UR4] ;  /* 0x00000004000479ee */ /* 0x004ea20008240000 */
[----:B------:R-:W-:Y:S02]  /*11eb0*/  LOP3.LUT R27, R27, 0x6000, R0, 0xf8, !PT ;  /* 0x000060001b1b7812 */ /* 0x000fe400078ef800 */
[----:B------:R-:W-:Y:S02]  /*11ec0*/  MOV R36, R59 ;  /* 0x0000003b00247202 */ /* 0x000fe40000000f00 */
[----:B-1----:R-:W-:-:S03]  /*11ed0*/  MOV R37, R3 ;  /* 0x0000000300257202 */ /* 0x002fc60000000f00 */
[----:B------:R-:W-:-:S03]  /*11ee0*/  IMAD.WIDE.U32 R36, R27, 0x2, R36 ;  /* 0x000000021b247825 */ /* 0x000fc600078e0024 */
[C---:B------:R-:W-:Y:S02]  /*11ef0*/  IADD3 R0, P1, PT, R36.reuse, 0x38000, RZ ;  /* 0x0003800024007810 */ /* 0x040fe40007f3e0ff */
[----:B------:R-:W-:Y:S01]  /*11f00*/  IADD3 R3, P0, PT, R36, 0x38010, RZ ;  /* 0x0003801024037810 */ /* 0x000fe20007f1e0ff */
[C---:B--2---:R-:W-:Y:S02]  /*11f10*/  FMUL2 R6, R33.reuse.F32, R6.F32x2.HI_LO ;  /* 0x000000062106724a */ /* 0x044fe40000040000 */
[--C-:B------:R-:W-:Y:S02]  /*11f20*/  IMAD.X R39, RZ, RZ, R37.reuse, P1 ;  /* 0x000000ffff277224 */ /* 0x100fe400008e0625 */
[C---:B------:R-:W-:Y:S02]  /*11f30*/  FMUL2 R20, R33.reuse.F32, R8.F32x2.HI_LO ;  /* 0x000000082114724a */ /* 0x040fe40000040000 */
[----:B------:R-:W-:Y:S02]  /*11f40*/  IMAD.X R37, RZ, RZ, R37, P0 ;  /* 0x000000ffff257224 */ /* 0x000fe400000e0625 */
[----:B------:R-:W-:Y:S01]  /*11f50*/  FMUL2 R4, R33.F32, R4.F32x2.HI_LO ;  /* 0x000000042104724a */ /* 0x000fe20000040000 */
[----:B------:R-:W-:Y:S01]  /*11f60*/  F2FP.F16.F32.PACK_AB R9, R7, R6 ;  /* 0x000000060709723e */ /* 0x000fe200000000ff */
[C---:B------:R-:W-:Y:S01]  /*11f70*/  FMUL2 R34, R33.reuse.F32, R10.F32x2.HI_LO ;  /* 0x0000000a2122724a */ /* 0x040fe20000040000 */
[----:B------:R-:W-:Y:S01]  /*11f80*/  SHF.R.U64 R6, R0, 0x3, R39 ;  /* 0x0000000300067819 */ /* 0x000fe20000001227 */
[----:B------:R-:W-:Y:S01]  /*11f90*/  FMUL2 R12, R33.F32, R12.F32x2.HI_LO ;  /* 0x0000000c210c724a */ /* 0x000fe20000040000 */
[----:B------:R-:W-:Y:S01]  /*11fa0*/  SHF.R.U64 R7, R3, 0x3, R37 ;  /* 0x0000000303077819 */ /* 0x000fe20000001225 */
[----:B------:R-:W-:Y:S01]  /*11fb0*/  FMUL2 R14, R33.F32, R14.F32x2.HI_LO ;  /* 0x0000000e210e724a */ /* 0x000fe20000040000 */
[----:B------:R-:W-:Y:S01]  /*11fc0*/  F2FP.F16.F32.PACK_AB R8, R5, R4 ;  /* 0x000000040508723e */ /* 0x000fe200000000ff */
[----:B------:R-:W-:Y:S01]  /*11fd0*/  FMUL2 R16, R33.F32, R16.F32x2.HI_LO ;  /* 0x000000102110724a */ /* 0x000fe20000040000 */
[----:B------:R-:W-:Y:S01]  /*11fe0*/  F2FP.F16.F32.PACK_AB R10, R21, R20 ;  /* 0x00000014150a723e */ /* 0x000fe200000000ff */
[----:B------:R-:W-:Y:S01]  /*11ff0*/  FMUL2 R18, R33.F32, R18.F32x2.HI_LO ;  /* 0x000000122112724a */ /* 0x000fe20000040000 */
[----:B------:R-:W-:-:S02]  /*12000*/  F2FP.F16.F32.PACK_AB R11, R35, R34 ;  /* 0x00000022230b723e */ /* 0x000fc400000000ff */
[----:B------:R-:W-:Y:S02]  /*12010*/  LOP3.LUT R38, R0, 0x70, R6, 0x78, !PT ;  /* 0x0000007000267812 */ /* 0x000fe400078e7806 */
[----:B------:R-:W-:Y:S02]  /*12020*/  LOP3.LUT R36, R3, 0x70, R7, 0x78, !PT ;  /* 0x0000007003247812 */ /* 0x000fe400078e7807 */
[----:B------:R-:W-:Y:S01]  /*12030*/  F2FP.F16.F32.PACK_AB R4, R13, R12 ;  /* 0x0000000c0d04723e */ /* 0x000fe200000000ff */
[----:B------:R1:W-:Y:S01]  /*12040*/  ST.E.128 desc[UR40][R38.64], R8 ;  /* 0x0000000826007985 */ /* 0x0003e2000c101d28 */
[----:B------:R-:W-:Y:S02]  /*12050*/  F2FP.F16.F32.PACK_AB R5, R15, R14 ;  /* 0x0000000e0f05723e */ /* 0x000fe400000000ff */
[----:B------:R-:W-:Y:S02]  /*12060*/  F2FP.F16.F32.PACK_AB R6, R17, R16 ;  /* 0x000000101106723e */ /* 0x000fe400000000ff */
[----:B------:R-:W-:-:S02]  /*12070*/  F2FP.F16.F32.PACK_AB R7, R19, R18 ;  /* 0x000000121307723e */ /* 0x000fc400000000ff */
[----:B------:R-:W-:-:S03]  /*12080*/  ISETP.NE.AND P0, PT, R30, R29, PT ;  /* 0x0000001d1e00720c */ /* 0x000fc60003f05270 */
[----:B------:R1:W-:Y:S10]  /*12090*/  ST.E.128 desc[UR40][R36.64], R4 ;  /* 0x0000000424007985 */ /* 0x0003f4000c101d28 */
[----:B------:R-:W-:Y:S05]  /*120a0*/  @!P0 BRA `(.L_x_245) ;  /* 0x0000000000408947 */ /* 0x000fea0003800000 */
[----:B------:R-:W-:Y:S01]  /*120b0*/  MOV R14, 0x8 ;  /* 0x00000008000e7802 */ /* 0x000fe20000000f00 */
[----:B------:R-:W2:Y:S01]  /*120c0*/  LDCU.64 UR6, c[0x4][0xb0] ;  /* 0x01001600ff0677ac */ /* 0x000ea20008000a00 */
[----:B------:R-:W-:Y:S02]  /*120d0*/  HFMA2 R12, -RZ, RZ, 0, 5.9604644775390625e-08 ;  /* 0x00000001ff0c7431 */ /* 0x000fe400000001ff */
[----:B-1----:R-:W-:Y:S01]  /*120e0*/  IMAD.MOV.U32 R8, RZ, RZ, 0x192 ;  /* 0x00000192ff087424 */ /* 0x002fe200078e00ff */
[----:B------:R-:W1:Y:S01]  /*120f0*/  LDCU.64 UR4, c[0x4][0xb8] ;  /* 0x01001700ff0477ac */ /* 0x000e620008000a00 */
[----:B------:R-:W4:Y:S01]  /*12100*/  LDC.64 R14, c[0x4][R14] ;  /* 0x010000000e0e7b82 */ /* 0x000f220000000a00 */
[----:B------:R-:W-:Y:S01]  /*12110*/  IMAD.MOV.U32 R13, RZ, RZ, RZ ;  /* 0x000000ffff0d7224 */ /* 0x000fe200078e00ff */
[----:B------:R-:W5:Y:S01]  /*12120*/  LDCU.64 UR8, c[0x4][0x40] ;  /* 0x01000800ff0877ac */ /* 0x000f620008000a00 */
[----:B--2---:R-:W-:Y:S01]  /*12130*/  IMAD.U32 R4, RZ, RZ, UR6 ;  /* 0x00000006ff047e24 */ /* 0x004fe2000f8e00ff */
[----:B------:R-:W-:Y:S01]  /*12140*/  MOV R5, UR7 ;  /* 0x0000000700057c02 */ /* 0x000fe20008000f00 */
[----:B-1----:R-:W-:Y:S01]  /*12150*/  IMAD.U32 R6, RZ, RZ, UR4 ;  /* 0x00000004ff067e24 */ /* 0x002fe2000f8e00ff */
[----:B------:R-:W-:Y:S01]  /*12160*/  MOV R7, UR5 ;  /* 0x0000000500077c02 */ /* 0x000fe20008000f00 */
[----:B-----5:R-:W-:Y:S01]  /*12170*/  IMAD.U32 R10, RZ, RZ, UR8 ;  /* 0x00000008ff0a7e24 */ /* 0x020fe2000f8e00ff */
[----:B------:R-:W-:-:S02]  /*12180*/  MOV R11, UR9 ;  /* 0x00000009000b7c02 */ /* 0x000fc40008000f00 */
[----:B------:R-:W-:-:S07]  /*12190*/  LEPC R20, `(.L_x_245) ;  /* 0x000000001014794e */ /* 0x000fce0000000000 */
[----:B---34-:R-:W-:Y:S05]  /*121a0*/  CALL.ABS.NOINC R14 ;  /* 0x000000000e007343 */ /* 0x018fea0003c00000 */
.L_x_245:
[----:B------:R-:W-:Y:S01]  /*121b0*/  LOP3.LUT R0, R28, 0x110, RZ, 0xfc, !PT ;  /* 0x000001101c007812 */ /* 0x000fe200078efcff */
[----:B------:R-:W-:Y:S05]  /*121c0*/  WARPSYNC.ALL ;  /* 0x0000000000007948 */ /* 0x000fea0003800000 */
[----:B------:R-:W-:Y:S02]  /*121d0*/  R2UR UR4, R0 ;  /* 0x00000000000472ca */ /* 0x000fe400000e0000 */
[----:B------:R-:W2:Y:S11]  /*121e0*/  S2R R0, SR_SWINHI ;  /* 0x0000000000007919 */ /* 0x000eb60000002f00 */
[----:B-1----:R-:W1:Y:S01]  /*121f0*/  LDTM.x16 R4, tmem[UR4] ;  /* 0x00000004000479ee */ /* 0x002e620008240000 */
[----:B------:R-:W-:-:S02]  /*12200*/  MOV R36, R59 ;  /* 0x0000003b00247202 */ /* 0x000fc40000000f00 */
[----:B--2---:R-:W-:Y:S01]  /*12210*/  MOV R37, R0 ;  /* 0x0000000000257202 */ /* 0x004fe20000000f00 */
[----:B-1----:R-:W-:Y:S02]  /*12220*/  FMUL2 R6, R33.F32, R6.F32x2.HI_LO ;  /* 0x000000062106724a */ /* 0x002fe40000040000 */
[----:B------:R-:W-:-:S04]  /*12230*/  IMAD.WIDE.U32 R36, R27, 0x2, R36 ;  /* 0x000000021b247825 */ /* 0x000fc800078e0024 */
[C---:B------:R-:W-:Y:S02]  /*12240*/  FMUL2 R20, R33.reuse.F32, R8.F32x2.HI_LO ;  /* 0x000000082114724a */ /* 0x040fe40000040000 */
[----:B------:R-:W-:Y:S01]  /*12250*/  FMUL2 R4, R33.F32, R4.F32x2.HI_LO ;  /* 0x000000042104724a */ /* 0x000fe20000040000 */
[----:B------:R-:W-:Y:S01]  /*12260*/  F2FP.F16.F32.PACK_AB R9, R7, R6 ;  /* 0x000000060709723e */ /* 0x000fe200000000ff */
[C---:B------:R-:W-:Y:S01]  /*12270*/  FMUL2 R34, R33.reuse.F32, R10.F32x2.HI_LO ;  /* 0x0000000a2122724a */ /* 0x040fe20000040000 */
[C---:B------:R-:W-:Y:S01]  /*12280*/  IADD3 R0, P1, PT, R36.reuse, 0x38030, RZ ;  /* 0x0003803024007810 */ /* 0x040fe20007f3e0ff */
[C---:B------:R-:W-:Y:S01]  /*12290*/  FMUL2 R12, R33.reuse.F32, R12.F32x2.HI_LO ;  /* 0x0000000c210c724a */ /* 0x040fe20000040000 */
[----:B------:R-:W-:Y:S01]  /*122a0*/  IADD3 R3, P0, PT, R36, 0x38020, RZ ;  /* 0x0003802024037810 */ /* 0x000fe20007f1e0ff */
[----:B------:R-:W-:Y:S01]  /*122b0*/  FMUL2 R14, R33.F32, R14.F32x2.HI_LO ;  /* 0x0000000e210e724a */ /* 0x000fe20000040000 */
[----:B------:R-:W-:Y:S01]  /*122c0*/  F2FP.F16.F32.PACK_AB R8, R5, R4 ;  /* 0x000000040508723e */ /* 0x000fe200000000ff */
[----:B------:R-:W-:-:S02]  /*122d0*/  IMAD.X R39, RZ, RZ, R37, P1 ;  /* 0x000000ffff277224 */ /* 0x000fc400008e0625 */
[C---:B------:R-:W-:Y:S02]  /*122e0*/  FMUL2 R16, R33.reuse.F32, R16.F32x2.HI_LO ;  /* 0x000000102110724a */ /* 0x040fe40000040000 */
[----:B------:R-:W-:Y:S02]  /*122f0*/  IMAD.X R37, RZ, RZ, R37, P0 ;  /* 0x000000ffff257224 */ /* 0x000fe400000e0625 */
[----:B------:R-:W-:Y:S01]  /*12300*/  FMUL2 R18, R33.F32, R18.F32x2.HI_LO ;  /* 0x000000122112724a */ /* 0x000fe20000040000 */
[----:B------:R-:W-:Y:S02]  /*12310*/  F2FP.F16.F32.PACK_AB R10, R21, R20 ;  /* 0x00000014150a723e */ /* 0x000fe400000000ff */
[----:B------:R-:W-:Y:S02]  /*12320*/  SHF.R.U64 R7, R0, 0x3, R39 ;  /* 0x0000000300077819 */ /* 0x000fe40000001227 */
[----:B------:R-:W-:Y:S02]  /*12330*/  SHF.R.U64 R6, R3, 0x3, R37 ;  /* 0x0000000303067819 */ /* 0x000fe40000001225 */
        /* <DEDUP_REMOVED lines=27> */
.L_x_246:
        /* <DEDUP_REMOVED lines=52> */
.L_x_247:
        /* <DEDUP_REMOVED lines=52> */
.L_x_248:
        /* <DEDUP_REMOVED lines=52> */
.L_x_249:
        /* <DEDUP_REMOVED lines=52> */
.L_x_250:
        /* <DEDUP_REMOVED lines=52> */
.L_x_251:
        /* <DEDUP_REMOVED lines=52> */
.L_x_252:
[----:B------:R-:W2:Y:S01]  /*13870*/  S2R R0, SR_SWINHI ;  /* 0x0000000000007919 */ /* 0x000ea20000002f00 */
[----:B---3--:R-:W-:Y:S01]  /*13880*/  LOP3.LUT R41, R28, 0x180, RZ, 0xfc, !PT ;  /* 0x000001801c297812 */ /* 0x008fe200078efcff */
[----:B------:R-:W-:Y:S05]  /*13890*/  WARPSYNC.ALL ;  /* 0x0000000000007948 */ /* 0x000fea0003800000 */
[----:B------:R-:W-:-:S13]  /*138a0*/  R2UR UR4, R41 ;  /* 0x00000000290472ca */ /* 0x000fda00000e0000 */
[----:B-1----:R-:W1:Y:S01]  /*138b0*/  LDTM.x16 R4, tmem[UR4] ;  /* 0x00000004000479ee */ /* 0x002e620008240000 */
[----:B------:R-:W-:Y:S02]  /*138c0*/  MOV R36, R59 ;  /* 0x0000003b00247202 */ /* 0x000fe40000000f00 */
[----:B--2---:R-:W-:-:S03]  /*138d0*/  MOV R37, R0 ;  /* 0x0000000000257202 */ /* 0x004fc60000000f00 */
[----:B------:R-:W-:-:S03]  /*138e0*/  IMAD.WIDE.U32 R36, R27, 0x2, R36 ;  /* 0x000000021b247825 */ /* 0x000fc600078e0024 */
[C---:B------:R-:W-:Y:S02]  /*138f0*/  IADD3 R0, P1, PT, R36.reuse, 0x38810, RZ ;  /* 0x0003881024007810 */ /* 0x040fe40007f3e0ff */
[----:B------:R-:W-:Y:S01]  /*13900*/  IADD3 R3, P0, PT, R36, 0x38800, RZ ;  /* 0x0003880024037810 */ /* 0x000fe20007f1e0ff */
[C---:B-1----:R-:W-:Y:S02]  /*13910*/  FMUL2 R6, R33.reuse.F32, R6.F32x2.HI_LO ;  /* 0x000000062106724a */ /* 0x042fe40000040000 */
        /* <DEDUP_REMOVED lines=30> */
[----:B------:R-:W3:Y:S01]  /*13b00*/  LDC.64 R14, c[0x4][R14] ;  /* 0x010000000e0e7b82 */ /* 0x000ee20000000a00 */
[----:B------:R-:W-:Y:S01]  /*13b10*/  IMAD.MOV.U32 R13, RZ, RZ, RZ ;  /* 0x000000ffff0d7224 */ /* 0x000fe200078e00ff */
[----:B------:R-:W4:Y:S01]  /*13b20*/  LDCU.64 UR4, c[0x4][0x40] ;  /* 0x01000800ff0477ac */ /* 0x000f220008000a00 */
[----:B--2---:R-:W-:Y:S01]  /*13b30*/  IMAD.U32 R4, RZ, RZ, UR8 ;  /* 0x00000008ff047e24 */ /* 0x004fe2000f8e00ff */
[----:B------:R-:W-:Y:S01]  /*13b40*/  MOV R5, UR9 ;  /* 0x0000000900057c02 */ /* 0x000fe20008000f00 */
[----:B-1----:R-:W-:Y:S01]  /*13b50*/  IMAD.U32 R6, RZ, RZ, UR6 ;  /* 0x00000006ff067e24 */ /* 0x002fe2000f8e00ff */
[----:B------:R-:W-:Y:S01]  /*13b60*/  MOV R7, UR7 ;  /* 0x0000000700077c02 */ /* 0x000fe20008000f00 */
[----:B----4-:R-:W-:Y:S01]  /*13b70*/  IMAD.U32 R10, RZ, RZ, UR4 ;  /* 0x00000004ff0a7e24 */ /* 0x010fe2000f8e00ff */
[----:B------:R-:W-:-:S02]  /*13b80*/  MOV R11, UR5 ;  /* 0x00000005000b7c02 */ /* 0x000fc40008000f00 */
[----:B------:R-:W-:-:S07]  /*13b90*/  LEPC R20, `(.L_x_253) ;  /* 0x000000001014794e */ /* 0x000fce0000000000 */
[----:B---3--:R-:W-:Y:S05]  /*13ba0*/  CALL.ABS.NOINC R14 ;  /* 0x000000000e007343 */ /* 0x008fea0003c00000 */
.L_x_253:
[----:B------:R-:W2:Y:S01]  /*13bb0*/  S2R R0, SR_SWINHI ;  /* 0x0000000000007919 */ /* 0x000ea20000002f00 */
[----:B------:R-:W-:Y:S01]  /*13bc0*/  LOP3.LUT R40, R28, 0x190, RZ, 0xfc, !PT ;  /* 0x000001901c287812 */ /* 0x000fe200078efcff */
        /* <DEDUP_REMOVED lines=50> */
.L_x_254:
[----:B------:R-:W2:Y:S01]  /*13ef0*/  S2R R0, SR_SWINHI ;  /* 0x0000000000007919 */ /* 0x000ea20000002f00 */
[----:B-1----:R-:W-:Y:S01]  /*13f00*/  LOP3.LUT R39, R28, 0x1a0, RZ, 0xfc, !PT ;  /* 0x000001a01c277812 */ /* 0x002fe200078efcff */
[----:B------:R-:W-:Y:S05]  /*13f10*/  WARPSYNC.ALL ;  /* 0x0000000000007948 */ /* 0x000fea0003800000 */
[----:B------:R-:W-:-:S13]  /*13f20*/  R2UR UR4, R39 ;  /* 0x00000000270472ca */ /* 0x000fda00000e0000 */
[----:B------:R-:W1:Y:S01]  /*13f30*/  LDTM.x16 R4, tmem[UR4] ;  /* 0x00000004000479ee */ /* 0x000e620008240000 */
        /* <DEDUP_REMOVED lines=47> */
.L_x_255:
        /* <DEDUP_REMOVED lines=52> */
.L_x_256:
        /* <DEDUP_REMOVED lines=52> */
.L_x_257:
        /* <DEDUP_REMOVED lines=52> */
.L_x_258:
        /* <DEDUP_REMOVED lines=52> */
.L_x_259:
[----:B------:R-:W2:Y:S01]  /*14f30*/  S2R R0, SR_SWINHI ;  /* 0x0000000000007919 */ /* 0x000ea20000002f00 */
[----:B------:R-:W-:Y:S01]  /*14f40*/  LOP3.LUT R34, R28, 0x1f0, RZ, 0xfc, !PT ;  /* 0x000001f01c227812 */ /* 0x000fe200078efcff */
[----:B------:R-:W-:Y:S05]  /*14f50*/  WARPSYNC.ALL ;  /* 0x0000000000007948 */ /* 0x000fea0003800000 */
[----:B------:R-:W-:-:S13]  /*14f60*/  R2UR UR4, R34 ;  /* 0x00000000220472ca */ /* 0x000fda00000e0000 */
[----:B-1----:R-:W1:Y:S01]  /*14f70*/  LDTM.x16 R4, tmem[UR4] ;  /* 0x00000004000479ee */ /* 0x002e620008240000 */
[----:B------:R-:W3:Y:S01]  /*14f80*/  LDCU.64 UR4, c[0x0][0x880] ;  /* 0x00011000ff0477ac */ /* 0x000ee20008000a00 */
[----:B------:R-:W-:Y:S02]  /*14f90*/  MOV R44, R59 ;  /* 0x0000003b002c7202 */ /* 0x000fe40000000f00 */
[----:B--2---:R-:W-:-:S03]  /*14fa0*/  MOV R45, R0 ;  /* 0x00000000002d7202 */ /* 0x004fc60000000f00 */
[----:B------:R-:W-:Y:S01]  /*14fb0*/  IMAD.WIDE.U32 R44, R27, 0x2, R44 ;  /* 0x000000021b2c7825 */ /* 0x000fe200078e002c */
[----:B---3--:R-:W-:Y:S02]  /*14fc0*/  UISETP.NE.U32.AND UP0, UPT, UR4, URZ, UPT ;  /* 0x000000ff0400728c */ /* 0x008fe4000bf05070 */
[C---:B------:R-:W-:Y:S02]  /*14fd0*/  IADD3 R0, P1, PT, R44.reuse, 0x38c70, RZ ;  /* 0x00038c702c007810 */ /* 0x040fe40007f3e0ff */
[----:B------:R-:W-:Y:S01]  /*14fe0*/  UISETP.NE.AND.EX UP0, UPT, UR5, URZ, UPT, UP0 ;  /* 0x000000ff0500728c */ /* 0x000fe2000bf05300 */
[----:B------:R-:W-:Y:S01]  /*14ff0*/  IADD3 R3, P0, PT, R44, 0x38c60, RZ ;  /* 0x00038c602c037810 */ /* 0x000fe20007f1e0ff */
[C---:B-1----:R-:W-:Y:S02]  /*15000*/  FMUL2 R6, R33.reuse.F32, R6.F32x2.HI_LO ;  /* 0x000000062106724a */ /* 0x042fe40000040000 */
[----:B------:R-:W-:Y:S02]  /*15010*/  IMAD.X R47, RZ, RZ, R45, P1 ;  /* 0x000000ffff2f7224 */ /* 0x000fe400008e062d */
[----:B------:R-:W-:-:S02]  /*15020*/  FMUL2 R20, R33.F32, R8.F32x2.HI_LO ;  /* 0x000000082114724a */ /* 0x000fc40000040000 */
        /* <DEDUP_REMOVED lines=19> */
[----:B------:R-:W-:-:S05]  /*15160*/  F2FP.F16.F32.PACK_AB R7, R19, R18 ;  /* 0x000000121307723e */ /* 0x000fca00000000ff */
[----:B------:R1:W-:Y:S01]  /*15170*/  ST.E.128 desc[UR40][R46.64], R4 ;  /* 0x000000042e007985 */ /* 0x0003e2000c101d28 */
[----:B------:R-:W-:Y:S01]  /*15180*/  @!PT LDS RZ, [RZ] ;  /* 0x00000000fffff984 */ /* 0x000fe20000000800 */
[----:B------:R-:W-:Y:S01]  /*15190*/  @!PT LDS RZ, [RZ] ;  /* 0x00000000fffff984 */ /* 0x000fe20000000800 */
[----:B------:R-:W-:Y:S01]  /*151a0*/  @!PT LDS RZ, [RZ] ;  /* 0x00000000fffff984 */ /* 0x000fe20000000800 */
[----:B------:R-:W-:Y:S01]  /*151b0*/  @!PT LDS RZ, [RZ] ;  /* 0x00000000fffff984 */ /* 0x000fe20000000800 */
[----:B------:R2:W-:Y:S06]  /*151c0*/  MEMBAR.ALL.CTA ;  /* 0x0000000000007992 */ /* 0x0005ec0000008000 */
[----:B--2---:R-:W2:Y:S01]  /*151d0*/  FENCE.VIEW.ASYNC.S ;  /* 0x00000000000073c6 */ /* 0x004ea20000000000 */
[----:B------:R-:W-:Y:S05]  /*151e0*/  BRA.U !UP0, `(.L_x_260) ;  /* 0x0000000508387547 */ /* 0x000fea000b800000 */
[C---:B------:R-:W-:Y:S01]  /*151f0*/  FSETP.GEU.AND P0, PT, R24.reuse, 1.175494350822287508e-38, PT ;  /* 0x008000001800780b */ /* 0x040fe20003f0e000 */
[----:B------:R-:W3:Y:S01]  /*15200*/  LDC R3, c[0x0][0x904] ;  /* 0x00024100ff037b82 */ /* 0x000ee20000000800 */
[----:B------:R-:W-:Y:S01]  /*15210*/  MOV R0, 0x3e055027 ;  /* 0x3e05502700007802 */ /* 0x000fe20000000f00 */
[----:B------:R-:W4:Y:S01]  /*15220*/  LDCU.64 UR4, c[0x0][0x908] ;  /* 0x00012100ff0477ac */ /* 0x000f220008000a00 */
[----:B-1----:R-:W-:Y:S01]  /*15230*/  FSEL R7, RZ, -23, P0 ;  /* 0xc1b80000ff077808 */ /* 0x002fe20000000000 */
[----:B------:R-:W-:Y:S08]  /*15240*/  BSSY.RECONVERGENT B0, `(.L_x_260) ;  /* 0x0000048000007945 */ /* 0x000ff00003800200 */
[----:B------:R-:W-:-:S05]  /*15250*/  @!P0 FMUL R24, R24, 8388608 ;  /* 0x4b00000018188820 */ /* 0x000fca0000400000 */
[C---:B------:R-:W-:Y:S02]  /*15260*/  IADD3 R6, PT, PT, R24.reuse, -0x3f2aaaab, RZ ;  /* 0xc0d5555518067810 */ /* 0x040fe40007ffe0ff */
[----:B------:R-:W-:Y:S02]  /*15270*/  ISETP.GT.U32.AND P1, PT, R24, 0x7f7fffff, PT ;  /* 0x7f7fffff1800780c */ /* 0x000fe40003f24070 */
[----:B------:R-:W-:Y:S02]  /*15280*/  LOP3.LUT R6, R6, 0xff800000, RZ, 0xc0, !PT ;  /* 0xff80000006067812 */ /* 0x000fe400078ec0ff */
[----:B---3--:R-:W-:Y:S02]  /*15290*/  ISETP.NE.AND P0, PT, R3, 0x1, PT ;  /* 0x000000010300780c */ /* 0x008fe40003f05270 */
[-C--:B------:R-:W-:Y:S02]  /*152a0*/  IADD3 R5, PT, PT, R24, -R6.reuse, RZ ;  /* 0x8000000618057210 */ /* 0x080fe40007ffe0ff */
[----:B------:R-:W-:-:S03]  /*152b0*/  I2FP.F32.S32 R6, R6 ;  /* 0x0000000600067245 */ /* 0x000fc60000201400 */
[----:B------:R-:W-:Y:S02]  /*152c0*/  FADD R5, R5, -1 ;  /* 0xbf80000005057421 */ /* 0x000fe40000000000 */
[----:B------:R-:W-:Y:S02]  /*152d0*/  FFMA R6, R6, 1.1920928955078125e-07, R7 ;  /* 0x3400000006067823 */ /* 0x000fe40000000007 */
[----:B------:R-:W-:-:S04]  /*152e0*/  FFMA R0, R5, -R0, 0.14084610342979431152 ;  /* 0x3e1039f605007423 */ /* 0x000fc80000000800 */
[----:B------:R-:W-:Y:S01]  /*152f0*/  FFMA R4, R5, R0, -0.12148627638816833496 ;  /* 0xbdf8cdcc05047423 */ /* 0x000fe20000000000 */
[----:B----4-:R-:W-:Y:S01]  /*15300*/  IMAD.HI.U32 R0, R57, UR4, RZ ;  /* 0x0000000439007c27 */ /* 0x010fe2000f8e00ff */
[----:B------:R-:W1:Y:S03]  /*15310*/  LDCU UR4, c[0x0][0x380] ;  /* 0x00007000ff0477ac */ /* 0x000e660008000800 */
[C---:B------:R-:W-:Y:S01]  /*15320*/  FFMA R4, R5.reuse, R4, 0.13980610668659210205 ;  /* 0x3e0f295505047423 */ /* 0x040fe20000000004 */
[----:B------:R-:W-:Y:S01]  /*15330*/  SHF.R.U32.HI R0, RZ, UR5, R0 ;  /* 0x00000005ff007c19 */ /* 0x000fe20008011600 */
[----:B------:R-:W3:Y:S02]  /*15340*/  LDCU UR5, c[0x0][0x700] ;  /* 0x0000e000ff0577ac */ /* 0x000ee40008000800 */
[----:B------:R-:W-:Y:S01]  /*15350*/  FFMA R4, R5, R4, -0.16684235632419586182 ;  /* 0xbe2ad8b905047423 */ /* 0x000fe20000000004 */
[----:B------:R-:W-:-:S03]  /*15360*/  SEL R0, R57, R0, !P0 ;  /* 0x0000000039007207 */ /* 0x000fc60004000000 */
[----:B------:R-:W-:Y:S01]  /*15370*/  FFMA R4, R5, R4, 0.20012299716472625732 ;  /* 0x3e4ced0b05047423 */ /* 0x000fe20000000004 */
[----:B------:R-:W-:-:S03]  /*15380*/  IADD3 R0, PT, PT, -R0, RZ, RZ ;  /* 0x000000ff00007210 */ /* 0x000fc60007ffe1ff */
[----:B------:R-:W-:Y:S02]  /*15390*/  FFMA R4, R5, R4, -0.24999669194221496582 ;  /* 0xbe7fff2205047423 */ /* 0x000fe40000000004 */
[----:B------:R-:W-:Y:S02]  /*153a0*/  IMAD R0, R3, R0, R57 ;  /* 0x0000000003007224 */ /* 0x000fe400078e0239 */
[----:B------:R-:W-:Y:S01]  /*153b0*/  FFMA R4, R5, R4, 0.33333182334899902344 ;  /* 0x3eaaaa7805047423 */ /* 0x000fe20000000004 */
[----:B------:R-:W-:-:S03]  /*153c0*/  LOP3.LUT R3, R26, 0x7f, RZ, 0xc0, !PT ;  /* 0x0000007f1a037812 */ /* 0x000fc600078ec0ff */
[----:B------:R-:W-:Y:S01]  /*153d0*/  FFMA R4, R5, R4, -0.5 ;  /* 0xbf00000005047423 */ /* 0x000fe20000000004 */
[----:B------:R-:W-:-:S03]  /*153e0*/  LEA R0, R0, R3, 0x8 ;  /* 0x0000000300007211 */ /* 0x000fc600078e40ff */
[----:B------:R-:W-:Y:S01]  /*153f0*/  FMUL R4, R5, R4 ;  /* 0x0000000405047220 */ /* 0x000fe20000400000 */
[----:B-1----:R-:W-:-:S03]  /*15400*/  ISETP.GE.AND P0, PT, R0, UR4, PT ;  /* 0x0000000400007c0c */ /* 0x002fc6000bf06270 */
[----:B------:R-:W-:Y:S01]  /*15410*/  FFMA R4, R5, R4, R5 ;  /* 0x0000000405047223 */ /* 0x000fe20000000005 */
[----:B------:R-:W-:-:S03]  /*15420*/  MOV R5, 0x7f800000 ;  /* 0x7f80000000057802 */ /* 0x000fc60000000f00 */
[----:B------:R-:W-:Y:S02]  /*15430*/  FFMA R4, R6, 0.69314718246459960938, R4 ;  /* 0x3f31721806047823 */ /* 0x000fe40000000004 */
[C---:B------:R-:W-:Y:S01]  /*15440*/  @P1 FFMA R4, R24.reuse, R5, +INF ;  /* 0x7f80000018041423 */ /* 0x040fe20000000005 */
[----:B------:R-:W-:-:S04]  /*15450*/  FSETP.NEU.AND P1, PT, R24, RZ, PT ;  /* 0x000000ff1800720b */ /* 0x000fc80003f2d000 */
[----:B------:R-:W-:-:S05]  /*15460*/  FSEL R4, R4, -INF , P1 ;  /* 0xff80000004047808 */ /* 0x000fca0000800000 */
[----:B---3--:R-:W-:Y:S01]  /*15470*/  FFMA R25, R25, UR5, R4 ;  /* 0x0000000519197c23 */ /* 0x008fe20008000004 */
[----:B------:R-:W-:Y:S06]  /*15480*/  @P0 BRA `(.L_x_261) ;  /* 0x00000000008c0947 */ /* 0x000fec0003800000 */
[----:B------:R-:W1:Y:S01]  /*15490*/  LDC R6, c[0x0][0x38c] ;  /* 0x0000e300ff067b82 */ /* 0x000e620000000800 */
[----:B------:R-:W3:Y:S01]  /*154a0*/  LDCU UR6, c[0x0][0x890] ;  /* 0x00011200ff0677ac */ /* 0x000ee20008000800 */
[----:B------:R-:W4:Y:S01]  /*154b0*/  LDCU.64 UR4, c[0x0][0x888] ;  /* 0x00011100ff0477ac */ /* 0x000f220008000a00 */
[----:B-1----:R-:W-:-:S04]  /*154c0*/  IABS R5, R6 ;  /* 0x0000000600057213 */ /* 0x002fc80000000000 */
[----:B------:R-:W1:Y:S08]  /*154d0*/  I2F.RP R8, R5 ;  /* 0x0000000500087306 */ /* 0x000e700000209400 */
[----:B-1----:R-:W1:Y:S02]  /*154e0*/  MUFU.RCP R8, R8 ;  /* 0x0000000800087308 */ /* 0x002e640000001000 */
[----:B-1----:R-:W-:-:S06]  /*154f0*/  IADD3 R8, PT, PT, R8, 0xffffffe, RZ ;  /* 0x0ffffffe08087810 */ /* 0x002fcc0007ffe0ff */
[----:B------:R1:W5:Y:S02]  /*15500*/  F2I.FTZ.U32.TRUNC.NTZ R9, R8 ;  /* 0x0000000800097305 */ /* 0x000364000021f000 */
[----:B-1----:R-:W-:Y:S02]  /*15510*/  HFMA2 R8, -RZ, RZ, 0, 0 ;  /* 0x00000000ff087431 */ /* 0x002fe400000001ff */
[----:B-----5:R-:W-:-:S04]  /*15520*/  IMAD.MOV R3, RZ, RZ, -R9 ;  /* 0x000000ffff037224 */ /* 0x020fc800078e0a09 */
[----:B------:R-:W-:Y:S01]  /*15530*/  IMAD R4, R3, R5, RZ ;  /* 0x0000000503047224 */ /* 0x000fe200078e02ff */
[----:B------:R-:W-:-:S03]  /*15540*/  IABS R3, R2 ;  /* 0x0000000200037213 */ /* 0x000fc60000000000 */
[----:B------:R-:W-:Y:S02]  /*15550*/  IMAD.HI.U32 R4, R9, R4, R8 ;  /* 0x0000000409047227 */ /* 0x000fe400078e0008 */
[----:B------:R-:W1:Y:S02]  /*15560*/  LDC.64 R8, c[0x0][0x880] ;  /* 0x00022000ff087b82 */ /* 0x000e640000000a00 */
[----:B------:R-:W-:-:S04]  /*15570*/  IMAD.MOV.U32 R7, RZ, RZ, R3 ;  /* 0x000000ffff077224 */ /* 0x000fc800078e0003 */
[----:B------:R-:W-:-:S05]  /*15580*/  IMAD.HI.U32 R4, R4, R7, RZ ;  /* 0x0000000704047227 */ /* 0x000fca00078e00ff */
[----:B------:R-:W-:-:S05]  /*15590*/  IADD3 R3, PT, PT, -R4, RZ, RZ ;  /* 0x000000ff04037210 */ /* 0x000fca0007ffe1ff */
[----:B------:R-:W-:-:S05]  /*155a0*/  IMAD R3, R5, R3, R7 ;  /* 0x0000000305037224 */ /* 0x000fca00078e0207 */
[----:B------:R-:W-:-:S13]  /*155b0*/  ISETP.GT.U32.AND P0, PT, R5, R3, PT ;  /* 0x000000030500720c */ /* 0x000fda0003f04070 */
[----:B------:R-:W-:Y:S01]  /*155c0*/  @!P0 IMAD.IADD R3, R3, 0x1, -R5 ;  /* 0x0000000103038824 */ /* 0x000fe200078e0a05 */
[----:B------:R-:W-:Y:S02]  /*155d0*/  @!P0 IADD3 R4, PT, PT, R4, 0x1, RZ ;  /* 0x0000000104048810 */ /* 0x000fe40007ffe0ff */
[----:B------:R-:W-:Y:S02]  /*155e0*/  ISETP.NE.AND P0, PT, R6, RZ, PT ;  /* 0x000000ff0600720c */ /* 0x000fe40003f05270 */
[----:B------:R-:W-:Y:S02]  /*155f0*/  ISETP.GE.U32.AND P2, PT, R3, R5, PT ;  /* 0x000000050300720c */ /* 0x000fe40003f46070 */
[----:B------:R-:W-:-:S04]  /*15600*/  LOP3.LUT R3, R2, R6, RZ, 0x3c, !PT ;  /* 0x0000000602037212 */ /* 0x000fc800078e3cff */
[----:B------:R-:W-:Y:S01]  /*15610*/  ISETP.GE.AND P1, PT, R3, RZ, PT ;  /* 0x000000ff0300720c */ /* 0x000fe20003f26270 */
[----:B---3--:R-:W-:-:S06]  /*15620*/  IMAD R3, R22, UR6, R0 ;  /* 0x0000000616037c24 */ /* 0x008fcc000f8e0200 */
[----:B------:R-:W-:-:S06]  /*15630*/  @P2 VIADD R4, R4, 0x1 ;  /* 0x0000000104042836 */ /* 0x000fcc0000000000 */
[----:B------:R-:W-:Y:S02]  /*15640*/  @!P1 IADD3 R4, PT, PT, -R4, RZ, RZ ;  /* 0x000000ff04049210 */ /* 0x000fe40007ffe1ff */
[----:B------:R-:W-:-:S04]  /*15650*/  @!P0 LOP3.LUT R4, RZ, R6, RZ, 0x33, !PT ;  /* 0x00000006ff048212 */ /* 0x000fc800078e33ff */
[C---:B------:R-:W-:Y:S01]  /*15660*/  IADD3 R0, PT, PT, -R4.reuse, RZ, RZ ;  /* 0x000000ff04007210 */ /* 0x040fe20007ffe1ff */
[----:B----4-:R-:W-:-:S04]  /*15670*/  IMAD R3, R4, UR5, R3 ;  /* 0x0000000504037c24 */ /* 0x010fc8000f8e0203 */
[----:B------:R-:W-:-:S04]  /*15680*/  IMAD R0, R6, R0, R2 ;  /* 0x0000000006007224 */ /* 0x000fc800078e0202 */
[----:B------:R-:W-:-:S04]  /*15690*/  IMAD R0, R0, UR4, R3 ;  /* 0x0000000400007c24 */ /* 0x000fc8000f8e0203 */
[----:B-1----:R-:W-:-:S05]  /*156a0*/  IMAD.WIDE R8, R0, 0x4, R8 ;  /* 0x0000000400087825 */ /* 0x002fca00078e0208 */
[----:B------:R1:W-:Y:S02]  /*156b0*/  STG.E desc[UR40][R8.64], R25 ;  /* 0x0000001908007986 */ /* 0x0003e4000c101928 */
.L_x_261:
[----:B------:R-:W-:Y:S05]  /*156c0*/  BSYNC.RECONVERGENT B0 ;  /* 0x0000000000007941 */ /* 0x000fea0003800200 */
.L_x_260:
[----:B------:R-:W-:Y:S01]  /*156d0*/  UISETP.NE.AND UP0, UPT, UR37, URZ, UPT ;  /* 0x000000ff2500728c */ /* 0x000fe2000bf05270 */
[----:B------:R-:W-:-:S08]  /*156e0*/  NOP ;  /* 0x0000000000007918 */ /* 0x000fd00000000000 */
[----:B------:R-:W-:Y:S05]  /*156f0*/  BRA.U UP0, `(.L_x_262) ;  /* 0x0000000100087547 */ /* 0x000fea000b800000 */
[----:B------:R-:W-:Y:S05]  /*15700*/  BPT.TRAP 0x1 ;  /* 0x000000040000795c */ /* 0x000fea0000300000 */
[----:B------:R-:W-:Y:S05]  /*15710*/  BPT.TRAP 0x1 ;  /* 0x000000040000795c */ /* 0x000fea0000300000 */
.L_x_262:
[----:B------:R-:W-:Y:S01]  /*15720*/  IADD3 R0, PT, PT, R59, 0x580a0, RZ ;  /* 0x000580a03b007810 */ /* 0x000fe20007ffe0ff */
[----:B------:R-:W-:-:S03]  /*15730*/  UISETP.NE.AND UP0, UPT, UR37, URZ, UPT ;  /* 0x000000ff2500728c */ /* 0x000fc6000bf05270 */
[----:B------:R-:W-:-:S04]  /*15740*/  PRMT R0, R60, 0x654, R0 ;  /* 0x000006543c007816 */ /* 0x000fc80000000000 */
[----:B--2---:R2:W-:Y:S02]  /*15750*/  SYNCS.ARRIVE.TRANS64.RED.A1T0 RZ, [R0+URZ], RZ ;  /* 0x000000ff00ff79a7 */ /* 0x0045e400081004ff */
[----:B------:R-:W-:Y:S05]  /*15760*/  BRA.U UP0, `(.L_x_263) ;  /* 0x0000000100047547 */ /* 0x000fea000b800000 */
[----:B------:R-:W-:Y:S05]  /*15770*/  BPT.TRAP 0x1 ;  /* 0x000000040000795c */ /* 0x000fea0000300000 */
.L_x_263:
[----:B------:R3:W-:Y:S01]  /*15780*/  SYNCS.ARRIVE.TRANS64.A1T0 RZ, [R59+URZ+0x580b0], RZ ;  /* 0x0580b0ff3bff79a7 */ /* 0x0007e200081000ff */
[----:B------:R-:W-:-:S09]  /*15790*/  UISETP.NE.AND UP0, UPT, UR44, URZ, UPT ;  /* 0x000000ff2c00728c */ /* 0x000fd2000bf05270 */
[----:B------:R-:W-:Y:S05]  /*157a0*/  BRA.U !UP0, `(.L_x_264) ;  /* 0x0000000108047547 */ /* 0x000fea000b800000 */
[----:B------:R-:W-:Y:S05]  /*157b0*/  BPT.TRAP 0x1 ;  /* 0x000000040000795c */ /* 0x000fea0000300000 */
.L_x_264:
[----:B------:R-:W-:Y:S01]  /*157c0*/  ULOP3.LUT UR4, UR38, 0x1, URZ, 0x3c, !UPT ;  /* 0x0000000126047892 */ /* 0x000fe2000f8e3cff */
[----:B--2---:R-:W-:-:S05]  /*157d0*/  LOP3.LUT R0, R28, 0x80, RZ, 0xfc, !PT ;  /* 0x000000801c007812 */ /* 0x004fca00078efcff */
[----:B------:R-:W-:-:S05]  /*157e0*/  IMAD.U32 R3, RZ, RZ, UR4 ;  /* 0x00000004ff037e24 */ /* 0x000fca000f8e00ff */
[----:B------:R-:W-:-:S04]  /*157f0*/  SHF.L.U32 R3, R3, 0x1f, RZ ;  /* 0x0000001f03037819 */ /* 0x000fc800000006ff */
[----:B------:R-:W2:Y:S02]  /*15800*/  SYNCS.PHASECHK.TRANS64.TRYWAIT P0, [R59+URZ+0x58080], R3 ;  /* 0x058080033b0075a7 */ /* 0x000ea400080011ff */
[----:B--2---:R-:W-:Y:S05]  /*15810*/  @!P0 BRA `(.L_x_265) ;  /* 0x000000fc00448947 */ /* 0x004fea0003800000 */
.L_x_453:
[----:B------:R-:W-:Y:S01]  /*15820*/  R2UR UR4, R0 ;  /* 0x00000000000472ca */ /* 0x000fe200000e0000 */
[----:B------:R-:W-:-:S12]  /*15830*/  UISETP.NE.AND UP0, UPT, UR44, URZ, UPT ;  /* 0x000000ff2c00728c */ /* 0x000fd8000bf05270 */
[----:B-1----:R-:W1:Y:S02]  /*15840*/  LDTM.x2 R24, tmem[UR4] ;  /* 0x00000004001879ee */ /* 0x002e6400080c0000 */
[----:B-1----:R-:W-:Y:S05]  /*15850*/  BRA.U !UP0, `(.L_x_266) ;  /* 0x0000000108047547 */ /* 0x002fea000b800000 */
[----:B------:R-:W-:Y:S05]  /*15860*/  BPT.TRAP 0x1 ;  /* 0x000000040000795c */ /* 0x000fea0000300000 */
.L_x_266:
[----:B------:R-:W-:Y:S01]  /*15870*/  PRMT R31, R60, 0x654, R31 ;  /* 0x000006543c1f7816 */ /* 0x000fe2000000001f */
[----:B------:R-:W-:-:S03]  /*15880*/  UISETP.NE.AND UP0, UPT, UR37, URZ, UPT ;  /* 0x000000ff2500728c */ /* 0x000fc6000bf05270 */
[----:B------:R1:W-:Y:S06]  /*15890*/  SYNCS.ARRIVE.TRANS64.RED.A1T0 RZ, [R31+URZ], RZ ;  /* 0x000000ff1fff79a7 */ /* 0x0003ec00081004ff */
[----:B------:R-:W-:Y:S05]  /*158a0*/  BRA.U UP0, `(.L_x_267) ;  /* 0x0000000100047547 */ /* 0x000fea000b800000 */
[----:B------:R-:W-:Y:S05]  /*158b0*/  BPT.TRAP 0x1 ;  /* 0x000000040000795c */ /* 0x000fea0000300000 */
.L_x_267:
[----:B------:R-:W-:-:S04]  /*158c0*/  MOV R0, UR36 ;  /* 0x0000002400007c02 */ /* 0x000fc80008000f00 */
[----:B------:R-:W-:-:S04]  /*158d0*/  SHF.L.U32 R0, R0, 0x1f, RZ ;  /* 0x0000001f00007819 */ /* 0x000fc800000006ff */
[----:B------:R-:W4:Y:S02]  /*158e0*/  SYNCS.PHASECHK.TRANS64.TRYWAIT P0, [R59+URZ+0x58098], R0 ;  /* 0x058098003b0075a7 */ /* 0x000f2400080011ff */
[----:B----4-:R-:W-:Y:S05]  /*158f0*/  @!P0 BRA `(.L_x_268) ;  /* 0x000000fc00208947 */ /* 0x010fea0003800000 */
.L_x_454:
[----:B------:R-:W-:-:S09]  /*15900*/  UISETP.NE.AND UP0, UPT, UR37, URZ, UPT ;  /* 0x000000ff2500728c */ /* 0x000fd2000bf05270 */
[----:B------:R-:W-:Y:S05]  /*15910*/  BRA.U UP0, `(.L_x_269) ;  /* 0x0000000100047547 */ /* 0x000fea000b800000 */
[----:B------:R-:W-:Y:S05]  /*15920*/  BPT.TRAP 0x1 ;  /* 0x000000040000795c */ /* 0x000fea0000300000 */
.L_x_269:
[----:B----4-:R-:W-:Y:S01]  /*15930*/  SHF.L.U32 R0, R56, 0x1f, RZ ;  /* 0x0000001f38007819 */ /* 0x010fe200000006ff */
[----:B--2---:R2:W4:Y:S01]  /*15940*/  MUFU.RCP R3, R24 ;  /* 0x0000001800037308 */ /* 0x0045220000001000 */
[----:B------:R-:W-:Y:S02]  /*15950*/  BSSY B0, `(.L_x_270) ;  /* 0x0000003000007945 */ /* 0x000fe40003800000 */
[----:B------:R-:W5:Y:S02]  /*15960*/  SYNCS.PHASECHK.TRANS64.TRYWAIT P0, [R59+URZ+0x580c8], R0 ;  /* 0x0580c8003b0075a7 */ /* 0x000f6400080011ff */
[----:B--2-45:R-:W-:Y:S05]  /*15970*/  @!P0 BRA `(.L_x_271) ;  /* 0x000000fc00148947 */ /* 0x034fea0003800000 */
.L_x_455:
[----:B------:R-:W-:Y:S05]  /*15980*/  BSYNC B0 ;  /* 0x0000000000007941 */ /* 0x000fea0003800000 */
.L_x_270:
[----:B------:R-:W4:Y:S01]  /*15990*/  LDCU UR4, c[0x0][0x708] ;  /* 0x0000e100ff0477ac */ /* 0x000f220008000800 */
[----:B--2---:R-:W-:-:S04]  /*159a0*/  FFMA R0, -R24, R3, 1 ;  /* 0x3f80000018007423 */ /* 0x004fc80000000103 */
[----:B------:R-:W-:Y:S01]  /*159b0*/  FFMA R3, R3, R0, R3 ;  /* 0x0000000003037223 */ /* 0x000fe20000000003 */
[----:B----4-:R-:W-:-:S03]  /*159c0*/  MOV R0, UR4 ;  /* 0x0000000400007c02 */ /* 0x010fc60008000f00 */
[----:B-1----:R-:W-:Y:S01]  /*159d0*/  FFMA R31, R3, UR4, RZ ;  /* 0x00000004031f7c23 */ /* 0x002fe200080000ff */
[----:B------:R1:W2:Y:S03]  /*159e0*/  FCHK P0, R0, R24 ;  /* 0x0000001800007302 */ /* 0x0002a60000000000 */
[----:B-1----:R-:W-:-:S04]  /*159f0*/  FFMA R0, -R24, R31, UR4 ;  /* 0x0000000418007e23 */ /* 0x002fc8000800011f */
[----:B------:R-:W-:Y:S01]  /*15a00*/  FFMA R31, R3, R0, R31 ;  /* 0x00000000031f7223 */ /* 0x000fe2000000001f */
[----:B--2---:R-:W-:Y:S06]  /*15a10*/  @!P0 BRA `(.L_x_272) ;  /* 0x0000000000108947 */ /* 0x004fec0003800000 */
[----:B------:R-:W-:Y:S02]  /*15a20*/  MOV R5, R24 ;  /* 0x0000001800057202 */ /* 0x000fe40000000f00 */
[----:B------:R-:W-:Y:S02]  /*15a30*/  MOV R4, 0x15a50 ;  /* 0x00015a5000047802 */ /* 0x000fe40000000f00 */
[----:B---3--:R-:W-:Y:S05]  /*15a40*/  CALL.REL.NOINC `($__internal_3_$__cuda_sm3x_div_rn_noftz_f32_slowpath) ;  /* 0x0000010400287944 */ /* 0x008fea0003c00000 */
[----:B------:R-:W-:-:S07]  /*15a50*/  MOV R31, R33 ;  /* 0x00000021001f7202 */ /* 0x000fce0000000f00 */
.L_x_272:
[----:B------:R-:W1:Y:S01]  /*15a60*/  S2R R0, SR_SWINHI ;  /* 0x0000000000007919 */ /* 0x000e620000002f00 */
[----:B------:R-:W-:Y:S05]  /*15a70*/  WARPSYNC.ALL ;  /* 0x0000000000007948 */ /* 0x000fea0003800000 */
[----:B------:R-:W-:-:S13]  /*15a80*/  R2UR UR4, R41 ;  /* 0x00000000290472ca */ /* 0x000fda00000e0000 */
[----:B------:R-:W2:Y:S01]  /*15a90*/  LDTM.x16 R4, tmem[UR4] ;  /* 0x00000004000479ee */ /* 0x000ea20008240000 */
[----:B------:R-:W-:Y:S02]  /*15aa0*/  MOV R42, R59 ;  /* 0x0000003b002a7202 */ /* 0x000fe40000000f00 */
[----:B-1----:R-:W-:-:S03]  /*15ab0*/  MOV R43, R0 ;  /* 0x00000000002b7202 */ /* 0x002fc60000000f00 */
[----:B------:R-:W-:-:S03]  /*15ac0*/  IMAD.WIDE.U32 R42, R27, 0x2, R42 ;  /* 0x000000021b2a7825 */ /* 0x000fc600078e002a */
[C---:B------:R-:W-:Y:S01]  /*15ad0*/  IADD3 R0, P1, PT, R42.reuse, 0x48010, RZ ;  /* 0x000480102a007810 */ /* 0x040fe20007f3e0ff */
[C---:B--2---:R-:W-:Y:S01]  /*15ae0*/  FMUL2 R6, R31.reuse.F32, R6.F32x2.HI_LO ;  /* 0x000000061f06724a */ /* 0x044fe20000040000 */
[----:B------:R-:W-:Y:S01]  /*15af0*/  IADD3 R3, P0, PT, R42, 0x48000, RZ ;  /* 0x000480002a037810 */ /* 0x000fe20007f1e0ff */
[C---:B------:R-:W-:Y:S02]  /*15b00*/  FMUL2 R20, R31.reuse.F32, R8.F32x2.HI_LO ;  /* 0x000000081f14724a */ /* 0x040fe40000040000 */
        /* <DEDUP_REMOVED lines=12> */
[----:B------:R-:W-:-:S02]  /*15bd0*/  F2FP.F16.F32.PACK_AB R10, R21, R20 ;  /* 0x00000014150a723e */ /* 0x000fc400000000ff */
[----:B------:R-:W-:Y:S02]  /*15be0*/  F2FP.F16.F32.PACK_AB R11, R33, R32 ;  /* 0x00000020210b723e */ /* 0x000fe400000000ff */
[----:B------:R-:W-:Y:S02]  /*15bf0*/  LOP3.LUT R42, R3, 0x70, R6, 0x78, !PT ;  /* 0x00000070032a7812 */ /* 0x000fe400078e7806 */
[----:B------:R-:W-:Y:S02]  /*15c00*/  LOP3.LUT R44, R0, 0x70, R7, 0x78, !PT ;  /* 0x00000070002c7812 */ /* 0x000fe400078e7807 */
[----:B------:R-:W-:Y:S01]  /*15c10*/  F2FP.F16.F32.PACK_AB R4, R13, R12 ;  /* 0x0000000c0d04723e */ /* 0x000fe200000000ff */
[----:B------:R1:W-:Y:S01]  /*15c20*/  ST.E.128 desc[UR40][R42.64], R8 ;  /* 0x000000082a007985 */ /* 0x0003e2000c101d28 */
[----:B------:R-:W-:Y:S02]  /*15c30*/  F2FP.F16.F32.PACK_AB R5, R15, R14 ;  /* 0x0000000e0f05723e */ /* 0x000fe400000000ff */
[----:B------:R-:W-:-:S02]  /*15c40*/  F2FP.F16.F32.PACK_AB R6, R17, R16 ;  /* 0x000000101106723e */ /* 0x000fc400000000ff */
[----:B------:R-:W-:Y:S02]  /*15c50*/  F2FP.F16.F32.PACK_AB R7, R19, R18 ;  /* 0x000000121307723e */ /* 0x000fe400000000ff */
        /* <DEDUP_REMOVED lines=19> */
.L_x_273:
[----:B------:R-:W2:Y:S01]  /*15d90*/  S2R R0, SR_SWINHI ;  /* 0x0000000000007919 */ /* 0x000ea20000002f00 */
[----:B------:R-:W-:Y:S05]  /*15da0*/  WARPSYNC.ALL ;  /* 0x0000000000007948 */ /* 0x000fea0003800000 */
[----:B------:R-:W-:-:S13]  /*15db0*/  R2UR UR4, R40 ;  /* 0x00000000280472ca */ /* 0x000fda00000e0000 */
[----:B-1----:R-:W1:Y:S01]  /*15dc0*/  LDTM.x16 R4, tmem[UR4] ;  /* 0x00000004000479ee */ /* 0x002e620008240000 */
[----:B------:R-:W-:Y:S02]  /*15dd0*/  MOV R40, R59 ;  /* 0x0000003b00287202 */ /* 0x000fe40000000f00 */
[----:B--2---:R-:W-:-:S03]  /*15de0*/  MOV R41, R0 ;  /* 0x0000000000297202 */ /* 0x004fc60000000f00 */
[----:B------:R-:W-:-:S03]  /*15df0*/  IMAD.WIDE.U32 R40, R27, 0x2, R40 ;  /* 0x000000021b287825 */ /* 0x000fc600078e0028 */
[C---:B------:R-:W-:Y:S01]  /*15e00*/  IADD3 R0, P1, PT, R40.reuse, 0x48030, RZ ;  /* 0x0004803028007810 */ /* 0x040fe20007f3e0ff */
[C---:B-1----:R-:W-:Y:S01]  /*15e10*/  FMUL2 R6, R31.reuse.F32, R6.F32x2.HI_LO ;  /* 0x000000061f06724a */ /* 0x042fe20000040000 */
        /* <DEDUP_REMOVED lines=42> */
.L_x_274:
        /* <DEDUP_REMOVED lines=51> */
.L_x_275:
        /* <DEDUP_REMOVED lines=51> */
.L_x_276:
        /* <DEDUP_REMOVED lines=51> */
.L_x_277:
        /* <DEDUP_REMOVED lines=51> */
.L_x_278:
        /* <DEDUP_REMOVED lines=51> */
.L_x_279:
        /* <DEDUP_REMOVED lines=51> */
.L_x_280:
        /* <DEDUP_REMOVED lines=52> */
.L_x_281:
        /* <DEDUP_REMOVED lines=52> */
.L_x_282:
        /* <DEDUP_REMOVED lines=52> */
.L_x_283:
        /* <DEDUP_REMOVED lines=52> */
.L_x_284:
        /* <DEDUP_REMOVED lines=52> */
.L_x_285:
        /* <DEDUP_REMOVED lines=52> */
.L_x_286:
        /* <DEDUP_REMOVED lines=52> */
.L_x_287:
[----:B------:R-:W2:Y:S01]  /*18aa0*/  LDCU.64 UR4, c[0x0][0x880] ;  /* 0x00011000ff0477ac */ /* 0x000ea20008000a00 */
[----:B------:R-:W4:Y:S01]  /*18ab0*/  S2R R0, SR_SWINHI ;  /* 0x0000000000007919 */ /* 0x000f220000002f00 */
[----:B------:R-:W-:Y:S02]  /*18ac0*/  LOP3.LUT R28, R28, 0x270, RZ, 0xfc, !PT ;  /* 0x000002701c1c7812 */ /* 0x000fe400078efcff */
[----:B--2---:R-:W-:-:S04]  /*18ad0*/  ISETP.NE.U32.AND P0, PT, RZ, UR4, PT ;  /* 0x00000004ff007c0c */ /* 0x004fc8000bf05070 */
[----:B------:R-:W-:Y:S01]  /*18ae0*/  ISETP.NE.AND.EX P0, PT, RZ, UR5, PT, P0 ;  /* 0x00000005ff007c0c */ /* 0x000fe2000bf05300 */
[----:B------:R-:W-:Y:S05]  /*18af0*/  WARPSYNC.ALL ;  /* 0x0000000000007948 */ /* 0x000fea0003800000 */
[----:B------:R-:W-:Y:S02]  /*18b00*/  R2UR UR4, R28 ;  /* 0x000000001c0472ca */ /* 0x000fe400000e0000 */
[----:B-1----:R-:W-:Y:S02]  /*18b10*/  MOV R34, R59 ;  /* 0x0000003b00227202 */ /* 0x002fe40000000f00 */
[----:B----4-:R-:W-:-:S03]  /*18b20*/  MOV R35, R0 ;  /* 0x0000000000237202 */ /* 0x010fc60000000f00 */
[----:B------:R-:W-:-:S06]  /*18b30*/  IMAD.WIDE.U32 R34, R27, 0x2, R34 ;  /* 0x000000021b227825 */ /* 0x000fcc00078e0022 */
[----:B------:R-:W1:Y:S01]  /*18b40*/  LDTM.x16 R4, tmem[UR4] ;  /* 0x00000004000479ee */ /* 0x000e620008240000 */
[C---:B------:R-:W-:Y:S02]  /*18b50*/  IADD3 R3, P1, PT, R34.reuse, 0x48c60, RZ ;  /* 0x00048c6022037810 */ /* 0x040fe40007f3e0ff */
[----:B------:R-:W-:-:S03]  /*18b60*/  IADD3 R0, P2, PT, R34, 0x48c70, RZ ;  /* 0x00048c7022007810 */ /* 0x000fc60007f5e0ff */
[--C-:B------:R-:W-:Y:S02]  /*18b70*/  IMAD.X R33, RZ, RZ, R35.reuse, P1 ;  /* 0x000000ffff217224 */ /* 0x100fe400008e0623 */
[----:B------:R-:W-:Y:S02]  /*18b80*/  IMAD.X R35, RZ, RZ, R35, P2 ;  /* 0x000000ffff237224 */ /* 0x000fe400010e0623 */
[----:B-1----:R-:W-:Y:S01]  /*18b90*/  FMUL2 R20, R31.F32, R8.F32x2.HI_LO ;  /* 0x000000081f14724a */ /* 0x002fe20000040000 */
[----:B------:R-:W-:Y:S01]  /*18ba0*/  SHF.R.U64 R9, R3, 0x3, R33 ;  /* 0x0000000303097819 */ /* 0x000fe20000001221 */
[C---:B------:R-:W-:Y:S01]  /*18bb0*/  FMUL2 R4, R31.reuse.F32, R4.F32x2.HI_LO ;  /* 0x000000041f04724a */ /* 0x040fe20000040000 */
[C---:B------:R-:W-:Y:S01]  /*18bc0*/  SHF.R.U64 R8, R0.reuse, 0x3, R35 ;  /* 0x0000000300087819 */ /* 0x040fe20000001223 */
[----:B------:R-:W-:Y:S01]  /*18bd0*/  FMUL2 R6, R31.F32, R6.F32x2.HI_LO ;  /* 0x000000061f06724a */ /* 0x000fe20000040000 */
[----:B------:R-:W-:Y:S01]  /*18be0*/  LOP3.LUT R32, R3, 0x70, R9, 0x78, !PT ;  /* 0x0000007003207812 */ /* 0x000fe200078e7809 */
[C---:B------:R-:W-:Y:S01]  /*18bf0*/  FMUL2 R28, R31.reuse.F32, R10.F32x2.HI_LO ;  /* 0x0000000a1f1c724a */ /* 0x040fe20000040000 */
[----:B------:R-:W-:Y:S01]  /*18c00*/  LOP3.LUT R34, R0, 0x70, R8, 0x78, !PT ;  /* 0x0000007000227812 */ /* 0x000fe200078e7808 */
[----:B------:R-:W-:Y:S01]  /*18c10*/  FMUL2 R12, R31.F32, R12.F32x2.HI_LO ;  /* 0x0000000c1f0c724a */ /* 0x000fe20000040000 */
[----:B------:R-:W-:Y:S01]  /*18c20*/  F2FP.F16.F32.PACK_AB R8, R5, R4 ;  /* 0x000000040508723e */ /* 0x000fe200000000ff */
[----:B------:R-:W-:Y:S01]  /*18c30*/  FMUL2 R14, R31.F32, R14.F32x2.HI_LO ;  /* 0x0000000e1f0e724a */ /* 0x000fe20000040000 */
[----:B------:R-:W-:Y:S01]  /*18c40*/  F2FP.F16.F32.PACK_AB R9, R7, R6 ;  /* 0x000000060709723e */ /* 0x000fe200000000ff */
[----:B------:R-:W-:Y:S01]  /*18c50*/  FMUL2 R16, R31.F32, R16.F32x2.HI_LO ;  /* 0x000000101f10724a */ /* 0x000fe20000040000 */
[----:B------:R-:W-:Y:S01]  /*18c60*/  F2FP.F16.F32.PACK_AB R10, R21, R20 ;  /* 0x00000014150a723e */ /* 0x000fe200000000ff */
[----:B------:R-:W-:Y:S01]  /*18c70*/  FMUL2 R18, R31.F32, R18.F32x2.HI_LO ;  /* 0x000000121f12724a */ /* 0x000fe20000040000 */
[----:B------:R-:W-:-:S02]  /*18c80*/  F2FP.F16.F32.PACK_AB R11, R29, R28 ;  /* 0x0000001c1d0b723e */ /* 0x000fc400000000ff */
[----:B------:R-:W-:Y:S02]  /*18c90*/  F2FP.F16.F32.PACK_AB R4, R13, R12 ;  /* 0x0000000c0d04723e */ /* 0x000fe400000000ff */
[----:B------:R-:W-:Y:S01]  /*18ca0*/  F2FP.F16.F32.PACK_AB R5, R15, R14 ;  /* 0x0000000e0f05723e */ /* 0x000fe200000000ff */
[----:B------:R1:W-:Y:S01]  /*18cb0*/  ST.E.128 desc[UR40][R32.64], R8 ;  /* 0x0000000820007985 */ /* 0x0003e2000c101d28 */
        /* <DEDUP_REMOVED lines=9> */
[----:B------:R-:W-:Y:S05]  /*18d50*/  @!P0 BRA `(.L_x_288) ;  /* 0x00000004003c8947 */ /* 0x000fea0003800000 */
[----:B------:R-:W-:Y:S01]  /*18d60*/  FSETP.GEU.AND P1, PT, R24, 1.175494350822287508e-38, PT ;  /* 0x008000001800780b */ /* 0x000fe20003f2e000 */
[----:B------:R-:W4:Y:S01]  /*18d70*/  LDC R3, c[0x0][0x904] ;  /* 0x00024100ff037b82 */ /* 0x000f220000000800 */
[----:B------:R-:W5:Y:S01]  /*18d80*/  LDCU.64 UR4, c[0x0][0x908] ;  /* 0x00012100ff0477ac */ /* 0x000f620008000a00 */
[----:B------:R-:W-:Y:S01]  /*18d90*/  MOV R0, 0x3e055027 ;  /* 0x3e05502700007802 */ /* 0x000fe20000000f00 */
[----:B------:R-:W-:Y:S01]  /*18da0*/  BSSY.RECONVERGENT B0, `(.L_x_288) ;  /* 0x000004a000007945 */ /* 0x000fe20003800200 */
[----:B------:R-:W-:Y:S02]  /*18db0*/  LOP3.LUT R26, R26, 0x7f, RZ, 0xc0, !PT ;  /* 0x0000007f1a1a7812 */ /* 0x000fe400078ec0ff */
[----:B-1----:R-:W-:-:S06]  /*18dc0*/  FSEL R7, RZ, -23, P1 ;  /* 0xc1b80000ff077808 */ /* 0x002fcc0000800000 */
[----:B------:R-:W-:-:S05]  /*18dd0*/  @!P1 FMUL R24, R24, 8388608 ;  /* 0x4b00000018189820 */ /* 0x000fca0000400000 */
[C---:B------:R-:W-:Y:S02]  /*18de0*/  IADD3 R6, PT, PT, R24.reuse, -0x3f2aaaab, RZ ;  /* 0xc0d5555518067810 */ /* 0x040fe40007ffe0ff */
[----:B------:R-:W-:Y:S02]  /*18df0*/  FSETP.NEU.AND P1, PT, R24, RZ, PT ;  /* 0x000000ff1800720b */ /* 0x000fe40003f2d000 */
[----:B------:R-:W-:Y:S02]  /*18e00*/  LOP3.LUT R6, R6, 0xff800000, RZ, 0xc0, !PT ;  /* 0xff80000006067812 */ /* 0x000fe400078ec0ff */
[----:B----4-:R-:W-:Y:S02]  /*18e10*/  ISETP.NE.AND P0, PT, R3, 0x1, PT ;  /* 0x000000010300780c */ /* 0x010fe40003f05270 */
[-C--:B------:R-:W-:Y:S02]  /*18e20*/  IADD3 R5, PT, PT, R24, -R6.reuse, RZ ;  /* 0x8000000618057210 */ /* 0x080fe40007ffe0ff */
[----:B------:R-:W-:-:S03]  /*18e30*/  I2FP.F32.S32 R6, R6 ;  /* 0x0000000600067245 */ /* 0x000fc60000201400 */
[----:B------:R-:W-:Y:S02]  /*18e40*/  FADD R5, R5, -1 ;  /* 0xbf80000005057421 */ /* 0x000fe40000000000 */
[----:B------:R-:W-:Y:S02]  /*18e50*/  FFMA R6, R6, 1.1920928955078125e-07, R7 ;  /* 0x3400000006067823 */ /* 0x000fe40000000007 */
[----:B------:R-:W-:-:S04]  /*18e60*/  FFMA R0, R5, -R0, 0.14084610342979431152 ;  /* 0x3e1039f605007423 */ /* 0x000fc80000000800 */
[----:B------:R-:W-:Y:S01]  /*18e70*/  FFMA R4, R5, R0, -0.12148627638816833496 ;  /* 0xbdf8cdcc05047423 */ /* 0x000fe20000000000 */
[----:B-----5:R-:W-:Y:S01]  /*18e80*/  IMAD.HI.U32 R0, R57, UR4, RZ ;  /* 0x0000000439007c27 */ /* 0x020fe2000f8e00ff */
[----:B------:R-:W1:Y:S03]  /*18e90*/  LDCU UR4, c[0x0][0x380] ;  /* 0x00007000ff0477ac */ /* 0x000e660008000800 */
[C---:B------:R-:W-:Y:S01]  /*18ea0*/  FFMA R4, R5.reuse, R4, 0.13980610668659210205 ;  /* 0x3e0f295505047423 */ /* 0x040fe20000000004 */
[----:B------:R-:W-:Y:S01]  /*18eb0*/  SHF.R.U32.HI R0, RZ, UR5, R0 ;  /* 0x00000005ff007c19 */ /* 0x000fe20008011600 */
[----:B------:R-:W4:Y:S02]  /*18ec0*/  LDCU UR5, c[0x0][0x700] ;  /* 0x0000e000ff0577ac */ /* 0x000f240008000800 */
[----:B------:R-:W-:Y:S01]  /*18ed0*/  FFMA R4, R5, R4, -0.16684235632419586182 ;  /* 0xbe2ad8b905047423 */ /* 0x000fe20000000004 */
[----:B------:R-:W-:-:S03]  /*18ee0*/  SEL R0, R57, R0, !P0 ;  /* 0x0000000039007207 */ /* 0x000fc60004000000 */
[C---:B------:R-:W-:Y:S01]  /*18ef0*/  FFMA R4, R5.reuse, R4, 0.20012299716472625732 ;  /* 0x3e4ced0b05047423 */ /* 0x040fe20000000004 */
[----:B------:R-:W-:Y:S02]  /*18f00*/  ISETP.GT.U32.AND P0, PT, R24, 0x7f7fffff, PT ;  /* 0x7f7fffff1800780c */ /* 0x000fe40003f04070 */
[----:B------:R-:W-:Y:S01]  /*18f10*/  IADD3 R0, PT, PT, -R0, RZ, RZ ;  /* 0x000000ff00007210 */ /* 0x000fe20007ffe1ff */
[----:B------:R-:W-:-:S04]  /*18f20*/  FFMA R4, R5, R4, -0.24999669194221496582 ;  /* 0xbe7fff2205047423 */ /* 0x000fc80000000004 */
[----:B------:R-:W-:Y:S01]  /*18f30*/  FFMA R4, R5, R4, 0.33333182334899902344 ;  /* 0x3eaaaa7805047423 */ /* 0x000fe20000000004 */
[----:B------:R-:W-:Y:S01]  /*18f40*/  IMAD R0, R3, R0, R57 ;  /* 0x0000000003007224 */ /* 0x000fe200078e0239 */
[----:B------:R-:W-:Y:S02]  /*18f50*/  MOV R3, 0x7f800000 ;  /* 0x7f80000000037802 */ /* 0x000fe40000000f00 */
[C---:B------:R-:W-:Y:S02]  /*18f60*/  FFMA R4, R5.reuse, R4, -0.5 ;  /* 0xbf00000005047423 */ /* 0x040fe40000000004 */
[----:B------:R-:W-:Y:S02]  /*18f70*/  LEA R0, R0, R26, 0x8 ;  /* 0x0000001a00007211 */ /* 0x000fe400078e40ff */
[----:B------:R-:W-:Y:S02]  /*18f80*/  FMUL R4, R5, R4 ;  /* 0x0000000405047220 */ /* 0x000fe40000400000 */
[----:B------:R-:W-:-:S02]  /*18f90*/  IADD3 R0, PT, PT, R0, 0x80, RZ ;  /* 0x0000008000007810 */ /* 0x000fc40007ffe0ff */
[----:B------:R-:W-:-:S04]  /*18fa0*/  FFMA R4, R5, R4, R5 ;  /* 0x0000000405047223 */ /* 0x000fc80000000005 */
[----:B------:R-:W-:Y:S01]  /*18fb0*/  FFMA R4, R6, 0.69314718246459960938, R4 ;  /* 0x3f31721806047823 */ /* 0x000fe20000000004 */
[----:B------:R-:W-:Y:S01]  /*18fc0*/  @P0 FFMA R4, R24, R3, +INF ;  /* 0x7f80000018040423 */ /* 0x000fe20000000003 */
[----:B-1----:R-:W-:-:S04]  /*18fd0*/  ISETP.GE.AND P0, PT, R0, UR4, PT ;  /* 0x0000000400007c0c */ /* 0x002fc8000bf06270 */
[----:B------:R-:W-:-:S05]  /*18fe0*/  FSEL R4, R4, -INF , P1 ;  /* 0xff80000004047808 */ /* 0x000fca0000800000 */
[----:B----4-:R-:W-:-:S04]  /*18ff0*/  FFMA R25, R25, UR5, R4 ;  /* 0x0000000519197c23 */ /* 0x010fc80008000004 */
[----:B------:R-:W-:Y:S05]  /*19000*/  @P0 BRA `(.L_x_289) ;  /* 0x00000000008c0947 */ /* 0x000fea0003800000 */
[----:B------:R-:W1:Y:S01]  /*19010*/  LDC R6, c[0x0][0x38c] ;  /* 0x0000e300ff067b82 */ /* 0x000e620000000800 */
[----:B------:R-:W4:Y:S01]  /*19020*/  LDCU UR6, c[0x0][0x890] ;  /* 0x00011200ff0677ac */ /* 0x000f220008000800 */
[----:B------:R-:W5:Y:S01]  /*19030*/  LDCU.64 UR4, c[0x0][0x888] ;  /* 0x00011100ff0477ac */ /* 0x000f620008000a00 */
[----:B----4-:R-:W-:Y:S01]  /*19040*/  IMAD R22, R22, UR6, R0 ;  /* 0x0000000616167c24 */ /* 0x010fe2000f8e0200 */
[----:B-1----:R-:W-:-:S04]  /*19050*/  IABS R5, R6 ;  /* 0x0000000600057213 */ /* 0x002fc80000000000 */
[----:B------:R-:W1:Y:S08]  /*19060*/  I2F.RP R8, R5 ;  /* 0x0000000500087306 */ /* 0x000e700000209400 */
[----:B-1----:R-:W1:Y:S02]  /*19070*/  MUFU.RCP R8, R8 ;  /* 0x0000000800087308 */ /* 0x002e640000001000 */
[----:B-1----:R-:W-:-:S06]  /*19080*/  IADD3 R8, PT, PT, R8, 0xffffffe, RZ ;  /* 0x0ffffffe08087810 */ /* 0x002fcc0007ffe0ff */
[----:B------:R1:W4:Y:S02]  /*19090*/  F2I.FTZ.U32.TRUNC.NTZ R9, R8 ;  /* 0x0000000800097305 */ /* 0x000324000021f000 */
[----:B-1----:R-:W-:Y:S02]  /*190a0*/  HFMA2 R8, -RZ, RZ, 0, 0 ;  /* 0x00000000ff087431 */ /* 0x002fe400000001ff */
[----:B----4-:R-:W-:-:S04]  /*190b0*/  IMAD.MOV R3, RZ, RZ, -R9 ;  /* 0x000000ffff037224 */ /* 0x010fc800078e0a09 */
        /* <DEDUP_REMOVED lines=14> */
[----:B------:R-:W-:-:S07]  /*191a0*/  ISETP.GE.AND P1, PT, R3, RZ, PT ;  /* 0x000000ff0300720c */ /* 0x000fce0003f26270 */
[----:B------:R-:W-:-:S06]  /*191b0*/  @P2 VIADD R4, R4, 0x1 ;  /* 0x0000000104042836 */ /* 0x000fcc0000000000 */
[----:B------:R-:W-:Y:S02]  /*191c0*/  @!P1 IADD3 R4, PT, PT, -R4, RZ, RZ ;  /* 0x000000ff04049210 */ /* 0x000fe40007ffe1ff */
[----:B------:R-:W-:-:S04]  /*191d0*/  @!P0 LOP3.LUT R4, RZ, R6, RZ, 0x33, !PT ;  /* 0x00000006ff048212 */ /* 0x000fc800078e33ff */
[C---:B------:R-:W-:Y:S01]  /*191e0*/  IADD3 R0, PT, PT, -R4.reuse, RZ, RZ ;  /* 0x000000ff04007210 */ /* 0x040fe20007ffe1ff */
[----:B-----5:R-:W-:-:S04]  /*191f0*/  IMAD R22, R4, UR5, R22 ;  /* 0x0000000504167c24 */ /* 0x020fc8000f8e0216 */
[----:B------:R-:W-:-:S04]  /*19200*/  IMAD R0, R6, R0, R2 ;  /* 0x0000000006007224 */ /* 0x000fc800078e0202 */
[----:B------:R-:W-:-:S04]  /*19210*/  IMAD R0, R0, UR4, R22 ;  /* 0x0000000400007c24 */ /* 0x000fc8000f8e0216 */
[----:B-1----:R-:W-:-:S05]  /*19220*/  IMAD.WIDE R8, R0, 0x4, R8 ;  /* 0x0000000400087825 */ /* 0x002fca00078e0208 */
[----:B------:R1:W-:Y:S02]  /*19230*/  STG.E desc[UR40][R8.64], R25 ;  /* 0x0000001908007986 */ /* 0x0003e4000c101928 */
.L_x_289:
[----:B------:R-:W-:Y:S05]  /*19240*/  BSYNC.RECONVERGENT B0 ;  /* 0x0000000000007941 */ /* 0x000fea0003800200 */
.L_x_288:
[----:B------:R-:W-:Y:S01]  /*19250*/  UISETP.NE.AND UP0, UPT, UR37, URZ, UPT ;  /* 0x000000ff2500728c */ /* 0x000fe2000bf05270 */
[----:B------:R-:W-:-:S08]  /*19260*/  NOP ;  /* 0x0000000000007918 */ /* 0x000fd00000000000 */
[----:B------:R-:W-:Y:S05]  /*19270*/  BRA.U UP0, `(.L_x_290) ;  /* 0x0000000100087547 */ /* 0x000fea000b800000 */
[----:B------:R-:W-:Y:S05]  /*19280*/  BPT.TRAP 0x1 ;  /* 0x000000040000795c */ /* 0x000fea0000300000 */
[----:B------:R-:W-:Y:S05]  /*19290*/  BPT.TRAP 0x1 ;  /* 0x000000040000795c */ /* 0x000fea0000300000 */
.L_x_290:
[----:B------:R-:W-:Y:S01]  /*192a0*/  IADD3 R0, PT, PT, R59, 0x580a8, RZ ;  /* 0x000580a83b007810 */ /* 0x000fe20007ffe0ff */
[----:B------:R-:W-:-:S03]  /*192b0*/  UISETP.NE.AND UP0, UPT, UR37, URZ, UPT ;  /* 0x000000ff2500728c */ /* 0x000fc6000bf05270 */
[----:B------:R-:W-:-:S04]  /*192c0*/  PRMT R0, R60, 0x654, R0 ;  /* 0x000006543c007816 */ /* 0x000fc80000000000 */
[----:B--2---:R2:W-:Y:S02]  /*192d0*/  SYNCS.ARRIVE.TRANS64.RED.A1T0 RZ, [R0+URZ], RZ ;  /* 0x000000ff00ff79a7 */ /* 0x0045e400081004ff */
[----:B------:R-:W-:Y:S05]  /*192e0*/  BRA.U UP0, `(.L_x_291) ;  /* 0x0000000100047547 */ /* 0x000fea000b800000 */
[----:B------:R-:W-:Y:S05]  /*192f0*/  BPT.TRAP 0x1 ;  /* 0x000000040000795c */ /* 0x000fea0000300000 */
.L_x_291:
[----:B------:R4:W-:Y:S01]  /*19300*/  SYNCS.ARRIVE.TRANS64.A1T0 RZ, [R59+URZ+0x580b8], RZ ;  /* 0x0580b8ff3bff79a7 */ /* 0x0009e200081000ff */
[----:B------:R-:W-:Y:S01]  /*19310*/  LOP3.LUT R56, R56, 0x1, RZ, 0x3c, !PT ;  /* 0x0000000138387812 */ /* 0x000fe200078e3cff */
[----:B------:R-:W-:Y:S01]  /*19320*/  ULOP3.LUT UR36, UR36, 0x1, URZ, 0x3c, !UPT ;  /* 0x0000000124247892 */ /* 0x000fe2000f8e3cff */
[----:B------:R-:W-:-:S11]  /*19330*/  IADD3 R16, PT, PT, R61, 0x2, RZ ;  /* 0x000000023d107810 */ /* 0x000fd60007ffe0ff */
.L_x_92:
[----:B------:R-:W-:Y:S05]  /*19340*/  BSYNC B7 ;  /* 0x0000000000077941 */ /* 0x000fea0003800000 */
.L_x_91:
[----:B------:R-:W5:Y:S01]  /*19350*/  LDCU UR4, c[0x0][0x370] ;  /* 0x00006e00ff0477ac */ /* 0x000f620008000800 */
[----:B------:R-:W1:Y:S01]  /*19360*/  LDCU UR5, c[0x0][0x900] ;  /* 0x00012000ff0577ac */ /* 0x000e620008000800 */
[----:B-----5:R-:W-:-:S04]  /*19370*/  IADD3 R57, PT, PT, R57, UR4, RZ ;  /* 0x0000000439397c10 */ /* 0x020fc8000fffe0ff */
[----:B-1----:R-:W-:-:S13]  /*19380*/  ISETP.GE.AND P0, PT, R57, UR5, PT ;  /* 0x0000000539007c0c */ /* 0x002fda000bf06270 */
[----:B------:R-:W-:Y:S05]  /*19390*/  @!P0 BRA `(.L_x_292) ;  /* 0xfffffec4001c8947 */ /* 0x000fea000383ffff */
[----:B------:R-:W-:Y:S05]  /*193a0*/  BSYNC B8 ;  /* 0x0000000000087941 */ /* 0x000fea0003800000 */
.L_x_90:
[----:B------:R-:W-:Y:S05]  /*193b0*/  EXIT ;  /* 0x000000000000794d */ /* 0x000fea0003800000 */
.L_x_27:
[----:B------:R-:W-:-:S08]  /*193c0*/  NOP ;  /* 0x0000000000007918 */ /* 0x000fd00000000000 */
[----:B------:R-:W1:Y:S02]  /*193d0*/  USETMAXREG.TRY_ALLOC.CTAPOOL UP0, 0xc0 ;  /* 0x000000c0000079c8 */ /* 0x000e640008000600 */
[----:B-1----:R-:W-:Y:S05]  /*193e0*/  BRA.U !UP0, `(.L_x_27) ;  /* 0xfffffffd08f47547 */ /* 0x002fea000b83ffff */
[----:B------:R-:W1:Y:S01]  /*193f0*/  LDC R0, c[0x0][0x900] ;  /* 0x00024000ff007b82 */ /* 0x000e620000000800 */
[----:B------:R-:W-:-:S13]  /*19400*/  R2UR UR4, R2 ;  /* 0x00000000020472ca */ /* 0x000fda00000e0000 */
[----:B-1----:R-:W-:-:S13]  /*19410*/  ISETP.LE.AND P0, PT, R0, UR4, PT ;  /* 0x0000000400007c0c */ /* 0x002fda000bf03270 */
[----:B------:R-:W-:Y:S05]  /*19420*/  @P0 EXIT ;  /* 0x000000000000094d */ /* 0x000fea0003800000 */
[----:B------:R-:W1:Y:S01]  /*19430*/  S2R R93, SR_TID.X ;  /* 0x00000000005d7919 */ /* 0x000e620000002100 */
[----:B------:R-:W2:Y:S01]  /*19440*/  S2UR UR7, SR_CgaCtaId ;  /* 0x00000000000779c3 */ /* 0x000ea20000008800 */
[----:B------:R-:W3:Y:S01]  /*19450*/  LDCU UR8, c[0x0][0x370] ;  /* 0x00006e00ff0877ac */ /* 0x000ee20008000800 */
[----:B------:R-:W-:Y:S02]  /*19460*/  UISETP.NE.AND UP0, UPT, UR42, URZ, UPT ;  /* 0x000000ff2a00728c */ /* 0x000fe4000bf05270 */
[----:B------:R-:W-:Y:S02]  /*19470*/  USHF.L.U32 UR51, UR11, 0x3, URZ ;  /* 0x000000030b337899 */ /* 0x000fe400080006ff */
[----:B------:R-:W-:Y:S01]  /*19480*/  USEL UR6, URZ, 0x80, UP0 ;  /* 0x00000080ff067887 */ /* 0x000fe20008000000 */
[----:B------:R-:W-:Y:S01]  /*19490*/  UMOV UR4, 0x400 ;  /* 0x0000040000047882 */ /* 0x000fe20000000000 */
[----:B------:R-:W-:Y:S02]  /*194a0*/  USEL UR48, UR10, UR5, UP0 ;  /* 0x000000050a307287 */ /* 0x000fe40008000000 */
[----:B------:R-:W-:Y:S01]  /*194b0*/  ULOP3.LUT UR56, UR51, 0x8, URZ, 0x3c, !UPT ;  /* 0x0000000833387892 */ /* 0x000fe2000f8e3cff */
[----:B------:R-:W-:Y:S01]  /*194c0*/  UMOV UR54, 0x20 ;  /* 0x0000002000367882 */ /* 0x000fe20000000000 */
[----:B------:R-:W-:Y:S01]  /*194d0*/  USEL UR49, UR13, UR12, UP0 ;  /* 0x0000000c0d317287 */ /* 0x000fe20008000000 */
[----:B---3--:R-:W-:Y:S01]  /*194e0*/  IMAD.U32 R97, RZ, RZ, UR8 ;  /* 0x00000008ff617e24 */ /* 0x008fe2000f8e00ff */
[----:B------:R-:W-:Y:S01]  /*194f0*/  UMOV UR47, URZ ;  /* 0x000000ff002f7c82 */ /* 0x000fe20008000000 */
[----:B------:R-:W-:-:S02]  /*19500*/  ULOP3.LUT UR48, UR48, 0x1, URZ, 0xc0, !UPT ;  /* 0x0000000130307892 */ /* 0x000fc4000f8ec0ff */
[----:B------:R-:W-:Y:S02]  /*19510*/  USEL UR54, UR54, 0xa0, UP0 ;  /* 0x000000a036367887 */ /* 0x000fe40008000000 */
[----:B--2---:R-:W-:Y:S01]  /*19520*/  ULEA UR4, UR7, UR4, 0x18 ;  /* 0x0000000407047291 */ /* 0x004fe2000f8ec0ff */
[----:B------:R-:W-:Y:S01]  /*19530*/  UMOV UR45, 0x1 ;  /* 0x00000001002d7882 */ /* 0x000fe20000000000 */
[----:B------:R-:W-:Y:S02]  /*19540*/  UMOV UR44, 0x1 ;  /* 0x00000001002c7882 */ /* 0x000fe40000000000 */
[----:B------:R-:W-:Y:S01]  /*19550*/  UIADD3 UR50, UPT, UPT, UR4, 0x58088, URZ ;  /* 0x0005808804327890 */ /* 0x000fe2000fffe0ff */
[----:B-1----:R-:W-:Y:S01]  /*19560*/  IMAD.U32 R94, R93, 0x10000, RZ ;  /* 0x000100005d5e7824 */ /* 0x002fe200078e00ff */
[----:B------:R-:W-:Y:S01]  /*19570*/  SHF.R.U32.HI R93, RZ, 0x5, R93 ;  /* 0x00000005ff5d7819 */ /* 0x000fe2000001165d */
[----:B------:R-:W-:Y:S02]  /*19580*/  UIADD3 UR43, UPT, UPT, UR4, 0x58060, URZ ;  /* 0x00058060042b7890 */ /* 0x000fe4000fffe0ff */
[----:B------:R-:W-:Y:S01]  /*19590*/  UIADD3 UR55, UPT, UPT, UR4, 0x58080, URZ ;  /* 0x0005808004377890 */ /* 0x000fe2000fffe0ff */
[----:B------:R-:W-:Y:S01]  /*195a0*/  LOP3.LUT R94, R94, 0x600000, RZ, 0xc0, !PT ;  /* 0x006000005e5e7812 */ /* 0x000fe200078ec0ff */
[----:B------:R-:W-:Y:S01]  /*195b0*/  UIADD3 UR53, UPT, UPT, UR4, 0x58068, URZ ;  /* 0x0005806804357890 */ /* 0x000fe2000fffe0ff */
[----:B------:R-:W-:Y:S01]  /*195c0*/  LOP3.LUT R92, R93, 0x3, RZ, 0xc0, !PT ;  /* 0x000000035d5c7812 */ /* 0x000fe200078ec0ff */
[----:B------:R-:W-:Y:S01]  /*195d0*/  UIADD3 UR51, UPT, UPT, UR51, 0x580d0, UR4 ;  /* 0x000580d033337890 */ /* 0x000fe2000fffe004 */
[----:B------:R-:W-:Y:S01]  /*195e0*/  LOP3.LUT R96, R94, UR6, RZ, 0xfc, !PT ;  /* 0x000000065e607c12 */ /* 0x000fe2000f8efcff */
[----:B------:R-:W-:Y:S01]  /*195f0*/  UIADD3 UR56, UPT, UPT, UR56, 0x580d0, UR4 ;  /* 0x000580d038387890 */ /* 0x000fe2000fffe004 */
[----:B------:R-:W-:Y:S01]  /*19600*/  SHF.R.U32.HI R91, RZ, 0x15, R94 ;  /* 0x00000015ff5b7819 */ /* 0x000fe2000001165e */
[----:B------:R-:W-:Y:S01]  /*19610*/  @UP0 UIADD3 UR50, UPT, UPT, UR4, 0x58078, URZ ;  /* 0x0005807804320890 */ /* 0x000fe2000fffe0ff */
[----:B------:R-:W-:Y:S01]  /*19620*/  LOP3.LUT R95, R96, 0x20, RZ, 0xfc, !PT ;  /* 0x00000020605f7812 */ /* 0x000fe200078efcff */
[----:B------:R-:W-:-:S02]  /*19630*/  @UP0 UIADD3 UR43, UPT, UPT, UR4, 0x58050, URZ ;  /* 0x00058050042b0890 */ /* 0x000fc4000fffe0ff */
[----:B------:R-:W-:Y:S02]  /*19640*/  @UP0 UIADD3 UR55, UPT, UPT, UR4, 0x58070, URZ ;  /* 0x0005807004370890 */ /* 0x000fe4000fffe0ff */
[----:B------:R-:W-:Y:S01]  /*19650*/  @UP0 UIADD3 UR53, UPT, UPT, UR4, 0x58058, URZ ;  /* 0x0005805804350890 */ /* 0x000fe2000fffe0ff */
[----:B------:R-:W-:-:S11]  /*19660*/  UMOV UR46, URZ ;  /* 0x000000ff002e7c82 */ /* 0x000fd60008000000 */
.L_x_336:
[----:B-1----:R-:W1:Y:S01]  /*19670*/  LDCU.64 UR8, c[0x0][0x908] ;  /* 0x00012100ff0877ac */ /* 0x002e620008000a00 */
[----:B------:R-:W-:Y:S01]  /*19680*/  R2UR UR11, R2 ;  /* 0x00000000020b72ca */ /* 0x000fe200000e0000 */
[----:B------:R-:W2:Y:S01]  /*19690*/  LDCU UR10, c[0x0][0x904] ;  /* 0x00012080ff0a77ac */ /* 0x000ea20008000800 */
[----:B---3--:R-:W3:Y:S11]  /*196a0*/  LDCU.64 UR4, c[0x0][0x380] ;  /* 0x00007000ff0477ac */ /* 0x008ef60008000a00 */
[----:B-1----:R-:W-:-:S02]  /*196b0*/  UIMAD.WIDE.U32 UR6, UR11, UR8, URZ ;  /* 0x000000080b0672a5 */ /* 0x002fc4000f8e00ff */
[----:B--2---:R-:W-:-:S05]  /*196c0*/  UISETP.NE.AND UP0, UPT, UR10, 0x1, UPT ;  /* 0x000000010a00788c */ /* 0x004fca000bf05270 */
[----:B------:R-:W-:Y:S02]  /*196d0*/  UMOV UR6, UR7 ;  /* 0x0000000700067c82 */ /* 0x000fe40008000000 */
[----:B------:R-:W-:-:S04]  /*196e0*/  USHF.R.U32.HI UR6, URZ, UR9, UR6 ;  /* 0x00000009ff067299 */ /* 0x000fc80008011606 */
[----:B------:R-:W-:Y:S02]  /*196f0*/  USEL UR6, UR11, UR6, !UP0 ;  /* 0x000000060b067287 */ /* 0x000fe4000c000000 */
[----:B---3--:R-:W-:Y:S02]  /*19700*/  UISETP.NE.AND UP0, UPT, UR5, URZ, UPT ;  /* 0x000000ff0500728c */ /* 0x008fe4000bf05270 */
[----:B------:R-:W-:-:S04]  /*19710*/  UIADD3 UR6, UPT, UPT, -UR6, URZ, URZ ;  /* 0x000000ff06067290 */ /* 0x000fc8000fffe1ff */
[----:B------:R-:W-:-:S04]  /*19720*/  UIMAD UR6, UR10, UR6, UR11 ;  /* 0x000000060a0672a4 */ /* 0x000fc8000f8e020b */
[----:B------:R-:W-:-:S04]  /*19730*/  USHF.L.U32 UR6, UR6, 0x8, URZ ;  /* 0x0000000806067899 */ /* 0x000fc800080006ff */
[----:B------:R-:W-:-:S09]  /*19740*/  UISETP.GE.OR UP0, UPT, UR6, UR4, !UP0 ;  /* 0x000000040600728c */ /* 0x000fd2000c706670 */
[----:B----4-:R-:W-:Y:S05]  /*19750*/  BRA.U UP0, `(.L_x_293) ;  /* 0x0000005500b47547 */ /* 0x010fea000b800000 */
[----:B------:R-:W-:Y:S02]  /*19760*/  UIADD3 UR4, UPT, UPT, UR5, 0x3f, URZ ;  /* 0x0000003f05047890 */ /* 0x000fe4000fffe0ff */
[----:B------:R-:W-:Y:S02]  /*19770*/  ULOP3.LUT UP0, UR52, UR5, 0x3f, URZ, 0xc0, !UPT ;  /* 0x0000003f05347892 */ /* 0x000fe4000f80c0ff */
[----:B------:R-:W-:-:S04]  /*19780*/  USHF.R.S32.HI UR5, URZ, 0x1f, UR4 ;  /* 0x0000001fff057899 */ /* 0x000fc80008011404 */
[----:B------:R-:W-:-:S05]  /*19790*/  ULEA.HI UR5, UR5, UR4, URZ, 0x6 ;  /* 0x0000000405057291 */ /* 0x000fca000f8f30ff */
[----:B------:R-:W-:Y:S02]  /*197a0*/  @UP0 ULEA.HI.SX32 UR4, UR5, 0xffffffff, 0x1a ;  /* 0xffffffff05040891 */ /* 0x000fe4000f8fd2ff */
[----:B------:R-:W-:Y:S02]  /*197b0*/  @!UP0 USHF.R.S32.HI UR4, URZ, 0x6, UR5 ;  /* 0x00000006ff048899 */ /* 0x000fe40008011405 */
[----:B------:R-:W-:-:S09]  /*197c0*/  UISETP.NE.AND UP0, UPT, UR48, URZ, UPT ;  /* 0x000000ff3000728c */ /* 0x000fd2000bf05270 */
[----:B------:R-:W-:Y:S05]  /*197d0*/  BRA.U UP0, `(.L_x_294) ;  /* 0x0000000100047547 */ /* 0x000fea000b800000 */
[----:B------:R-:W-:Y:S05]  /*197e0*/  BPT.TRAP 0x1 ;  /* 0x000000040000795c */ /* 0x000fea0000300000 */
.L_x_294:
[----:B------:R-:W-:-:S04]  /*197f0*/  UISETP.NE.AND UP0, UPT, UR42, URZ, UPT ;  /* 0x000000ff2a00728c */ /* 0x000fc8000bf05270 */
[----:B------:R-:W-:-:S06]  /*19800*/  USEL UR5, UR44, UR45, UP0 ;  /* 0x0000002d2c057287 */ /* 0x000fcc0008000000 */
[----:B------:R-:W-:-:S04]  /*19810*/  MOV R3, UR5 ;  /* 0x0000000500037c02 */ /* 0x000fc80008000f00 */
[----:B------:R-:W-:-:S04]  /*19820*/  SHF.L.U32 R3, R3, 0x1f, RZ ;  /* 0x0000001f03037819 */ /* 0x000fc800000006ff */
[----:B------:R-:W1:Y:S02]  /*19830*/  SYNCS.PHASECHK.TRANS64.TRYWAIT P0, [UR50], R3 ;  /* 0x00000003ff0075a7 */ /* 0x000e640008001132 */
[----:B-1----:R-:W-:Y:S05]  /*19840*/  @!P0 BRA `(.L_x_295) ;  /* 0x000000bc00748947 */ /* 0x002fea0003800000 */
.L_x_457:
[----:B------:R-:W-:Y:S01]  /*19850*/  UISETP.GE.AND UP0, UPT, UR4, 0x1, UPT ;  /* 0x000000010400788c */ /* 0x000fe2000bf06270 */
[----:B------:R-:W-:Y:S01]  /*19860*/  HFMA2 R88, -RZ, RZ, 0, 0 ;  /* 0x00000000ff587431 */ /* 0x000fe200000001ff */
[----:B------:R-:W-:Y:S01]  /*19870*/  MOV R89, 0xff800000 ;  /* 0xff80000000597802 */ /* 0x000fe20000000f00 */
[----:B------:R-:W-:-:S06]  /*19880*/  UMOV UR39, URZ ;  /* 0x000000ff00277c82 */ /* 0x000fcc0008000000 */
[----:B------:R-:W-:Y:S05]  /*19890*/  BRA.U !UP0, `(.L_x_296) ;  /* 0x0000002508087547 */ /* 0x000fea000b800000 */
[----:B------:R-:W-:Y:S01]  /*198a0*/  MOV R88, RZ ;  /* 0x000000ff00587202 */ /* 0x000fe20000000f00 */
[----:B------:R-:W2:Y:S01]  /*198b0*/  LDCU UR38, c[0x0][0x704] ;  /* 0x0000e080ff2677ac */ /* 0x000ea20008000800 */
[----:B------:R-:W-:Y:S01]  /*198c0*/  MOV R16, 0xff800000 ;  /* 0xff80000000107802 */ /* 0x000fe20000000f00 */
[----:B------:R-:W-:Y:S02]  /*198d0*/  USHF.L.U32 UR39, UR4, 0x6, URZ ;  /* 0x0000000604277899 */ /* 0x000fe400080006ff */
[----:B------:R-:W-:-:S04]  /*198e0*/  UIADD3 UR41, UPT, UPT, UR4, -0x1, URZ ;  /* 0xffffffff04297890 */ /* 0x000fc8000fffe0ff */
.L_x_314:
[----:B-1----:R-:W-:Y:S01]  /*198f0*/  IADD3 R0, PT, PT, R94, UR54, RZ ;  /* 0x000000365e007c10 */ /* 0x002fe2000fffe0ff */
[----:B------:R-:W-:-:S04]  /*19900*/  UISETP.NE.AND UP0, UPT, UR42, URZ, UPT ;  /* 0x000000ff2a00728c */ /* 0x000fc8000bf05270 */
[----:B------:R-:W-:Y:S01]  /*19910*/  USEL UR40, UR46, UR47, UP0 ;  /* 0x0000002f2e287287 */ /* 0x000fe20008000000 */
[----:B------:R-:W1:Y:S01]  /*19920*/  SHFL.IDX PT, R0, R0, RZ, 0x1f ;  /* 0x00001fff00007589 */ /* 0x000e6200000e0000 */
[----:B------:R-:W-:Y:S01]  /*19930*/  UISETP.GT.U32.AND UP0, UPT, UR49, 0x1, UPT ;  /* 0x000000013100788c */ /* 0x000fe2000bf04070 */
[----:B-1----:R-:W-:-:S08]  /*19940*/  R2UR UR37, R0 ;  /* 0x00000000002572ca */ /* 0x002fd000000e0000 */
[----:B--23--:R-:W-:Y:S07]  /*19950*/  BRA.U UP0, `(.L_x_297) ;  /* 0x0000000100047547 */ /* 0x00cfee000b800000 */
[----:B--2---:R-:W-:Y:S05]  /*19960*/  BPT.TRAP 0x1 ;  /* 0x000000040000795c */ /* 0x004fea0000300000 */
.L_x_297:
[----:B------:R-:W-:Y:S01]  /*19970*/  IMAD.U32 R3, RZ, RZ, UR40 ;  /* 0x00000028ff037e24 */ /* 0x000fe2000f8e00ff */
[----:B------:R-:W-:-:S04]  /*19980*/  ISETP.NE.AND P0, PT, R92, R91, PT ;  /* 0x0000005b5c00720c */ /* 0x000fc80003f05270 */
[----:B------:R-:W-:-:S04]  /*19990*/  SHF.L.U32 R3, R3, 0x1f, RZ ;  /* 0x0000001f03037819 */ /* 0x000fc800000006ff */
[----:B------:R-:W1:Y:S02]  /*199a0*/  SYNCS.PHASECHK.TRANS64.TRYWAIT P1, [UR43], R3 ;  /* 0x00000003ff0075a7 */ /* 0x000e64000802112b */
[----:B-1----:R-:W-:Y:S05]  /*199b0*/  @!P1 BRA `(.L_x_298) ;  /* 0x000000bc00309947 */ /* 0x002fea0003800000 */
.L_x_459:
[----:B------:R-:W-:Y:S05]  /*199c0*/  @!P0 BRA `(.L_x_299) ;  /* 0x0000000000408947 */ /* 0x000fea0003800000 */
[----:B------:R-:W-:Y:S01]  /*199d0*/  MOV R14, 0x8 ;  /* 0x00000008000e7802 */ /* 0x000fe20000000f00 */
[----:B------:R-:W3:Y:S01]  /*199e0*/  LDCU.64 UR6, c[0x4][0xb0] ;  /* 0x01001600ff0677ac */ /* 0x000ee20008000a00 */
[----:B------:R-:W-:Y:S02]  /*199f0*/  HFMA2 R12, -RZ, RZ, 0, 5.9604644775390625e-08 ;  /* 0x00000001ff0c7431 */ /* 0x000fe400000001ff */
[----:B------:R-:W-:Y:S01]  /*19a00*/  IMAD.MOV.U32 R8, RZ, RZ, 0x192 ;  /* 0x00000192ff087424 */ /* 0x000fe200078e00ff */
[----:B------:R-:W4:Y:S01]  /*19a10*/  LDCU.64 UR4, c[0x4][0xb8] ;  /* 0x01001700ff0477ac */ /* 0x000f220008000a00 */
[----:B------:R-:W1:Y:S01]  /*19a20*/  LDC.64 R14, c[0x4][R14] ;  /* 0x010000000e0e7b82 */ /* 0x000e620000000a00 */
[----:B------:R-:W-:Y:S01]  /*19a30*/  IMAD.MOV.U32 R13, RZ, RZ, RZ ;  /* 0x000000ffff0d7224 */ /* 0x000fe200078e00ff */
[----:B------:R-:W5:Y:S01]  /*19a40*/  LDCU.64 UR8, c[0x4][0x10] ;  /* 0x01000200ff0877ac */ /* 0x000f620008000a00 */
[----:B---3--:R-:W-:Y:S01]  /*19a50*/  IMAD.U32 R4, RZ, RZ, UR6 ;  /* 0x00000006ff047e24 */ /* 0x008fe2000f8e00ff */
[----:B------:R-:W-:Y:S01]  /*19a60*/  MOV R5, UR7 ;  /* 0x0000000700057c02 */ /* 0x000fe20008000f00 */
[----:B----4-:R-:W-:Y:S01]  /*19a70*/  IMAD.U32 R6, RZ, RZ, UR4 ;  /* 0x00000004ff067e24 */ /* 0x010fe2000f8e00ff */
[----:B------:R-:W-:Y:S01]  /*19a80*/  MOV R7, UR5 ;  /* 0x0000000500077c02 */ /* 0x000fe20008000f00 */
[----:B-----5:R-:W-:Y:S01]  /*19a90*/  IMAD.U32 R10, RZ, RZ, UR8 ;  /* 0x00000008ff0a7e24 */ /* 0x020fe2000f8e00ff */
[----:B------:R-:W-:-:S02]  /*19aa0*/  MOV R11, UR9 ;  /* 0x00000009000b7c02 */ /* 0x000fc40008000f00 */
[----:B------:R-:W-:-:S07]  /*19ab0*/  LEPC R20, `(.L_x_299) ;  /* 0x000000001014794e */ /* 0x000fce0000000000 */
[----:B-12---:R-:W-:Y:S05]  /*19ac0*/  CALL.ABS.NOINC R14 ;  /* 0x000000000e007343 */ /* 0x006fea0003c00000 */
.L_x_299:
[----:B------:R-:W-:Y:S05]  /*19ad0*/  WARPSYNC.ALL ;  /* 0x0000000000007948 */ /* 0x000fea0003800000 */
[----:B------:R-:W-:Y:S02]  /*19ae0*/  R2UR UR4, R96 ;  /* 0x00000000600472ca */ /* 0x000fe400000e0000 */
[----:B------:R-:W-:-:S11]  /*19af0*/  ISETP.NE.AND P0, PT, R92, R91, PT ;  /* 0x0000005b5c00720c */ /* 0x000fd60003f05270 */
[----:B------:R-:W3:Y:S02]  /*19b00*/  LDTM.x32 R56, tmem[UR4] ;  /* 0x00000004003879ee */ /* 0x000ee400082c0000 */
[----:B---3--:R-:W-:Y:S05]  /*19b10*/  @!P0 BRA `(.L_x_300) ;  /* 0x0000000000408947 */ /* 0x008fea0003800000 */
        /* <DEDUP_REMOVED lines=16> */
.L_x_300:
[----:B------:R-:W-:Y:S05]  /*19c20*/  WARPSYNC.ALL ;  /* 0x0000000000007948 */ /* 0x000fea0003800000 */
[----:B------:R-:W-:Y:S02]  /*19c30*/  R2UR UR4, R95 ;  /* 0x000000005f0472ca */ /* 0x000fe400000e0000 */
[C---:B------:R-:W-:Y:S02]  /*19c40*/  FMNMX3 R4, R16.reuse, R56, R60, !PT ;  /* 0x0000003810047276 */ /* 0x040fe4000780003c */
[C---:B-1----:R-:W-:Y:S02]  /*19c50*/  FMNMX3 R3, R16.reuse, R57, R61, !PT ;  /* 0x0000003910037276 */ /* 0x042fe4000780003d */
[----:B------:R-:W-:-:S02]  /*19c60*/  FMNMX3 R0, R16, R58, R62, !PT ;  /* 0x0000003a10007276 */ /* 0x000fc4000780003e */
[----:B------:R-:W-:Y:S02]  /*19c70*/  FMNMX3 R89, R16, R59, R63, !PT ;  /* 0x0000003b10597276 */ /* 0x000fe4000780003f */
[----:B------:R-:W-:Y:S02]  /*19c80*/  FMNMX3 R4, R4, R64, R68, !PT ;  /* 0x0000004004047276 */ /* 0x000fe40007800044 */
[----:B------:R-:W-:Y:S01]  /*19c90*/  FMNMX3 R3, R3, R65, R69, !PT ;  /* 0x0000004103037276 */ /* 0x000fe20007800045 */
[----:B------:R-:W1:Y:S01]  /*19ca0*/  LDTM.x32 R24, tmem[UR4] ;  /* 0x00000004001879ee */ /* 0x000e6200082c0000 */
[----:B------:R-:W-:Y:S02]  /*19cb0*/  FMNMX3 R0, R0, R66, R70, !PT ;  /* 0x0000004200007276 */ /* 0x000fe40007800046 */
[----:B------:R-:W-:Y:S02]  /*19cc0*/  FMNMX3 R89, R89, R67, R71, !PT ;  /* 0x0000004359597276 */ /* 0x000fe40007800047 */
[----:B------:R-:W-:-:S02]  /*19cd0*/  FMNMX3 R4, R4, R72, R76, !PT ;  /* 0x0000004804047276 */ /* 0x000fc4000780004c */
[----:B------:R-:W-:Y:S02]  /*19ce0*/  FMNMX3 R3, R3, R73, R77, !PT ;  /* 0x0000004903037276 */ /* 0x000fe4000780004d */
[----:B------:R-:W-:Y:S02]  /*19cf0*/  FMNMX3 R0, R0, R74, R78, !PT ;  /* 0x0000004a00007276 */ /* 0x000fe4000780004e */
[----:B------:R-:W-:Y:S02]  /*19d00*/  FMNMX3 R89, R89, R75, R79, !PT ;  /* 0x0000004b59597276 */ /* 0x000fe4000780004f */
[----:B------:R-:W-:Y:S02]  /*19d10*/  FMNMX3 R4, R4, R80, R84, !PT ;  /* 0x0000005004047276 */ /* 0x000fe40007800054 */
[----:B------:R-:W-:Y:S02]  /*19d20*/  FMNMX3 R3, R3, R81, R85, !PT ;  /* 0x0000005103037276 */ /* 0x000fe40007800055 */
[----:B------:R-:W-:-:S02]  /*19d30*/  FMNMX3 R0, R0, R82, R86, !PT ;  /* 0x0000005200007276 */ /* 0x000fc40007800056 */
[----:B------:R-:W-:Y:S02]  /*19d40*/  FMNMX3 R89, R89, R83, R87, !PT ;  /* 0x0000005359597276 */ /* 0x000fe40007800057 */
[----:B------:R-:W-:Y:S02]  /*19d50*/  ISETP.NE.AND P0, PT, R92, R91, PT ;  /* 0x0000005b5c00720c */ /* 0x000fe40003f05270 */
[----:B-1----:R-:W-:Y:S02]  /*19d60*/  FMNMX3 R4, R4, R24, R28, !PT ;  /* 0x0000001804047276 */ /* 0x002fe4000780001c */
        /* <DEDUP_REMOVED lines=15> */
[----:B------:R-:W-:-:S04]  /*19e60*/  FMNMX3 R0, R4, R3, R0, !PT ;  /* 0x0000000304007276 */ /* 0x000fc80007800000 */
[----:B------:R-:W-:-:S04]  /*19e70*/  FMNMX R89, R89, R0, !PT ;  /* 0x0000000059597209 */ /* 0x000fc80007800000 */
[----:B------:R-:W-:-:S04]  /*19e80*/  FSETP.NEU.AND P1, PT, R89, -INF , PT ;  /* 0xff8000005900780b */ /* 0x000fc80003f2d000 */
[----:B------:R-:W-:Y:S01]  /*19e90*/  FSEL R17, R89, RZ, P1 ;  /* 0x000000ff59117208 */ /* 0x000fe20000800000 */
[----:B------:R-:W-:Y:S08]  /*19ea0*/  @!P0 BRA `(.L_x_301) ;  /* 0x0000000000408947 */ /* 0x000ff00003800000 */
[----:B------:R-:W-:Y:S01]  /*19eb0*/  MOV R14, 0x8 ;  /* 0x00000008000e7802 */ /* 0x000fe20000000f00 */
[----:B------:R-:W1:Y:S01]  /*19ec0*/  LDCU.64 UR6, c[0x4][0xb0] ;  /* 0x01001600ff0677ac */ /* 0x000e620008000a00 */
[----:B------:R-:W-:Y:S02]  /*19ed0*/  HFMA2 R12, -RZ, RZ, 0, 5.9604644775390625e-08 ;  /* 0x00000001ff0c7431 */ /* 0x000fe400000001ff */
[----:B------:R-:W-:Y:S01]  /*19ee0*/  IMAD.MOV.U32 R8, RZ, RZ, 0x1be ;  /* 0x000001beff087424 */ /* 0x000fe200078e00ff */
[----:B------:R-:W3:Y:S01]  /*19ef0*/  LDCU.64 UR4, c[0x4][0xb8] ;  /* 0x01001700ff0477ac */ /* 0x000ee20008000a00 */
[----:B------:R-:W4:Y:S01]  /*19f00*/  LDC.64 R14, c[0x4][R14] ;  /* 0x010000000e0e7b82 */ /* 0x000f220000000a00 */
[----:B------:R-:W-:Y:S01]  /*19f10*/  IMAD.MOV.U32 R13, RZ, RZ, RZ ;  /* 0x000000ffff0d7224 */ /* 0x000fe200078e00ff */
[----:B------:R-:W5:Y:S01]  /*19f20*/  LDCU.64 UR8, c[0x4][0x18] ;  /* 0x01000300ff0877ac */ /* 0x000f620008000a00 */
[----:B-1----:R-:W-:Y:S01]  /*19f30*/  IMAD.U32 R4, RZ, RZ, UR6 ;  /* 0x00000006ff047e24 */ /* 0x002fe2000f8e00ff */
[----:B------:R-:W-:Y:S01]  /*19f40*/  MOV R5, UR7 ;  /* 0x0000000700057c02 */ /* 0x000fe20008000f00 */
[----:B---3--:R-:W-:Y:S01]  /*19f50*/  IMAD.U32 R6, RZ, RZ, UR4 ;  /* 0x00000004ff067e24 */ /* 0x008fe2000f8e00ff */
[----:B------:R-:W-:Y:S01]  /*19f60*/  MOV R7, UR5 ;  /* 0x0000000500077c02 */ /* 0x000fe20008000f00 */
[----:B-----5:R-:W-:Y:S01]  /*19f70*/  IMAD.U32 R10, RZ, RZ, UR8 ;  /* 0x00000008ff0a7e24 */ /* 0x020fe2000f8e00ff */
[----:B------:R-:W-:-:S02]  /*19f80*/  MOV R11, UR9 ;  /* 0x00000009000b7c02 */ /* 0x000fc40008000f00 */
[----:B------:R-:W-:-:S07]  /*19f90*/  LEPC R20, `(.L_x_301) ;  /* 0x000000001014794e */ /* 0x000fce0000000000 */
[----:B--2-4-:R-:W-:Y:S05]  /*19fa0*/  CALL.ABS.NOINC R14 ;  /* 0x000000000e007343 */ /* 0x014fea0003c00000 */
.L_x_301:
[----:B------:R-:W-:Y:S05]  /*19fb0*/  WARPSYNC.ALL ;  /* 0x0000000000007948 */ /* 0x000fea0003800000 */
[----:B------:R-:W-:Y:S02]  /*19fc0*/  R2UR UR4, R96 ;  /* 0x00000000600472ca */ /* 0x000fe400000e0000 */
[----:B------:R-:W-:-:S11]  /*19fd0*/  ISETP.NE.AND P0, PT, RZ, UR48, PT ;  /* 0x00000030ff007c0c */ /* 0x000fd6000bf05270 */
[----:B------:R1:W-:Y:S02]  /*19fe0*/  STTM.x2 tmem[UR4], R16 ;  /* 0x00000010000079ed */ /* 0x0003e400080c0004 */
[----:B------:R-:W-:Y:S05]  /*19ff0*/  @P0 BRA `(.L_x_302) ;  /* 0x0000000000040947 */ /* 0x000fea0003800000 */
[----:B--2---:R-:W-:Y:S05]  /*1a000*/  BPT.TRAP 0x1 ;  /* 0x000000040000795c */ /* 0x004fea0000300000 */
.L_x_302:
[----:B------:R-:W-:Y:S01]  /*1a010*/  SHF.L.U32 R3, R90, 0x1f, RZ ;  /* 0x0000001f5a037819 */ /* 0x000fe200000006ff */
[----:B------:R-:W-:Y:S01]  /*1a020*/  SYNCS.ARRIVE.TRANS64.A1T0 RZ, [UR55], RZ ;  /* 0x000000ffffff79a7 */ /* 0x000fe20008100037 */
[----:B--2---:R-:W-:Y:S01]  /*1a030*/  FMUL R0, R17, -UR38 ;  /* 0x8000002611007c20 */ /* 0x004fe20008400000 */
[----:B------:R-:W-:-:S03]  /*1a040*/  UISETP.NE.AND UP0, UPT, UR42, URZ, UPT ;  /* 0x000000ff2a00728c */ /* 0x000fc6000bf05270 */
[--C-:B------:R-:W-:Y:S01]  /*1a050*/  FFMA2 R18, R56.F32x2.HI_LO, UR38.F32, R0.reuse.F32 ;  /* 0x0000002638127c49 */ /* 0x100fe20009200000 */
[----:B------:R-:W-:Y:S01]  /*1a060*/  USEL UR4, UR44, UR45, UP0 ;  /* 0x0000002d2c047287 */ /* 0x000fe20008000000 */
[--C-:B------:R-:W-:Y:S01]  /*1a070*/  FFMA2 R22, R58.F32x2.HI_LO, UR38.F32, R0.reuse.F32 ;  /* 0x000000263a167c49 */ /* 0x100fe20009200000 */
[----:B------:R-:W2:Y:S01]  /*1a080*/  SYNCS.PHASECHK.TRANS64.TRYWAIT P2, [UR51], R3 ;  /* 0x00000003ff0075a7 */ /* 0x000ea20008041133 */
[--C-:B------:R-:W-:Y:S01]  /*1a090*/  FFMA2 R56, R60.F32x2.HI_LO, UR38.F32, R0.reuse.F32 ;  /* 0x000000263c387c49 */ /* 0x100fe20009200000 */
[----:B------:R-:W-:Y:S01]  /*1a0a0*/  FSETP.GEU.AND P1, PT, R18, -126, PT ;  /* 0xc2fc00001200780b */ /* 0x000fe20003f2e000 */
[----:B------:R-:W-:Y:S01]  /*1a0b0*/  ULOP3.LUT UR36, UR4, 0x1, URZ, 0x3c, !UPT ;  /* 0x0000000104247892 */ /* 0x000fe2000f8e3cff */
[----:B------:R-:W-:Y:S01]  /*1a0c0*/  FSETP.GEU.AND P0, PT, R19, -126, PT ;  /* 0xc2fc00001300780b */ /* 0x000fe20003f0e000 */
[----:B------:R-:W-:Y:S01]  /*1a0d0*/  FFMA2 R58, R62.F32x2.HI_LO, UR38.F32, R0.F32 ;  /* 0x000000263e3a7c49 */ /* 0x000fe20009200000 */
[----:B------:R-:W-:Y:S02]  /*1a0e0*/  FSETP.GEU.AND P6, PT, R22, -126, PT ;  /* 0xc2fc00001600780b */ /* 0x000fe40003fce000 */
[----:B------:R-:W-:-:S02]  /*1a0f0*/  FSETP.GEU.AND P5, PT, R23, -126, PT ;  /* 0xc2fc00001700780b */ /* 0x000fc40003fae000 */
[----:B------:R-:W-:Y:S02]  /*1a100*/  FSETP.GEU.AND P4, PT, R56, -126, PT ;  /* 0xc2fc00003800780b */ /* 0x000fe40003f8e000 */
[----:B------:R-:W-:-:S03]  /*1a110*/  FSETP.GEU.AND P3, PT, R57, -126, PT ;  /* 0xc2fc00003900780b */ /* 0x000fc60003f6e000 */
[----:B------:R-:W-:Y:S02]  /*1a120*/  @!P1 FMUL R18, R18, 0.5 ;  /* 0x3f00000012129820 */ /* 0x000fe40000400000 */
[----:B------:R-:W-:Y:S02]  /*1a130*/  @!P0 FMUL R19, R19, 0.5 ;  /* 0x3f00000013138820 */ /* 0x000fe40000400000 */
[----:B------:R-:W-:Y:S02]  /*1a140*/  @!P6 FMUL R22, R22, 0.5 ;  /* 0x3f0000001616e820 */ /* 0x000fe40000400000 */
[----:B------:R-:W-:Y:S01]  /*1a150*/  @!P5 FMUL R23, R23, 0.5 ;  /* 0x3f0000001717d820 */ /* 0x000fe20000400000 */
[----:B------:R-:W3:Y:S08]  /*1a160*/  MUFU.EX2 R18, R18 ;  /* 0x0000001200127308 */ /* 0x000ef00000000800 */
[----:B------:R-:W4:Y:S08]  /*1a170*/  MUFU.EX2 R19, R19 ;  /* 0x0000001300137308 */ /* 0x000f300000000800 */
[----:B------:R-:W1:Y:S08]  /*1a180*/  MUFU.EX2 R22, R22 ;  /* 0x0000001600167308 */ /* 0x000e700000000800 */
[----:B------:R-:W1:Y:S02]  /*1a190*/  MUFU.EX2 R23, R23 ;  /* 0x0000001700177308 */ /* 0x000e640000000800 */
[----:B-1234-:R-:W-:Y:S05]  /*1a1a0*/  @!P2 BRA `(.L_x_303) ;  /* 0x000000b4004ca947 */ /* 0x01efea0003800000 */
.L_x_461:
[----:B------:R-:W-:Y:S01]  /*1a1b0*/  @!P1 FMUL R18, R18, R18 ;  /* 0x0000001212129220 */ /* 0x000fe20000400000 */
[----:B------:R-:W-:Y:S01]  /*1a1c0*/  FSETP.GEU.AND P2, PT, R58, -126, PT ;  /* 0xc2fc00003a00780b */ /* 0x000fe20003f4e000 */
[----:B------:R-:W-:Y:S01]  /*1a1d0*/  @!P4 FMUL R56, R56, 0.5 ;  /* 0x3f0000003838c820 */ /* 0x000fe20000400000 */
[----:B------:R-:W-:Y:S01]  /*1a1e0*/  FSETP.GEU.AND P1, PT, R59, -126, PT ;  /* 0xc2fc00003b00780b */ /* 0x000fe20003f2e000 */
[----:B------:R-:W-:Y:S01]  /*1a1f0*/  @!P3 FMUL R57, R57, 0.5 ;  /* 0x3f0000003939b820 */ /* 0x000fe20000400000 */
[--C-:B------:R-:W-:Y:S01]  /*1a200*/  FFMA2 R60, R64.F32x2.HI_LO, UR38.F32, R0.reuse.F32 ;  /* 0x00000026403c7c49 */ /* 0x100fe20009200000 */
[----:B------:R-:W-:Y:S01]  /*1a210*/  USHF.R.U32.HI UR4, URZ, 0x15, UR37 ;  /* 0x00000015ff047899 */ /* 0x000fe20008011625 */
[----:B------:R-:W-:Y:S01]  /*1a220*/  @!P0 FMUL R19, R19, R19 ;  /* 0x0000001313138220 */ /* 0x000fe20000400000 */
[----:B------:R-:W2:Y:S01]  /*1a230*/  MUFU.EX2 R56, R56 ;  /* 0x0000003800387308 */ /* 0x000ea20000000800 */
[--C-:B------:R-:W-:Y:S01]  /*1a240*/  FFMA2 R62, R66.F32x2.HI_LO, UR38.F32, R0.reuse.F32 ;  /* 0x00000026423e7c49 */ /* 0x100fe20009200000 */
[----:B------:R-:W-:Y:S01]  /*1a250*/  FSETP.GEU.AND P0, PT, R60, -126, PT ;  /* 0xc2fc00003c00780b */ /* 0x000fe20003f0e000 */
[--C-:B------:R-:W-:Y:S01]  /*1a260*/  FFMA2 R64, R68.F32x2.HI_LO, UR38.F32, R0.reuse.F32 ;  /* 0x0000002644407c49 */ /* 0x100fe20009200000 */
[----:B------:R-:W-:Y:S01]  /*1a270*/  UISETP.NE.AND UP0, UPT, UR42, URZ, UPT ;  /* 0x000000ff2a00728c */ /* 0x000fe2000bf05270 */
[--C-:B------:R-:W-:Y:S01]  /*1a280*/  FFMA2 R66, R70.F32x2.HI_LO, UR38.F32, R0.reuse.F32 ;  /* 0x0000002646427c49 */ /* 0x100fe20009200000 */
[----:B------:R-:W-:Y:S01]  /*1a290*/  SYNCS.ARRIVE.TRANS64.A1T0 RZ, [UR56], RZ ;  /* 0x000000ffffff79a7 */ /* 0x000fe20008100038 */
[----:B------:R-:W-:Y:S01]  /*1a2a0*/  @!P2 FMUL R58, R58, 0.5 ;  /* 0x3f0000003a3aa820 */ /* 0x000fe20000400000 */
[----:B------:R-:W-:Y:S01]  /*1a2b0*/  @!P1 FMUL R59, R59, 0.5 ;  /* 0x3f0000003b3b9820 */ /* 0x000fe20000400000 */
[----:B------:R-:W3:Y:S01]  /*1a2c0*/  MUFU.EX2 R57, R57 ;  /* 0x0000003900397308 */ /* 0x000ee20000000800 */
[----:B------:R-:W-:Y:S01]  /*1a2d0*/  @!P6 FMUL R22, R22, R22 ;  /* 0x000000161616e220 */ /* 0x000fe20000400000 */
[----:B------:R-:W-:Y:S01]  /*1a2e0*/  @!P5 FMUL R23, R23, R23 ;  /* 0x000000171717d220 */ /* 0x000fe20000400000 */
[----:B------:R-:W-:Y:S01]  /*1a2f0*/  FSETP.GEU.AND P6, PT, R61, -126, PT ;  /* 0xc2fc00003d00780b */ /* 0x000fe20003fce000 */
[--C-:B------:R-:W-:Y:S01]  /*1a300*/  FFMA2 R68, R72.F32x2.HI_LO, UR38.F32, R0.reuse.F32 ;  /* 0x0000002648447c49 */ /* 0x100fe20009200000 */
[----:B------:R-:W-:Y:S01]  /*1a310*/  FSETP.GEU.AND P5, PT, R62, -126, PT ;  /* 0xc2fc00003e00780b */ /* 0x000fe20003fae000 */
[----:B------:R-:W-:Y:S01]  /*1a320*/  @!P0 FMUL R60, R60, 0.5 ;  /* 0x3f0000003c3c8820 */ /* 0x000fe20000400000 */
[--C-:B------:R-:W-:Y:S01]  /*1a330*/  FFMA2 R70, R74.F32x2.HI_LO, UR38.F32, R0.reuse.F32 ;  /* 0x000000264a467c49 */ /* 0x100fe20009200000 */
[----:B------:R-:W4:Y:S01]  /*1a340*/  MUFU.EX2 R58, R58 ;  /* 0x0000003a003a7308 */ /* 0x000f220000000800 */
[----:B--2---:R-:W-:Y:S01]  /*1a350*/  @!P4 FMUL R56, R56, R56 ;  /* 0x000000383838c220 */ /* 0x004fe20000400000 */
[----:B------:R-:W-:Y:S01]  /*1a360*/  FSETP.GEU.AND P4, PT, R63, -126, PT ;  /* 0xc2fc00003f00780b */ /* 0x000fe20003f8e000 */
[--C-:B------:R-:W-:Y:S01]  /*1a370*/  FFMA2 R72, R76.F32x2.HI_LO, UR38.F32, R0.reuse.F32 ;  /* 0x000000264c487c49 */ /* 0x100fe20009200000 */
[----:B------:R-:W-:Y:S01]  /*1a380*/  USEL UR44, UR36, UR44, UP0 ;  /* 0x0000002c242c7287 */ /* 0x000fe20008000000 */
[--C-:B------:R-:W-:Y:S01]  /*1a390*/  FFMA2 R74, R78.F32x2.HI_LO, UR38.F32, R0.reuse.F32 ;  /* 0x000000264e4a7c49 */ /* 0x100fe20009200000 */
[----:B------:R-:W-:Y:S01]  /*1a3a0*/  USEL UR45, UR45, UR36, UP0 ;  /* 0x000000242d2d7287 */ /* 0x000fe20008000000 */
[--C-:B------:R-:W-:Y:S01]  /*1a3b0*/  FFMA2 R76, R80.F32x2.HI_LO, UR38.F32, R0.reuse.F32 ;  /* 0x00000026504c7c49 */ /* 0x100fe20009200000 */
[----:B------:R-:W2:Y:S01]  /*1a3c0*/  MUFU.EX2 R59, R59 ;  /* 0x0000003b003b7308 */ /* 0x000ea20000000800 */
[----:B---3--:R-:W-:Y:S01]  /*1a3d0*/  @!P3 FMUL R57, R57, R57 ;  /* 0x000000393939b220 */ /* 0x008fe20000400000 */
[----:B------:R-:W-:Y:S01]  /*1a3e0*/  FSETP.GEU.AND P3, PT, R64, -126, PT ;  /* 0xc2fc00004000780b */ /* 0x000fe20003f6e000 */
[----:B------:R-:W-:Y:S01]  /*1a3f0*/  @!P6 FMUL R61, R61, 0.5 ;  /* 0x3f0000003d3de820 */ /* 0x000fe20000400000 */
[----:B------:R-:W-:Y:S01]  /*1a400*/  @!P5 FMUL R62, R62, 0.5 ;  /* 0x3f0000003e3ed820 */ /* 0x000fe20000400000 */
[--C-:B------:R-:W-:Y:S01]  /*1a410*/  FFMA2 R78, R82.F32x2.HI_LO, UR38.F32, R0.reuse.F32 ;  /* 0x00000026524e7c49 */ /* 0x100fe20009200000 */
[----:B------:R-:W-:Y:S01]  /*1a420*/  LOP3.LUT R90, R90, 0x1, RZ, 0x3c, !PT ;  /* 0x000000015a5a7812 */ /* 0x000fe200078e3cff */
[----:B------:R-:W-:Y:S01]  /*1a430*/  @!P4 FMUL R63, R63, 0.5 ;  /* 0x3f0000003f3fc820 */ /* 0x000fe20000400000 */
[----:B------:R-:W3:Y:S01]  /*1a440*/  MUFU.EX2 R60, R60 ;  /* 0x0000003c003c7308 */ /* 0x000ee20000000800 */
[----:B----4-:R-:W-:Y:S01]  /*1a450*/  @!P2 FMUL R58, R58, R58 ;  /* 0x0000003a3a3aa220 */ /* 0x010fe20000400000 */
[----:B------:R-:W-:Y:S01]  /*1a460*/  FSETP.GEU.AND P2, PT, R65, -126, PT ;  /* 0xc2fc00004100780b */ /* 0x000fe20003f4e000 */
[----:B------:R-:W-:-:S02]  /*1a470*/  FFMA2 R80, R84.F32x2.HI_LO, UR38.F32, R0.F32 ;  /* 0x0000002654507c49 */ /* 0x000fc40009200000 */
[--C-:B------:R-:W-:Y:S02]  /*1a480*/  FFMA2 R82, R86.F32x2.HI_LO, UR38.F32, R0.reuse.F32 ;  /* 0x0000002656527c49 */ /* 0x100fe40009200000 */
[----:B------:R-:W-:Y:S01]  /*1a490*/  @!P3 FMUL R64, R64, 0.5 ;  /* 0x3f0000004040b820 */ /* 0x000fe20000400000 */
[----:B------:R-:W4:Y:S01]  /*1a4a0*/  MUFU.EX2 R61, R61 ;  /* 0x0000003d003d7308 */ /* 0x000f220000000800 */
[----:B--2---:R-:W-:Y:S01]  /*1a4b0*/  @!P1 FMUL R59, R59, R59 ;  /* 0x0000003b3b3b9220 */ /* 0x004fe20000400000 */
[----:B------:R-:W-:Y:S01]  /*1a4c0*/  FSETP.GEU.AND P1, PT, R66, -126, PT ;  /* 0xc2fc00004200780b */ /* 0x000fe20003f2e000 */
[--C-:B------:R-:W-:Y:S02]  /*1a4d0*/  FFMA2 R24, R24.F32x2.HI_LO, UR38.F32, R0.reuse.F32 ;  /* 0x0000002618187c49 */ /* 0x100fe40009200000 */
[--C-:B------:R-:W-:Y:S02]  /*1a4e0*/  FFMA2 R26, R26.F32x2.HI_LO, UR38.F32, R0.reuse.F32 ;  /* 0x000000261a1a7c49 */ /* 0x100fe40009200000 */
[----:B------:R-:W-:Y:S01]  /*1a4f0*/  @!P2 FMUL R65, R65, 0.5 ;  /* 0x3f0000004141a820 */ /* 0x000fe20000400000 */
[----:B------:R-:W2:Y:S01]  /*1a500*/  MUFU.EX2 R62, R62 ;  /* 0x0000003e003e7308 */ /* 0x000ea20000000800 */
[----:B---3--:R-:W-:Y:S01]  /*1a510*/  @!P0 FMUL R60, R60, R60 ;  /* 0x0000003c3c3c8220 */ /* 0x008fe20000400000 */
[----:B------:R-:W-:Y:S01]  /*1a520*/  FSETP.GEU.AND P0, PT, R67, -126, PT ;  /* 0xc2fc00004300780b */ /* 0x000fe20003f0e000 */
[----:B------:R-:W-:-:S02]  /*1a530*/  FFMA2 R28, R28.F32x2.HI_LO, UR38.F32, R0.F32 ;  /* 0x000000261c1c7c49 */ /* 0x000fc40009200000 */
[--C-:B------:R-:W-:Y:S02]  /*1a540*/  FFMA2 R30, R30.F32x2.HI_LO, UR38.F32, R0.reuse.F32 ;  /* 0x000000261e1e7c49 */ /* 0x100fe40009200000 */
[----:B------:R-:W-:Y:S01]  /*1a550*/  @!P1 FMUL R66, R66, 0.5 ;  /* 0x3f00000042429820 */ /* 0x000fe20000400000 */
[----:B------:R-:W3:Y:S01]  /*1a560*/  MUFU.EX2 R63, R63 ;  /* 0x0000003f003f7308 */ /* 0x000ee20000000800 */
[----:B----4-:R-:W-:Y:S01]  /*1a570*/  @!P6 FMUL R61, R61, R61 ;  /* 0x0000003d3d3de220 */ /* 0x010fe20000400000 */
[----:B------:R-:W-:Y:S01]  /*1a580*/  FSETP.GEU.AND P6, PT, R68, -126, PT ;  /* 0xc2fc00004400780b */ /* 0x000fe20003fce000 */
[--C-:B------:R-:W-:Y:S02]  /*1a590*/  FFMA2 R32, R32.F32x2.HI_LO, UR38.F32, R0.reuse.F32 ;  /* 0x0000002620207c49 */ /* 0x100fe40009200000 */
[--C-:B------:R-:W-:Y:S02]  /*1a5a0*/  FFMA2 R34, R34.F32x2.HI_LO, UR38.F32, R0.reuse.F32 ;  /* 0x0000002622227c49 */ /* 0x100fe40009200000 */
[----:B------:R-:W-:Y:S01]  /*1a5b0*/  @!P0 FMUL R67, R67, 0.5 ;  /* 0x3f00000043438820 */ /* 0x000fe20000400000 */
[----:B------:R-:W4:Y:S01]  /*1a5c0*/  MUFU.EX2 R64, R64 ;  /* 0x0000004000407308 */ /* 0x000f220000000800 */
[----:B--2---:R-:W-:Y:S01]  /*1a5d0*/  @!P5 FMUL R62, R62, R62 ;  /* 0x0000003e3e3ed220 */ /* 0x004fe20000400000 */
[----:B------:R-:W-:Y:S01]  /*1a5e0*/  FSETP.GEU.AND P5, PT, R69, -126, PT ;  /* 0xc2fc00004500780b */ /* 0x000fe20003fae000 */
[----:B------:R-:W-:-:S02]  /*1a5f0*/  FFMA2 R36, R36.F32x2.HI_LO, UR38.F32, R0.F32 ;  /* 0x0000002624247c49 */ /* 0x000fc40009200000 */
[--C-:B------:R-:W-:Y:S02]  /*1a600*/  FFMA2 R38, R38.F32x2.HI_LO, UR38.F32, R0.reuse.F32 ;  /* 0x0000002626267c49 */ /* 0x100fe40009200000 */
[----:B------:R-:W-:Y:S01]  /*1a610*/  @!P6 FMUL R68, R68, 0.5 ;  /* 0x3f0000004444e820 */ /* 0x000fe20000400000 */
[----:B------:R-:W2:Y:S01]  /*1a620*/  MUFU.EX2 R65, R65 ;  /* 0x0000004100417308 */ /* 0x000ea20000000800 */
[----:B---3--:R-:W-:Y:S01]  /*1a630*/  @!P4 FMUL R63, R63, R63 ;  /* 0x0000003f3f3fc220 */ /* 0x008fe20000400000 */
[----:B------:R-:W-:Y:S01]  /*1a640*/  FSETP.GEU.AND P4, PT, R70, -126, PT ;  /* 0xc2fc00004600780b */ /* 0x000fe20003f8e000 */
[--C-:B------:R-:W-:Y:S02]  /*1a650*/  FFMA2 R40, R40.F32x2.HI_LO, UR38.F32, R0.reuse.F32 ;  /* 0x0000002628287c49 */ /* 0x100fe40009200000 */
[--C-:B------:R-:W-:Y:S02]  /*1a660*/  FFMA2 R42, R42.F32x2.HI_LO, UR38.F32, R0.reuse.F32 ;  /* 0x000000262a2a7c49 */ /* 0x100fe40009200000 */
        /* <DEDUP_REMOVED lines=17> */
[----:B------:R-:W-:Y:S01]  /*1a780*/  FFMA2 R54, R54.F32x2.HI_LO, UR38.F32, R0.F32 ;  /* 0x0000002636367c49 */ /* 0x000fe20009200000 */
[----:B------:R-:W-:Y:S01]  /*1a790*/  MOV R0, UR4 ;  /* 0x0000000400007c02 */ /* 0x000fe20008000f00 */
[----:B------:R-:W-:Y:S01]  /*1a7a0*/  @!P2 FMUL R72, R72, 0.5 ;  /* 0x3f0000004848a820 */ /* 0x000fe20000400000 */
[----:B------:R-:W3:Y:S01]  /*1a7b0*/  MUFU.EX2 R69, R69 ;  /* 0x0000004500457308 */ /* 0x000ee20000000800 */
[----:B----4-:R-:W-:Y:S01]  /*1a7c0*/  @!P0 FMUL R67, R67, R67 ;  /* 0x0000004343438220 */ /* 0x010fe20000400000 */
[----:B------:R-:W-:-:S05]  /*1a7d0*/  FSETP.GEU.AND P0, PT, R74, -126, PT ;  /* 0xc2fc00004a00780b */ /* 0x000fca0003f0e000 */
[----:B------:R-:W-:Y:S01]  /*1a7e0*/  @!P1 FMUL R73, R73, 0.5 ;  /* 0x3f00000049499820 */ /* 0x000fe20000400000 */
[----:B------:R-:W4:Y:S01]  /*1a7f0*/  MUFU.EX2 R70, R70 ;  /* 0x0000004600467308 */ /* 0x000f220000000800 */
[----:B--2---:R-:W-:Y:S01]  /*1a800*/  @!P6 FMUL R68, R68, R68 ;  /* 0x000000444444e220 */ /* 0x004fe20000400000 */
[----:B------:R-:W-:-:S05]  /*1a810*/  FSETP.GEU.AND P6, PT, R75, -126, PT ;  /* 0xc2fc00004b00780b */ /* 0x000fca0003fce000 */
[----:B------:R-:W-:Y:S01]  /*1a820*/  @!P0 FMUL R74, R74, 0.5 ;  /* 0x3f0000004a4a8820 */ /* 0x000fe20000400000 */
[----:B------:R-:W2:Y:S01]  /*1a830*/  MUFU.EX2 R71, R71 ;  /* 0x0000004700477308 */ /* 0x000ea20000000800 */
[----:B---3--:R-:W-:Y:S01]  /*1a840*/  @!P5 FMUL R69, R69, R69 ;  /* 0x000000454545d220 */ /* 0x008fe20000400000 */
[----:B------:R-:W-:-:S05]  /*1a850*/  FSETP.GEU.AND P5, PT, R76, -126, PT ;  /* 0xc2fc00004c00780b */ /* 0x000fca0003fae000 */
        /* <DEDUP_REMOVED lines=59> */
[----:B------:R-:W-:Y:S02]  /*1ac10*/  FSETP.GEU.AND P4, PT, R31, -126, PT ;  /* 0xc2fc00001f00780b */ /* 0x000fe40003f8e000 */
[----:B------:R-:W-:-:S03]  /*1ac20*/  F2FP.F16.F32.PACK_AB R24, R19, R18 ;  /* 0x000000121318723e */ /* 0x000fc600000000ff */
[----:B------:R-:W-:Y:S01]  /*1ac30*/  @!P5 FMUL R30, R30, 0.5 ;  /* 0x3f0000001e1ed820 */ /* 0x000fe20000400000 */
[----:B------:R-:W3:Y:S01]  /*1ac40*/  MUFU.EX2 R87, R27 ;  /* 0x0000001b00577308 */ /* 0x000ee20000000800 */
[----:B----4-:R-:W-:Y:S01]  /*1ac50*/  @!P3 FMUL R85, R85, R85 ;  /* 0x000000555555b220 */ /* 0x010fe20000400000 */
[----:B------:R-:W-:Y:S02]  /*1ac60*/  FSETP.GEU.AND P3, PT, R32, -126, PT ;  /* 0xc2fc00002000780b */ /* 0x000fe40003f6e000 */
[----:B------:R-:W-:-:S03]  /*1ac70*/  F2FP.F16.F32.PACK_AB R25, R23, R22 ;  /* 0x000000161719723e */ /* 0x000fc600000000ff */
[----:B------:R-:W-:Y:S01]  /*1ac80*/  @!P4 FMUL R31, R31, 0.5 ;  /* 0x3f0000001f1fc820 */ /* 0x000fe20000400000 */
[----:B------:R-:W4:Y:S01]  /*1ac90*/  MUFU.EX2 R98, R28 ;  /* 0x0000001c00627308 */ /* 0x000f220000000800 */
[----:B--2---:R-:W-:Y:S01]  /*1aca0*/  @!P2 FMUL R86, R86, R86 ;  /* 0x000000565656a220 */ /* 0x004fe20000400000 */
[----:B------:R-:W-:Y:S02]  /*1acb0*/  FSETP.GEU.AND P2, PT, R33, -126, PT ;  /* 0xc2fc00002100780b */ /* 0x000fe40003f4e000 */
[----:B------:R-:W-:-:S03]  /*1acc0*/  F2FP.F16.F32.PACK_AB R26, R57, R56 ;  /* 0x00000038391a723e */ /* 0x000fc600000000ff */
        /* <DEDUP_REMOVED lines=113> */
[----:B------:R-:W-:Y:S02]  /*1b3e0*/  LOP3.LUT P0, RZ, R0, 0x3, R93, 0x48, !PT ;  /* 0x0000000300ff7812 */ /* 0x000fe4000780485d */
[----:B------:R-:W-:-:S03]  /*1b3f0*/  F2FP.F16.F32.PACK_AB R49, R113, R112 ;  /* 0x000000707131723e */ /* 0x000fc600000000ff */
[----:B------:R-:W-:Y:S01]  /*1b400*/  @!P1 FMUL R55, R55, 0.5 ;  /* 0x3f00000037379820 */ /* 0x000fe20000400000 */
[----:B------:R-:W4:Y:S01]  /*1b410*/  MUFU.EX2 R124, R52 ;  /* 0x00000034007c7308 */ /* 0x000f220000000800 */
[----:B--2---:R-:W-:Y:S01]  /*1b420*/  @!P6 FMUL R120, R120, R120 ;  /* 0x000000787878e220 */ /* 0x004fe20000400000 */
[----:B------:R-:W-:-:S06]  /*1b430*/  F2FP.F16.F32.PACK_AB R50, R115, R114 ;  /* 0x000000727332723e */ /* 0x000fcc00000000ff */
[----:B------:R-:W2:Y:S01]  /*1b440*/  MUFU.EX2 R125, R53 ;  /* 0x00000035007d7308 */ /* 0x000ea20000000800 */
[----:B---3--:R-:W-:Y:S01]  /*1b450*/  @!P5 FMUL R121, R121, R121 ;  /* 0x000000797979d220 */ /* 0x008fe20000400000 */
[----:B------:R-:W-:-:S06]  /*1b460*/  F2FP.F16.F32.PACK_AB R51, R117, R116 ;  /* 0x000000747533723e */ /* 0x000fcc00000000ff */
[----:B------:R-:W3:Y:S01]  /*1b470*/  MUFU.EX2 R122, R54 ;  /* 0x00000036007a7308 */ /* 0x000ee20000000800 */
[----:B----4-:R-:W-:Y:S01]  /*1b480*/  @!P4 FMUL R124, R124, R124 ;  /* 0x0000007c7c7cc220 */ /* 0x010fe20000400000 */
[----:B------:R-:W-:-:S06]  /*1b490*/  F2FP.F16.F32.PACK_AB R52, R119, R118 ;  /* 0x000000767734723e */ /* 0x000fcc00000000ff */
[----:B------:R-:W4:Y:S01]  /*1b4a0*/  MUFU.EX2 R123, R55 ;  /* 0x00000037007b7308 */ /* 0x000f220000000800 */
[----:B--2---:R-:W-:Y:S01]  /*1b4b0*/  @!P3 FMUL R125, R125, R125 ;  /* 0x0000007d7d7db220 */ /* 0x004fe20000400000 */
[----:B------:R-:W-:Y:S01]  /*1b4c0*/  F2FP.F16.F32.PACK_AB R53, R121, R120 ;  /* 0x000000787935723e */ /* 0x000fe200000000ff */
[----:B---3--:R-:W-:-:S03]  /*1b4d0*/  @!P2 FMUL R122, R122, R122 ;  /* 0x0000007a7a7aa220 */ /* 0x008fc60000400000 */
[----:B------:R-:W-:Y:S01]  /*1b4e0*/  F2FP.F16.F32.PACK_AB R54, R125, R124 ;  /* 0x0000007c7d36723e */ /* 0x000fe200000000ff */
[----:B----4-:R-:W-:-:S05]  /*1b4f0*/  @!P1 FMUL R123, R123, R123 ;  /* 0x0000007b7b7b9220 */ /* 0x010fca0000400000 */
[----:B------:R-:W-:Y:S01]  /*1b500*/  F2FP.F16.F32.PACK_AB R55, R123, R122 ;  /* 0x0000007a7b37723e */ /* 0x000fe200000000ff */
[----:B------:R-:W-:Y:S06]  /*1b510*/  @!P0 BRA `(.L_x_304) ;  /* 0x0000000000408947 */ /* 0x000fec0003800000 */
[----:B------:R-:W-:Y:S01]  /*1b520*/  MOV R14, 0x8 ;  /* 0x00000008000e7802 */ /* 0x000fe20000000f00 */
[----:B------:R-:W1:Y:S01]  /*1b530*/  LDCU.64 UR6, c[0x4][0xb0] ;  /* 0x01001600ff0677ac */ /* 0x000e620008000a00 */
[----:B------:R-:W-:Y:S02]  /*1b540*/  HFMA2 R12, -RZ, RZ, 0, 5.9604644775390625e-08 ;  /* 0x00000001ff0c7431 */ /* 0x000fe400000001ff */
[----:B------:R-:W-:Y:S01]  /*1b550*/  IMAD.MOV.U32 R8, RZ, RZ, 0x1be ;  /* 0x000001beff087424 */ /* 0x000fe200078e00ff */
[----:B------:R-:W2:Y:S01]  /*1b560*/  LDCU.64 UR4, c[0x4][0xb8] ;  /* 0x01001700ff0477ac */ /* 0x000ea20008000a00 */
[----:B------:R-:W3:Y:S01]  /*1b570*/  LDC.64 R14, c[0x4][R14] ;  /* 0x010000000e0e7b82 */ /* 0x000ee20000000a00 */
[----:B------:R-:W-:Y:S01]  /*1b580*/  IMAD.MOV.U32 R13, RZ, RZ, RZ ;  /* 0x000000ffff0d7224 */ /* 0x000fe200078e00ff */
[----:B------:R-:W4:Y:S01]  /*1b590*/  LDCU.64 UR8, c[0x4][0x20] ;  /* 0x01000400ff0877ac */ /* 0x000f220008000a00 */
[----:B-1----:R-:W-:Y:S01]  /*1b5a0*/  IMAD.U32 R4, RZ, RZ, UR6 ;  /* 0x00000006ff047e24 */ /* 0x002fe2000f8e00ff */
[----:B------:R-:W-:Y:S01]  /*1b5b0*/  MOV R5, UR7 ;  /* 0x0000000700057c02 */ /* 0x000fe20008000f00 */
[----:B--2---:R-:W-:Y:S01]  /*1b5c0*/  IMAD.U32 R6, RZ, RZ, UR4 ;  /* 0x00000004ff067e24 */ /* 0x004fe2000f8e00ff */
[----:B------:R-:W-:Y:S01]  /*1b5d0*/  MOV R7, UR5 ;  /* 0x0000000500077c02 */ /* 0x000fe20008000f00 */
[----:B----4-:R-:W-:Y:S01]  /*1b5e0*/  IMAD.U32 R10, RZ, RZ, UR8 ;  /* 0x00000008ff0a7e24 */ /* 0x010fe2000f8e00ff */
[----:B------:R-:W-:-:S02]  /*1b5f0*/  MOV R11, UR9 ;  /* 0x00000009000b7c02 */ /* 0x000fc40008000f00 */
[----:B------:R-:W-:-:S07]  /*1b600*/  LEPC R20, `(.L_x_304) ;  /* 0x000000001014794e */ /* 0x000fce0000000000 */
[----:B---3--:R-:W-:Y:S05]  /*1b610*/  CALL.ABS.NOINC R14 ;  /* 0x000000000e007343 */ /* 0x008fea0003c00000 */
.L_x_304:
[----:B------:R-:W-:Y:S01]  /*1b620*/  MOV R0, UR49 ;  /* 0x0000003100007c02 */ /* 0x000fe20008000f00 */
[----:B------:R-:W-:Y:S05]  /*1b630*/  WARPSYNC.ALL ;  /* 0x0000000000007948 */ /* 0x000fea0003800000 */
[----:B------:R-:W-:Y:S01]  /*1b640*/  ISETP.GT.U32.AND P0, PT, R0, 0x1, PT ;  /* 0x000000010000780c */ /* 0x000fe20003f04070 */
[----:B------:R2:W-:Y:S01]  /*1b650*/  STTM.x32 tmem[UR37], R24 ;  /* 0x00000018000079ed */ /* 0x0005e200082c0025 */
[----:B------:R-:W3:Y:S11]  /*1b660*/  FENCE.VIEW.ASYNC.T ;  /* 0x00000000000073c6 */ /* 0x000ef60000000200 */
[----:B------:R-:W-:Y:S05]  /*1b670*/  @P0 BRA `(.L_x_305) ;  /* 0x0000000000080947 */ /* 0x000fea0003800000 */
[----:B------:R-:W-:Y:S05]  /*1b680*/  BPT.TRAP 0x1 ;  /* 0x000000040000795c */ /* 0x000fea0000300000 */
[----:B------:R-:W-:Y:S05]  /*1b690*/  BPT.TRAP 0x1 ;  /* 0x000000040000795c */ /* 0x000fea0000300000 */
.L_x_305:
[----:B------:R-:W4:Y:S01]  /*1b6a0*/  S2UR UR4, SR_CgaCtaId ;  /* 0x00000000000479c3 */ /* 0x000f220000008800 */
[----:B------:R-:W-:Y:S02]  /*1b6b0*/  UISETP.NE.AND UP0, UPT, UR42, URZ, UPT ;  /* 0x000000ff2a00728c */ /* 0x000fe4000bf05270 */
[----:B----4-:R-:W-:-:S09]  /*1b6c0*/  UPRMT UR4, UR4, 0x654, UR53 ;  /* 0x0000065404047896 */ /* 0x010fd20008000035 */
[----:B---3--:R-:W-:Y:S01]  /*1b6d0*/  SYNCS.ARRIVE.TRANS64.RED.A1T0 RZ, [UR4], RZ ;  /* 0x000000ffffff79a7 */ /* 0x008fe20008100404 */
[----:B------:R-:W-:-:S04]  /*1b6e0*/  ULOP3.LUT UR4, UR40, 0x1, URZ, 0x3c, !UPT ;  /* 0x0000000128047892 */ /* 0x000fc8000f8e3cff */
[----:B------:R-:W-:Y:S02]  /*1b6f0*/  USEL UR46, UR4, UR46, UP0 ;  /* 0x0000002e042e7287 */ /* 0x000fe40008000000 */
[----:B------:R-:W-:Y:S02]  /*1b700*/  USEL UR47, UR47, UR4, UP0 ;  /* 0x000000042f2f7287 */ /* 0x000fe40008000000 */
[----:B------:R-:W-:-:S09]  /*1b710*/  UISETP.NE.AND UP0, UPT, UR48, URZ, UPT ;  /* 0x000000ff3000728c */ /* 0x000fd2000bf05270 */
[----:B------:R-:W-:Y:S05]  /*1b720*/  BRA.U UP0, `(.L_x_306) ;  /* 0x0000000100047547 */ /* 0x000fea000b800000 */
[----:B------:R-:W-:Y:S05]  /*1b730*/  BPT.TRAP 0x1 ;  /* 0x000000040000795c */ /* 0x000fea0000300000 */
.L_x_306:
[----:B------:R-:W-:Y:S01]  /*1b740*/  MOV R0, UR36 ;  /* 0x0000002400007c02 */ /* 0x000fe20008000f00 */
[----:B------:R-:W-:Y:S01]  /*1b750*/  FADD2 R22, R22.F32x2.HI_LO, RZ.F32 ;  /* 0x000000ff1616724b */ /* 0x000fe20000200000 */
[----:B------:R-:W-:Y:S01]  /*1b760*/  FSETP.NEU.AND P1, PT, R16, R17, PT ;  /* 0x000000111000720b */ /* 0x000fe20003f2d000 */
[----:B------:R-:W-:Y:S01]  /*1b770*/  FADD2 R56, R56.F32x2.HI_LO, RZ.F32 ;  /* 0x000000ff3838724b */ /* 0x000fe20000200000 */
[----:B------:R-:W-:Y:S01]  /*1b780*/  SHF.L.U32 R0, R0, 0x1f, RZ ;  /* 0x0000001f00007819 */ /* 0x000fe200000006ff */
[----:B------:R-:W-:Y:S02]  /*1b790*/  FADD2 R22, R22.F32x2.HI_LO, R62.F32x2.HI_LO ;  /* 0x0000003e1616724b */ /* 0x000fe40000000000 */
[----:B------:R-:W-:Y:S01]  /*1b7a0*/  FADD2 R58, R58.F32x2.HI_LO, RZ.F32 ;  /* 0x000000ff3a3a724b */ /* 0x000fe20000200000 */
[----:B------:R-:W3:Y:S01]  /*1b7b0*/  SYNCS.PHASECHK.TRANS64.TRYWAIT P2, [UR50], R0 ;  /* 0x00000000ff0075a7 */ /* 0x000ee20008041132 */
[----:B------:R-:W-:Y:S02]  /*1b7c0*/  FADD2 R56, R56.F32x2.HI_LO, R64.F32x2.HI_LO ;  /* 0x000000403838724b */ /* 0x000fe40000000000 */
[----:B------:R-:W-:-:S02]  /*1b7d0*/  FADD2 R58, R58.F32x2.HI_LO, R66.F32x2.HI_LO ;  /* 0x000000423a3a724b */ /* 0x000fc40000000000 */
[----:B------:R-:W-:Y:S02]  /*1b7e0*/  FADD2 R22, R22.F32x2.HI_LO, R70.F32x2.HI_LO ;  /* 0x000000461616724b */ /* 0x000fe40000000000 */
[----:B------:R-:W-:Y:S01]  /*1b7f0*/  FADD2 R56, R56.F32x2.HI_LO, R72.F32x2.HI_LO ;  /* 0x000000483838724b */ /* 0x000fe20000000000 */
[----:B---3--:R-:W-:Y:S06]  /*1b800*/  @!P2 BRA `(.L_x_307) ;  /* 0x0000009c00cca947 */ /* 0x008fec0003800000 */
.L_x_463:
[----:B------:R-:W-:Y:S01]  /*1b810*/  BSSY.RECONVERGENT B0, `(.L_x_308) ;  /* 0x000000a000007945 */ /* 0x000fe20003800200 */
[----:B-1----:R-:W-:-:S03]  /*1b820*/  MOV R0, 0x3f000000 ;  /* 0x3f00000000007802 */ /* 0x002fc60000000f00 */
[----:B------:R-:W-:Y:S05]  /*1b830*/  @!P1 BRA `(.L_x_309) ;  /* 0x00000000001c9947 */ /* 0x000fea0003800000 */
[----:B------:R-:W-:-:S04]  /*1b840*/  FADD R0, -R17, R16 ;  /* 0x0000001011007221 */ /* 0x000fc80000000100 */
[----:B------:R-:W-:-:S05]  /*1b850*/  FMUL R0, R0, UR38 ;  /* 0x0000002600007c20 */ /* 0x000fca0008400000 */
[----:B------:R-:W-:-:S13]  /*1b860*/  FSETP.GEU.AND P1, PT, R0, -126, PT ;  /* 0xc2fc00000000780b */ /* 0x000fda0003f2e000 */
[----:B------:R-:W-:-:S06]  /*1b870*/  @!P1 FMUL R0, R0, 0.5 ;  /* 0x3f00000000009820 */ /* 0x000fcc0000400000 */
[----:B------:R-:W1:Y:S02]  /*1b880*/  MUFU.EX2 R0, R0 ;  /* 0x0000000000007308 */ /* 0x000e640000000800 */
[----:B-1----:R-:W-:-:S04]  /*1b890*/  @!P1 FMUL R0, R0, R0 ;  /* 0x0000000000009220 */ /* 0x002fc80000400000 */
[----:B------:R-:W-:Y:S02]  /*1b8a0*/  FMUL R0, R0, 0.5 ;  /* 0x3f00000000007820 */ /* 0x000fe40000400000 */
.L_x_309:
[----:B------:R-:W-:Y:S05]  /*1b8b0*/  BSYNC.RECONVERGENT B0 ;  /* 0x0000000000007941 */ /* 0x000fea0003800200 */
.L_x_308:
[----:B------:R-:W-:Y:S01]  /*1b8c0*/  FMUL R88, R0, R88 ;  /* 0x0000005800587220 */ /* 0x000fe20000400000 */
[----:B------:R-:W-:Y:S01]  /*1b8d0*/  FADD2 R58, R58.F32x2.HI_LO, R74.F32x2.HI_LO ;  /* 0x0000004a3a3a724b */ /* 0x000fe20000000000 */
[----:B------:R-:W-:Y:S01]  /*1b8e0*/  ULOP3.LUT UP0, URZ, UR52, UR41, URZ, 0xfc, !UPT ;  /* 0x0000002934ff7292 */ /* 0x000fe2000f80fcff */
[----:B------:R-:W-:Y:S02]  /*1b8f0*/  FADD2 R22, R22.F32x2.HI_LO, R78.F32x2.HI_LO ;  /* 0x0000004e1616724b */ /* 0x000fe40000000000 */
[----:B------:R-:W-:Y:S02]  /*1b900*/  FADD2 R18, R88.F32, R18.F32x2.HI_LO ;  /* 0x000000125812724b */ /* 0x000fe40000040000 */
[----:B------:R-:W-:Y:S02]  /*1b910*/  FADD2 R56, R56.F32x2.HI_LO, R80.F32x2.HI_LO ;  /* 0x000000503838724b */ /* 0x000fe40000000000 */
[----:B------:R-:W-:Y:S02]  /*1b920*/  FADD2 R18, R18.F32x2.HI_LO, R60.F32x2.HI_LO ;  /* 0x0000003c1212724b */ /* 0x000fe40000000000 */
[----:B------:R-:W-:-:S02]  /*1b930*/  FADD2 R58, R58.F32x2.HI_LO, R82.F32x2.HI_LO ;  /* 0x000000523a3a724b */ /* 0x000fc40000000000 */
[----:B------:R-:W-:Y:S02]  /*1b940*/  FADD2 R18, R18.F32x2.HI_LO, R68.F32x2.HI_LO ;  /* 0x000000441212724b */ /* 0x000fe40000000000 */
[----:B------:R-:W-:Y:S02]  /*1b950*/  FADD2 R22, R22.F32x2.HI_LO, R86.F32x2.HI_LO ;  /* 0x000000561616724b */ /* 0x000fe40000000000 */
[----:B------:R-:W-:Y:S02]  /*1b960*/  FADD2 R18, R18.F32x2.HI_LO, R76.F32x2.HI_LO ;  /* 0x0000004c1212724b */ /* 0x000fe40000000000 */
        /* <DEDUP_REMOVED lines=16> */
[----:B------:R-:W-:-:S04]  /*1ba70*/  FADD2 R18, R18.F32x2.HI_LO, R22.F32x2.HI_LO ;  /* 0x000000161212724b */ /* 0x000fc80000000000 */
[----:B------:R-:W-:-:S04]  /*1ba80*/  FADD2 R18, R18.F32x2.HI_LO, R56.F32x2.HI_LO ;  /* 0x000000381212724b */ /* 0x000fc80000000000 */
[----:B------:R-:W-:Y:S01]  /*1ba90*/  FADD R88, R18, R19 ;  /* 0x0000001312587221 */ /* 0x000fe20000000000 */
[----:B------:R-:W-:Y:S06]  /*1baa0*/  BRA.U UP0, `(.L_x_310) ;  /* 0x00000001006c7547 */ /* 0x000fec000b800000 */
[----:B------:R-:W-:Y:S05]  /*1bab0*/  @P0 BRA `(.L_x_311) ;  /* 0x0000000000040947 */ /* 0x000fea0003800000 */
[----:B------:R-:W-:Y:S05]  /*1bac0*/  BPT.TRAP 0x1 ;  /* 0x000000040000795c */ /* 0x000fea0000300000 */
.L_x_311:
[----:B------:R-:W-:Y:S01]  /*1bad0*/  IMAD.U32 R3, RZ, RZ, UR4 ;  /* 0x00000004ff037e24 */ /* 0x000fe2000f8e00ff */
[----:B------:R-:W-:-:S04]  /*1bae0*/  ISETP.NE.AND P0, PT, R92, R91, PT ;  /* 0x0000005b5c00720c */ /* 0x000fc80003f05270 */
[----:B------:R-:W-:-:S04]  /*1baf0*/  SHF.L.U32 R3, R3, 0x1f, RZ ;  /* 0x0000001f03037819 */ /* 0x000fc800000006ff */
[----:B------:R-:W1:Y:S02]  /*1bb00*/  SYNCS.PHASECHK.TRANS64.TRYWAIT P1, [UR43], R3 ;  /* 0x00000003ff0075a7 */ /* 0x000e64000802112b */
[----:B-1----:R-:W-:Y:S05]  /*1bb10*/  @!P1 BRA `(.L_x_312) ;  /* 0x0000009c00209947 */ /* 0x002fea0003800000 */
.L_x_465:
        /* <DEDUP_REMOVED lines=17> */
.L_x_313:
[----:B------:R-:W-:Y:S05]  /*1bc30*/  WARPSYNC.ALL ;  /* 0x0000000000007948 */ /* 0x000fea0003800000 */
[----:B------:R-:W-:-:S13]  /*1bc40*/  R2UR UR4, R96 ;  /* 0x00000000600472ca */ /* 0x000fda00000e0000 */
[----:B------:R3:W-:Y:S02]  /*1bc50*/  STTM.x2 tmem[UR4], R88 ;  /* 0x00000058000079ed */ /* 0x0007e400080c0004 */
.L_x_310:
[----:B------:R-:W-:Y:S01]  /*1bc60*/  UIADD3 UR4, UPT, UPT, UR41, 0x1, URZ ;  /* 0x0000000129047890 */ /* 0x000fe2000fffe0ff */
[----:B------:R-:W-:Y:S01]  /*1bc70*/  MOV R16, R89 ;  /* 0x0000005900107202 */ /* 0x000fe20000000f00 */
[----:B------:R-:W-:Y:S02]  /*1bc80*/  UIADD3 UR5, UPT, UPT, UR41, -0x1, URZ ;  /* 0xffffffff29057890 */ /* 0x000fe4000fffe0ff */
[----:B------:R-:W-:-:S05]  /*1bc90*/  UISETP.GT.U32.AND UP0, UPT, UR4, 0x1, UPT ;  /* 0x000000010400788c */ /* 0x000fca000bf04070 */
[----:B------:R-:W-:-:S04]  /*1bca0*/  UMOV UR41, UR5 ;  /* 0x0000000500297c82 */ /* 0x000fc80008000000 */
[----:B------:R-:W-:Y:S05]  /*1bcb0*/  BRA.U UP0, `(.L_x_314) ;  /* 0xffffffdd000c7547 */ /* 0x000fea000b83ffff */
.L_x_296:
[----:B------:R-:W-:-:S09]  /*1bcc0*/  UISETP.NE.AND UP0, UPT, UR52, URZ, UPT ;  /* 0x000000ff3400728c */ /* 0x000fd2000bf05270 */
[----:B------:R-:W-:Y:S05]  /*1bcd0*/  BRA.U !UP0, `(.L_x_315) ;  /* 0x0000002d08e87547 */ /* 0x000fea000b800000 */
[----:B-1----:R-:W-:Y:S01]  /*1bce0*/  VIADD R0, R94, UR54 ;  /* 0x000000365e007c36 */ /* 0x002fe20008000000 */
[----:B------:R-:W-:-:S04]  /*1bcf0*/  UISETP.NE.AND UP0, UPT, UR42, URZ, UPT ;  /* 0x000000ff2a00728c */ /* 0x000fc8000bf05270 */
[----:B------:R-:W-:Y:S01]  /*1bd00*/  USEL UR4, UR46, UR47, UP0 ;  /* 0x0000002f2e047287 */ /* 0x000fe20008000000 */
[----:B------:R-:W1:Y:S01]  /*1bd10*/  SHFL.IDX PT, R0, R0, RZ, 0x1f ;  /* 0x00001fff00007589 */ /* 0x000e6200000e0000 */
[----:B------:R-:W-:-:S04]  /*1bd20*/  UISETP.GT.U32.AND UP0, UPT, UR49, 0x1, UPT ;  /* 0x000000013100788c */ /* 0x000fc8000bf04070 */
[----:B------:R-:W-:Y:S02]  /*1bd30*/  MOV R118, UR4 ;  /* 0x0000000400767c02 */ /* 0x000fe40008000f00 */
[----:B-1----:R-:W-:-:S03]  /*1bd40*/  R2UR UR36, R0 ;  /* 0x00000000002472ca */ /* 0x002fc600000e0000 */
[----:B------:R-:W-:-:S12]  /*1bd50*/  BRA.U UP0, `(.L_x_316) ;  /* 0x0000000100047547 */ /* 0x000fd8000b800000 */
[----:B------:R-:W-:Y:S05]  /*1bd60*/  BPT.TRAP 0x1 ;  /* 0x000000040000795c */ /* 0x000fea0000300000 */
.L_x_316:
[----:B------:R-:W-:Y:S02]  /*1bd70*/  R2UR UR4, R118 ;  /* 0x00000000760472ca */ /* 0x000fe400000e0000 */
[----:B------:R-:W-:-:S11]  /*1bd80*/  ISETP.NE.AND P0, PT, R92, R91, PT ;  /* 0x0000005b5c00720c */ /* 0x000fd60003f05270 */
[----:B------:R-:W-:-:S05]  /*1bd90*/  IMAD.U32 R3, RZ, RZ, UR4 ;  /* 0x00000004ff037e24 */ /* 0x000fca000f8e00ff */
[----:B------:R-:W-:-:S04]  /*1bda0*/  SHF.L.U32 R3, R3, 0x1f, RZ ;  /* 0x0000001f03037819 */ /* 0x000fc800000006ff */
[----:B------:R-:W1:Y:S02]  /*1bdb0*/  SYNCS.PHASECHK.TRANS64.TRYWAIT P1, [UR43], R3 ;  /* 0x00000003ff0075a7 */ /* 0x000e64000802112b */
[----:B-1----:R-:W-:Y:S05]  /*1bdc0*/  @!P1 BRA `(.L_x_317) ;  /* 0x00000098008c9947 */ /* 0x002fea0003800000 */
.L_x_467:
[----:B------:R-:W-:Y:S05]  /*1bdd0*/  @!P0 BRA `(.L_x_318) ;  /* 0x0000000000408947 */ /* 0x000fea0003800000 */
[----:B------:R-:W-:Y:S01]  /*1bde0*/  MOV R14, 0x8 ;  /* 0x00000008000e7802 */ /* 0x000fe20000000f00 */
[----:B------:R-:W4:Y:S01]  /*1bdf0*/  LDCU.64 UR8, c[0x4][0xb0] ;  /* 0x01001600ff0877ac */ /* 0x000f220008000a00 */
[----:B------:R-:W-:Y:S02]  /*1be00*/  HFMA2 R12, -RZ, RZ, 0, 5.9604644775390625e-08 ;  /* 0x00000001ff0c7431 */ /* 0x000fe400000001ff */
[----:B------:R-:W-:Y:S01]  /*1be10*/  IMAD.MOV.U32 R8, RZ, RZ, 0x192 ;  /* 0x00000192ff087424 */ /* 0x000fe200078e00ff */
[----:B------:R-:W5:Y:S01]  /*1be20*/  LDCU.64 UR6, c[0x4][0xb8] ;  /* 0x01001700ff0677ac */ /* 0x000f620008000a00 */
[----:B------:R-:W1:Y:S01]  /*1be30*/  LDC.64 R14, c[0x4][R14] ;  /* 0x010000000e0e7b82 */ /* 0x000e620000000a00 */
[----:B------:R-:W-:Y:S01]  /*1be40*/  IMAD.MOV.U32 R13, RZ, RZ, RZ ;  /* 0x000000ffff0d7224 */ /* 0x000fe200078e00ff */
[----:B------:R-:W2:Y:S01]  /*1be50*/  LDCU.64 UR4, c[0x4][0x10] ;  /* 0x01000200ff0477ac */ /* 0x000ea20008000a00 */
[----:B----4-:R-:W-:Y:S01]  /*1be60*/  IMAD.U32 R4, RZ, RZ, UR8 ;  /* 0x00000008ff047e24 */ /* 0x010fe2000f8e00ff */
[----:B------:R-:W-:Y:S01]  /*1be70*/  MOV R5, UR9 ;  /* 0x0000000900057c02 */ /* 0x000fe20008000f00 */
[----:B-----5:R-:W-:Y:S01]  /*1be80*/  IMAD.U32 R6, RZ, RZ, UR6 ;  /* 0x00000006ff067e24 */ /* 0x020fe2000f8e00ff */
[----:B------:R-:W-:Y:S01]  /*1be90*/  MOV R7, UR7 ;  /* 0x0000000700077c02 */ /* 0x000fe20008000f00 */
[----:B--2---:R-:W-:Y:S01]  /*1bea0*/  IMAD.U32 R10, RZ, RZ, UR4 ;  /* 0x00000004ff0a7e24 */ /* 0x004fe2000f8e00ff */
[----:B------:R-:W-:-:S02]  /*1beb0*/  MOV R11, UR5 ;  /* 0x00000005000b7c02 */ /* 0x000fc40008000f00 */
[----:B------:R-:W-:-:S07]  /*1bec0*/  LEPC R20, `(.L_x_318) ;  /* 0x000000001014794e */ /* 0x000fce0000000000 */
[----:B-1-3--:R-:W-:Y:S05]  /*1bed0*/  CALL.ABS.NOINC R14 ;  /* 0x000000000e007343 */ /* 0x00afea0003c00000 */
.L_x_318:
[----:B------:R-:W-:Y:S05]  /*1bee0*/  WARPSYNC.ALL ;  /* 0x0000000000007948 */ /* 0x000fea0003800000 */
[----:B------:R-:W-:Y:S02]  /*1bef0*/  R2UR UR4, R96 ;  /* 0x00000000600472ca */ /* 0x000fe400000e0000 */
[----:B------:R-:W-:-:S11]  /*1bf00*/  ISETP.NE.AND P0, PT, R92, R91, PT ;  /* 0x0000005b5c00720c */ /* 0x000fd60003f05270 */
[----:B--2---:R-:W2:Y:S02]  /*1bf10*/  LDTM.x32 R24, tmem[UR4] ;  /* 0x00000004001879ee */ /* 0x004ea400082c0000 */
        /* <DEDUP_REMOVED lines=17> */
.L_x_319:
[----:B-1----:R-:W1:Y:S01]  /*1c030*/  LDC R0, c[0x0][0x384] ;  /* 0x0000e100ff007b82 */ /* 0x002e620000000800 */
[----:B------:R-:W-:Y:S05]  /*1c040*/  WARPSYNC.ALL ;  /* 0x0000000000007948 */ /* 0x000fea0003800000 */
[----:B------:R-:W-:Y:S01]  /*1c050*/  UIADD3 UR8, UPT, UPT, UR39, 0x1, URZ ;  /* 0x0000000127087890 */ /* 0x000fe2000fffe0ff */
[----:B------:R-:W-:Y:S01]  /*1c060*/  R2UR UR15, R95 ;  /* 0x000000005f0f72ca */ /* 0x000fe200000e0000 */
[----:B------:R-:W-:Y:S02]  /*1c070*/  UIADD3 UR7, UPT, UPT, UR39, 0x2, URZ ;  /* 0x0000000227077890 */ /* 0x000fe4000fffe0ff */
[----:B------:R-:W-:-:S02]  /*1c080*/  UIADD3 UR6, UPT, UPT, UR39, 0x3, URZ ;  /* 0x0000000327067890 */ /* 0x000fc4000fffe0ff */
[----:B------:R-:W-:Y:S02]  /*1c090*/  UIADD3 UR5, UPT, UPT, UR39, 0x4, URZ ;  /* 0x0000000427057890 */ /* 0x000fe4000fffe0ff */
[----:B------:R-:W-:Y:S02]  /*1c0a0*/  UIADD3 UR4, UPT, UPT, UR39, 0x5, URZ ;  /* 0x0000000527047890 */ /* 0x000fe4000fffe0ff */
[----:B------:R-:W-:Y:S02]  /*1c0b0*/  UIADD3 UR10, UPT, UPT, UR39, 0x6, URZ ;  /* 0x00000006270a7890 */ /* 0x000fe4000fffe0ff */
[----:B------:R-:W-:Y:S02]  /*1c0c0*/  UIADD3 UR12, UPT, UPT, UR39, 0x7, URZ ;  /* 0x00000007270c7890 */ /* 0x000fe4000fffe0ff */
[----:B------:R-:W-:Y:S02]  /*1c0d0*/  UIADD3 UR14, UPT, UPT, UR39, 0x8, URZ ;  /* 0x00000008270e7890 */ /* 0x000fe4000fffe0ff */
[----:B------:R-:W-:-:S02]  /*1c0e0*/  UIADD3 UR41, UPT, UPT, UR39, 0x9, URZ ;  /* 0x0000000927297890 */ /* 0x000fc4000fffe0ff */
[----:B------:R-:W-:Y:S01]  /*1c0f0*/  UIADD3 UR40, UPT, UPT, UR39, 0xa, URZ ;  /* 0x0000000a27287890 */ /* 0x000fe2000fffe0ff */
[C---:B-1----:R-:W-:Y:S01]  /*1c100*/  ISETP.LE.AND P2, PT, R0.reuse, UR8, PT ;  /* 0x0000000800007c0c */ /* 0x042fe2000bf43270 */
[----:B------:R-:W-:Y:S01]  /*1c110*/  UIADD3 UR38, UPT, UPT, UR39, 0xb, URZ ;  /* 0x0000000b27267890 */ /* 0x000fe2000fffe0ff */
[C---:B------:R-:W-:Y:S01]  /*1c120*/  ISETP.LE.AND P1, PT, R0.reuse, UR7, PT ;  /* 0x0000000700007c0c */ /* 0x040fe2000bf23270 */
[----:B------:R-:W-:Y:S01]  /*1c130*/  UIADD3 UR34, UPT, UPT, UR39, 0xe, URZ ;  /* 0x0000000e27227890 */ /* 0x000fe2000fffe0ff */
[C---:B------:R-:W-:Y:S01]  /*1c140*/  ISETP.LE.AND P0, PT, R0.reuse, UR6, PT ;  /* 0x0000000600007c0c */ /* 0x040fe2000bf03270 */
[----:B------:R-:W-:Y:S01]  /*1c150*/  UIADD3 UR33, UPT, UPT, UR39, 0xf, URZ ;  /* 0x0000000f27217890 */ /* 0x000fe2000fffe0ff */
[C---:B------:R-:W-:Y:S01]  /*1c160*/  ISETP.LE.AND P6, PT, R0.reuse, UR5, PT ;  /* 0x0000000500007c0c */ /* 0x040fe2000bfc3270 */
[----:B------:R-:W-:Y:S01]  /*1c170*/  UIADD3 UR32, UPT, UPT, UR39, 0x10, URZ ;  /* 0x0000001027207890 */ /* 0x000fe2000fffe0ff */
[----:B------:R-:W-:Y:S01]  /*1c180*/  ISETP.LE.AND P3, PT, R0, UR39, PT ;  /* 0x0000002700007c0c */ /* 0x000fe2000bf63270 */
[----:B------:R-:W-:Y:S01]  /*1c190*/  UIADD3 UR31, UPT, UPT, UR39, 0x11, URZ ;  /* 0x00000011271f7890 */ /* 0x000fe2000fffe0ff */
[----:B------:R-:W-:Y:S01]  /*1c1a0*/  FSEL R57, R25, -INF , !P2 ;  /* 0xff80000019397808 */ /* 0x000fe20005000000 */
        /* <DEDUP_REMOVED lines=9> */
[C---:B------:R-:W-:Y:S01]  /*1c240*/  ISETP.LE.AND P5, PT, R0.reuse, UR4, PT ;  /* 0x0000000400007c0c */ /* 0x040fe2000bfa3270 */
        /* <DEDUP_REMOVED lines=27> */
[----:B------:R-:W1:Y:S01]  /*1c400*/  LDTM.x32 R4, tmem[UR15] ;  /* 0x0000000f000479ee */ /* 0x000e6200082c0000 */
        /* <DEDUP_REMOVED lines=58> */
[----:B------:R-:W-:-:S02]  /*1c7b0*/  FSEL R44, R44, -INF , !P4 ;  /* 0xff8000002c2c7808 */ /* 0x000fc40006000000 */
[----:B------:R-:W-:Y:S02]  /*1c7c0*/  FSEL R52, R52, -INF , !P3 ;  /* 0xff80000034347808 */ /* 0x000fe40005800000 */
[----:B------:R-:W-:Y:S02]  /*1c7d0*/  FSEL R53, R53, -INF , !P2 ;  /* 0xff80000035357808 */ /* 0x000fe40005000000 */
[----:B------:R-:W-:Y:S02]  /*1c7e0*/  FSEL R54, R54, -INF , !P1 ;  /* 0xff80000036367808 */ /* 0x000fe40004800000 */
[----:B------:R-:W-:Y:S02]  /*1c7f0*/  FSEL R55, R55, -INF , !P0 ;  /* 0xff80000037377808 */ /* 0x000fe40004000000 */
[C---:B------:R-:W-:Y:S02]  /*1c800*/  ISETP.LE.AND P6, PT, R0.reuse, UR23, PT ;  /* 0x0000001700007c0c */ /* 0x040fe4000bfc3270 */
[----:B------:R-:W-:-:S02]  /*1c810*/  ISETP.LE.AND P5, PT, R0, UR22, PT ;  /* 0x0000001600007c0c */ /* 0x000fc4000bfa3270 */
[C---:B------:R-:W-:Y:S02]  /*1c820*/  ISETP.LE.AND P4, PT, R0.reuse, UR21, PT ;  /* 0x0000001500007c0c */ /* 0x040fe4000bf83270 */
[C---:B------:R-:W-:Y:S02]  /*1c830*/  ISETP.LE.AND P3, PT, R0.reuse, UR10, PT ;  /* 0x0000000a00007c0c */ /* 0x040fe4000bf63270 */
[C---:B------:R-:W-:Y:S02]  /*1c840*/  ISETP.LE.AND P2, PT, R0.reuse, UR77, PT ;  /* 0x0000004d00007c0c */ /* 0x040fe4000bf43270 */
[C---:B------:R-:W-:Y:S02]  /*1c850*/  ISETP.LE.AND P1, PT, R0.reuse, UR76, PT ;  /* 0x0000004c00007c0c */ /* 0x040fe4000bf23270 */
[----:B------:R-:W-:Y:S02]  /*1c860*/  ISETP.LE.AND P0, PT, R0, UR75, PT ;  /* 0x0000004b00007c0c */ /* 0x000fe4000bf03270 */
[----:B------:R-:W-:-:S02]  /*1c870*/  FSEL R49, R49, -INF , !P6 ;  /* 0xff80000031317808 */ /* 0x000fc40007000000 */
[----:B------:R-:W-:Y:S02]  /*1c880*/  FSEL R50, R50, -INF , !P5 ;  /* 0xff80000032327808 */ /* 0x000fe40006800000 */
[----:B------:R-:W-:Y:S02]  /*1c890*/  FSEL R51, R51, -INF , !P4 ;  /* 0xff80000033337808 */ /* 0x000fe40006000000 */
[----:B-1----:R-:W-:Y:S02]  /*1c8a0*/  FSEL R68, R4, -INF , !P3 ;  /* 0xff80000004447808 */ /* 0x002fe40005800000 */
[----:B------:R-:W-:Y:S02]  /*1c8b0*/  FSEL R69, R5, -INF , !P2 ;  /* 0xff80000005457808 */ /* 0x000fe40005000000 */
[----:B------:R-:W-:Y:S02]  /*1c8c0*/  FSEL R70, R6, -INF , !P1 ;  /* 0xff80000006467808 */ /* 0x000fe40004800000 */
[----:B------:R-:W-:-:S02]  /*1c8d0*/  FSEL R71, R7, -INF , !P0 ;  /* 0xff80000007477808 */ /* 0x000fc40004000000 */
[C---:B------:R-:W-:Y:S02]  /*1c8e0*/  ISETP.LE.AND P6, PT, R0.reuse, UR74, PT ;  /* 0x0000004a00007c0c */ /* 0x040fe4000bfc3270 */
[C---:B------:R-:W-:Y:S02]  /*1c8f0*/  ISETP.LE.AND P5, PT, R0.reuse, UR73, PT ;  /* 0x0000004900007c0c */ /* 0x040fe4000bfa3270 */
[C---:B------:R-:W-:Y:S02]  /*1c900*/  ISETP.LE.AND P4, PT, R0.reuse, UR72, PT ;  /* 0x0000004800007c0c */ /* 0x040fe4000bf83270 */
[C---:B------:R-:W-:Y:S02]  /*1c910*/  ISETP.LE.AND P3, PT, R0.reuse, UR71, PT ;  /* 0x0000004700007c0c */ /* 0x040fe4000bf63270 */
[C---:B------:R-:W-:Y:S02]  /*1c920*/  ISETP.LE.AND P2, PT, R0.reuse, UR70, PT ;  /* 0x0000004600007c0c */ /* 0x040fe4000bf43270 */
[----:B------:R-:W-:-:S02]  /*1c930*/  ISETP.LE.AND P1, PT, R0, UR69, PT ;  /* 0x0000004500007c0c */ /* 0x000fc4000bf23270 */
[----:B------:R-:W-:Y:S02]  /*1c940*/  ISETP.LE.AND P0, PT, R0, UR68, PT ;  /* 0x0000004400007c0c */ /* 0x000fe4000bf03270 */
[----:B------:R-:W-:Y:S02]  /*1c950*/  FSEL R72, R8, -INF , !P6 ;  /* 0xff80000008487808 */ /* 0x000fe40007000000 */
[----:B------:R-:W-:Y:S02]  /*1c960*/  FSEL R73, R9, -INF , !P5 ;  /* 0xff80000009497808 */ /* 0x000fe40006800000 */
[----:B------:R-:W-:Y:S02]  /*1c970*/  FSEL R74, R10, -INF , !P4 ;  /* 0xff8000000a4a7808 */ /* 0x000fe40006000000 */
[----:B------:R-:W-:Y:S02]  /*1c980*/  FSEL R75, R11, -INF , !P3 ;  /* 0xff8000000b4b7808 */ /* 0x000fe40005800000 */
[----:B------:R-:W-:-:S02]  /*1c990*/  FSEL R76, R12, -INF , !P2 ;  /* 0xff8000000c4c7808 */ /* 0x000fc40005000000 */
[----:B------:R-:W-:Y:S02]  /*1c9a0*/  FSEL R77, R13, -INF , !P1 ;  /* 0xff8000000d4d7808 */ /* 0x000fe40004800000 */
[----:B------:R-:W-:Y:S02]  /*1c9b0*/  FSEL R78, R14, -INF , !P0 ;  /* 0xff8000000e4e7808 */ /* 0x000fe40004000000 */
[C---:B------:R-:W-:Y:S02]  /*1c9c0*/  ISETP.LE.AND P6, PT, R0.reuse, UR67, PT ;  /* 0x0000004300007c0c */ /* 0x040fe4000bfc3270 */
[C---:B------:R-:W-:Y:S02]  /*1c9d0*/  ISETP.LE.AND P5, PT, R0.reuse, UR66, PT ;  /* 0x0000004200007c0c */ /* 0x040fe4000bfa3270 */
[C---:B------:R-:W-:Y:S02]  /*1c9e0*/  ISETP.LE.AND P4, PT, R0.reuse, UR65, PT ;  /* 0x0000004100007c0c */ /* 0x040fe4000bf83270 */
[----:B------:R-:W-:-:S02]  /*1c9f0*/  ISETP.LE.AND P3, PT, R0, UR64, PT ;  /* 0x0000004000007c0c */ /* 0x000fc4000bf63270 */
[C---:B------:R-:W-:Y:S02]  /*1ca00*/  ISETP.LE.AND P2, PT, R0.reuse, UR63, PT ;  /* 0x0000003f00007c0c */ /* 0x040fe4000bf43270 */
[C---:B------:R-:W-:Y:S02]  /*1ca10*/  ISETP.LE.AND P1, PT, R0.reuse, UR62, PT ;  /* 0x0000003e00007c0c */ /* 0x040fe4000bf23270 */
[----:B------:R-:W-:Y:S02]  /*1ca20*/  ISETP.LE.AND P0, PT, R0, UR61, PT ;  /* 0x0000003d00007c0c */ /* 0x000fe4000bf03270 */
[----:B------:R-:W-:Y:S02]  /*1ca30*/  FSEL R79, R15, -INF , !P6 ;  /* 0xff8000000f4f7808 */ /* 0x000fe40007000000 */
[----:B------:R-:W-:Y:S02]  /*1ca40*/  FSEL R80, R16, -INF , !P5 ;  /* 0xff80000010507808 */ /* 0x000fe40006800000 */
        /* <DEDUP_REMOVED lines=15> */
[----:B------:R-:W-:Y:S02]  /*1cb40*/  FSEL R25, R25, -INF , !P3 ;  /* 0xff80000019197808 */ /* 0x000fe40005800000 */
        /* <DEDUP_REMOVED lines=10> */
[C---:B------:R-:W-:Y:S02]  /*1cbf0*/  FMNMX3 R4, R89.reuse, R56, R60, !PT ;  /* 0x0000003859047276 */ /* 0x040fe4000780003c */
[C---:B------:R-:W-:Y:S02]  /*1cc00*/  FMNMX3 R3, R89.reuse, R57, R61, !PT ;  /* 0x0000003959037276 */ /* 0x040fe4000780003d */
[C---:B------:R-:W-:Y:S02]  /*1cc10*/  FMNMX3 R0, R89.reuse, R58, R62, !PT ;  /* 0x0000003a59007276 */ /* 0x040fe4000780003e */
        /* <DEDUP_REMOVED lines=20> */
[----:B------:R-:W-:Y:S02]  /*1cd60*/  FSEL R29, R29, -INF , !P6 ;  /* 0xff8000001d1d7808 */ /* 0x000fe40007000000 */
[----:B------:R-:W-:Y:S02]  /*1cd70*/  FSEL R30, R30, -INF , !P5 ;  /* 0xff8000001e1e7808 */ /* 0x000fe40006800000 */
[----:B------:R-:W-:Y:S02]  /*1cd80*/  FSEL R32, R32, -INF , !P3 ;  /* 0xff80000020207808 */ /* 0x000fe40005800000 */
[----:B------:R-:W-:Y:S02]  /*1cd90*/  FSEL R33, R33, -INF , !P2 ;  /* 0xff80000021217808 */ /* 0x000fe40005000000 */
[----:B------:R-:W-:Y:S02]  /*1cda0*/  FSEL R34, R34, -INF , !P1 ;  /* 0xff80000022227808 */ /* 0x000fe40004800000 */
[----:B------:R-:W-:-:S02]  /*1cdb0*/  FMNMX3 R119, R119, R79, R83, !PT ;  /* 0x0000004f77777276 */ /* 0x000fc40007800053 */
[----:B------:R-:W-:Y:S02]  /*1cdc0*/  FMNMX3 R4, R4, R84, R24, !PT ;  /* 0x0000005404047276 */ /* 0x000fe40007800018 */
[----:B------:R-:W-:Y:S02]  /*1cdd0*/  FMNMX3 R3, R3, R85, R25, !PT ;  /* 0x0000005503037276 */ /* 0x000fe40007800019 */
[----:B------:R-:W-:Y:S02]  /*1cde0*/  FMNMX3 R0, R0, R86, R26, !PT ;  /* 0x0000005600007276 */ /* 0x000fe4000780001a */
[----:B------:R-:W-:Y:S02]  /*1cdf0*/  FSEL R31, R31, -INF , !P4 ;  /* 0xff8000001f1f7808 */ /* 0x000fe40006000000 */
[----:B------:R-:W-:Y:S02]  /*1ce00*/  FSEL R35, R35, -INF , !P0 ;  /* 0xff80000023237808 */ /* 0x000fe40004000000 */
[----:B------:R-:W-:-:S02]  /*1ce10*/  FMNMX3 R119, R119, R87, R27, !PT ;  /* 0x0000005777777276 */ /* 0x000fc4000780001b */
[----:B------:R-:W-:Y:S02]  /*1ce20*/  FMNMX3 R4, R4, R28, R32, !PT ;  /* 0x0000001c04047276 */ /* 0x000fe40007800020 */
[----:B------:R-:W-:Y:S02]  /*1ce30*/  FMNMX3 R3, R3, R29, R33, !PT ;  /* 0x0000001d03037276 */ /* 0x000fe40007800021 */
[----:B------:R-:W-:Y:S02]  /*1ce40*/  FMNMX3 R0, R0, R30, R34, !PT ;  /* 0x0000001e00007276 */ /* 0x000fe40007800022 */
[----:B------:R-:W-:Y:S02]  /*1ce50*/  ISETP.NE.AND P0, PT, R92, R91, PT ;  /* 0x0000005b5c00720c */ /* 0x000fe40003f05270 */
[----:B------:R-:W-:Y:S02]  /*1ce60*/  FMNMX3 R119, R119, R31, R35, !PT ;  /* 0x0000001f77777276 */ /* 0x000fe40007800023 */
        /* <DEDUP_REMOVED lines=21> */
.L_x_320:
[----:B------:R-:W-:Y:S05]  /*1cfc0*/  WARPSYNC.ALL ;  /* 0x0000000000007948 */ /* 0x000fea0003800000 */
[----:B------:R-:W-:Y:S01]  /*1cfd0*/  R2UR UR4, R96 ;  /* 0x00000000600472ca */ /* 0x000fe200000e0000 */
[----:B------:R-:W-:Y:S01]  /*1cfe0*/  IMAD.MOV.U32 R110, RZ, RZ, R89 ;  /* 0x000000ffff6e7224 */ /* 0x000fe200078e0059 */
[----:B------:R-:W-:-:S11]  /*1cff0*/  ISETP.NE.AND P0, PT, RZ, UR48, PT ;  /* 0x00000030ff007c0c */ /* 0x000fd6000bf05270 */
[----:B------:R1:W-:Y:S02]  /*1d000*/  STTM.x2 tmem[UR4], R110 ;  /* 0x0000006e000079ed */ /* 0x0003e400080c0004 */
[----:B------:R-:W-:Y:S05]  /*1d010*/  @P0 BRA `(.L_x_321) ;  /* 0x0000000000040947 */ /* 0x000fea0003800000 */
[----:B------:R-:W-:Y:S05]  /*1d020*/  BPT.TRAP 0x1 ;  /* 0x000000040000795c */ /* 0x000fea0000300000 */
.L_x_321:
[----:B------:R-:W-:Y:S01]  /*1d030*/  SHF.L.U32 R3, R90, 0x1f, RZ ;  /* 0x0000001f5a037819 */ /* 0x000fe200000006ff */
[----:B------:R-:W-:Y:S01]  /*1d040*/  SYNCS.ARRIVE.TRANS64.A1T0 RZ, [UR55], RZ ;  /* 0x000000ffffff79a7 */ /* 0x000fe20008100037 */
[----:B------:R-:W2:Y:S01]  /*1d050*/  LDCU UR4, c[0x0][0x704] ;  /* 0x0000e080ff0477ac */ /* 0x000ea20008000800 */
[----:B------:R-:W-:Y:S01]  /*1d060*/  UISETP.NE.AND UP0, UPT, UR42, URZ, UPT ;  /* 0x000000ff2a00728c */ /* 0x000fe2000bf05270 */
[----:B------:R-:W4:Y:S03]  /*1d070*/  SYNCS.PHASECHK.TRANS64.TRYWAIT P2, [UR51], R3 ;  /* 0x00000003ff0075a7 */ /* 0x000f260008041133 */
[----:B------:R-:W-:-:S04]  /*1d080*/  USEL UR5, UR44, UR45, UP0 ;  /* 0x0000002d2c057287 */ /* 0x000fc80008000000 */
[----:B------:R-:W-:Y:S01]  /*1d090*/  ULOP3.LUT UR37, UR5, 0x1, URZ, 0x3c, !UPT ;  /* 0x0000000105257892 */ /* 0x000fe2000f8e3cff */
[----:B--2---:R-:W-:-:S04]  /*1d0a0*/  FMUL R0, R111, -UR4 ;  /* 0x800000046f007c20 */ /* 0x004fc80008400000 */
[--C-:B------:R-:W-:Y:S02]  /*1d0b0*/  FFMA2 R16, R56.F32x2.HI_LO, UR4.F32, R0.reuse.F32 ;  /* 0x0000000438107c49 */ /* 0x100fe40009200000 */
[--C-:B------:R-:W-:Y:S02]  /*1d0c0*/  FFMA2 R18, R58.F32x2.HI_LO, UR4.F32, R0.reuse.F32 ;  /* 0x000000043a127c49 */ /* 0x100fe40009200000 */
[--C-:B------:R-:W-:Y:S01]  /*1d0d0*/  FFMA2 R22, R60.F32x2.HI_LO, UR4.F32, R0.reuse.F32 ;  /* 0x000000043c167c49 */ /* 0x100fe20009200000 */
[----:B------:R-:W-:Y:S01]  /*1d0e0*/  FSETP.GEU.AND P1, PT, R16, -126, PT ;  /* 0xc2fc00001000780b */ /* 0x000fe20003f2e000 */
[----:B------:R-:W-:Y:S01]  /*1d0f0*/  FFMA2 R56, R62.F32x2.HI_LO, UR4.F32, R0.F32 ;  /* 0x000000043e387c49 */ /* 0x000fe20009200000 */
[----:B------:R-:W-:Y:S02]  /*1d100*/  FSETP.GEU.AND P0, PT, R17, -126, PT ;  /* 0xc2fc00001100780b */ /* 0x000fe40003f0e000 */
        /* <DEDUP_REMOVED lines=8> */
[----:B------:R-:W2:Y:S08]  /*1d190*/  MUFU.EX2 R16, R16 ;  /* 0x0000001000107308 */ /* 0x000eb00000000800 */
[----:B------:R-:W1:Y:S08]  /*1d1a0*/  MUFU.EX2 R17, R17 ;  /* 0x0000001100117308 */ /* 0x000e700000000800 */
[----:B------:R-:W1:Y:S08]  /*1d1b0*/  MUFU.EX2 R18, R18 ;  /* 0x0000001200127308 */ /* 0x000e700000000800 */
[----:B------:R-:W1:Y:S02]  /*1d1c0*/  MUFU.EX2 R19, R19 ;  /* 0x0000001300137308 */ /* 0x000e640000000800 */
[----:B-12-4-:R-:W-:Y:S05]  /*1d1d0*/  @!P2 BRA `(.L_x_322) ;  /* 0x0000008400a0a947 */ /* 0x016fea0003800000 */
.L_x_469:
[----:B------:R-:W-:Y:S01]  /*1d1e0*/  @!P1 FMUL R16, R16, R16 ;  /* 0x0000001010109220 */ /* 0x000fe20000400000 */
[----:B------:R-:W-:Y:S01]  /*1d1f0*/  FSETP.GEU.AND P2, PT, R56, -126, PT ;  /* 0xc2fc00003800780b */ /* 0x000fe20003f4e000 */
[--C-:B------:R-:W-:Y:S01]  /*1d200*/  FFMA2 R58, R64.F32x2.HI_LO, UR4.F32, R0.reuse.F32 ;  /* 0x00000004403a7c49 */ /* 0x100fe20009200000 */
[----:B------:R-:W-:Y:S01]  /*1d210*/  FSETP.GEU.AND P1, PT, R57, -126, PT ;  /* 0xc2fc00003900780b */ /* 0x000fe20003f2e000 */
[----:B------:R-:W-:Y:S01]  /*1d220*/  @!P4 FMUL R22, R22, 0.5 ;  /* 0x3f0000001616c820 */ /* 0x000fe20000400000 */
[----:B------:R-:W-:Y:S01]  /*1d230*/  @!P0 FMUL R17, R17, R17 ;  /* 0x0000001111118220 */ /* 0x000fe20000400000 */
[----:B------:R-:W-:Y:S01]  /*1d240*/  @!P6 FMUL R18, R18, R18 ;  /* 0x000000121212e220 */ /* 0x000fe20000400000 */
[----:B------:R-:W-:Y:S01]  /*1d250*/  FSETP.GEU.AND P0, PT, R58, -126, PT ;  /* 0xc2fc00003a00780b */ /* 0x000fe20003f0e000 */
[----:B------:R-:W-:Y:S01]  /*1d260*/  @!P3 FMUL R23, R23, 0.5 ;  /* 0x3f0000001717b820 */ /* 0x000fe20000400000 */
[----:B------:R-:W-:Y:S01]  /*1d270*/  FSETP.GEU.AND P6, PT, R59, -126, PT ;  /* 0xc2fc00003b00780b */ /* 0x000fe20003fce000 */
[----:B------:R-:W2:Y:S01]  /*1d280*/  MUFU.EX2 R22, R22 ;  /* 0x0000001600167308 */ /* 0x000ea20000000800 */
[--C-:B------:R-:W-:Y:S01]  /*1d290*/  FFMA2 R60, R66.F32x2.HI_LO, UR4.F32, R0.reuse.F32 ;  /* 0x00000004423c7c49 */ /* 0x100fe20009200000 */
[----:B------:R-:W-:Y:S01]  /*1d2a0*/  SYNCS.ARRIVE.TRANS64.A1T0 RZ, [UR56], RZ ;  /* 0x000000ffffff79a7 */ /* 0x000fe20008100038 */
[----:B------:R-:W-:Y:S01]  /*1d2b0*/  @!P5 FMUL R19, R19, R19 ;  /* 0x000000131313d220 */ /* 0x000fe20000400000 */
[----:B------:R-:W-:Y:S01]  /*1d2c0*/  @!P2 FMUL R56, R56, 0.5 ;  /* 0x3f0000003838a820 */ /* 0x000fe20000400000 */
[--C-:B------:R-:W-:Y:S01]  /*1d2d0*/  FFMA2 R36, R36.F32x2.HI_LO, UR4.F32, R0.reuse.F32 ;  /* 0x0000000424247c49 */ /* 0x100fe20009200000 */
[----:B------:R-:W-:Y:S01]  /*1d2e0*/  FSETP.GEU.AND P5, PT, R60, -126, PT ;  /* 0xc2fc00003c00780b */ /* 0x000fe20003fae000 */
[----:B------:R-:W-:Y:S01]  /*1d2f0*/  @!P1 FMUL R57, R57, 0.5 ;  /* 0x3f00000039399820 */ /* 0x000fe20000400000 */
[----:B------:R-:W4:Y:S01]  /*1d300*/  MUFU.EX2 R23, R23 ;  /* 0x0000001700177308 */ /* 0x000f220000000800 */
[----:B------:R-:W-:-:S02]  /*1d310*/  FFMA2 R38, R38.F32x2.HI_LO, UR4.F32, R0.F32 ;  /* 0x0000000426267c49 */ /* 0x000fc40009200000 */
[----:B------:R-:W-:Y:S01]  /*1d320*/  @!P0 FMUL R58, R58, 0.5 ;  /* 0x3f0000003a3a8820 */ /* 0x000fe20000400000 */
[----:B------:R-:W-:Y:S01]  /*1d330*/  @!P6 FMUL R59, R59, 0.5 ;  /* 0x3f0000003b3be820 */ /* 0x000fe20000400000 */
[--C-:B------:R-:W-:Y:S02]  /*1d340*/  FFMA2 R40, R40.F32x2.HI_LO, UR4.F32, R0.reuse.F32 ;  /* 0x0000000428287c49 */ /* 0x100fe40009200000 */
[--C-:B------:R-:W-:Y:S01]  /*1d350*/  FFMA2 R42, R42.F32x2.HI_LO, UR4.F32, R0.reuse.F32 ;  /* 0x000000042a2a7c49 */ /* 0x100fe20009200000 */
[----:B------:R-:W5:Y:S01]  /*1d360*/  MUFU.EX2 R56, R56 ;  /* 0x0000003800387308 */ /* 0x000f620000000800 */
[----:B--2---:R-:W-:Y:S01]  /*1d370*/  @!P4 FMUL R22, R22, R22 ;  /* 0x000000161616c220 */ /* 0x004fe20000400000 */
[----:B------:R-:W-:Y:S01]  /*1d380*/  FSETP.GEU.AND P4, PT, R61, -126, PT ;  /* 0xc2fc00003d00780b */ /* 0x000fe20003f8e000 */
[----:B------:R-:W-:Y:S01]  /*1d390*/  @!P5 FMUL R60, R60, 0.5 ;  /* 0x3f0000003c3cd820 */ /* 0x000fe20000400000 */
[--C-:B------:R-:W-:Y:S02]  /*1d3a0*/  FFMA2 R44, R44.F32x2.HI_LO, UR4.F32, R0.reuse.F32 ;  /* 0x000000042c2c7c49 */ /* 0x100fe40009200000 */
[----:B------:R-:W-:-:S02]  /*1d3b0*/  FFMA2 R46, R46.F32x2.HI_LO, UR4.F32, R0.F32 ;  /* 0x000000042e2e7c49 */ /* 0x000fc40009200000 */
[----:B------:R-:W2:Y:S01]  /*1d3c0*/  MUFU.EX2 R57, R57 ;  /* 0x0000003900397308 */ /* 0x000ea20000000800 */
[----:B----4-:R-:W-:Y:S01]  /*1d3d0*/  @!P3 FMUL R23, R23, R23 ;  /* 0x000000171717b220 */ /* 0x010fe20000400000 */
[----:B------:R-:W-:Y:S01]  /*1d3e0*/  FSETP.GEU.AND P3, PT, R36, -126, PT ;  /* 0xc2fc00002400780b */ /* 0x000fe20003f6e000 */
[--C-:B------:R-:W-:Y:S02]  /*1d3f0*/  FFMA2 R48, R48.F32x2.HI_LO, UR4.F32, R0.reuse.F32 ;  /* 0x0000000430307c49 */ /* 0x100fe40009200000 */
[--C-:B------:R-:W-:Y:S02]  /*1d400*/  FFMA2 R50, R50.F32x2.HI_LO, UR4.F32, R0.reuse.F32 ;  /* 0x0000000432327c49 */ /* 0x100fe40009200000 */
[----:B------:R-:W-:Y:S01]  /*1d410*/  @!P4 FMUL R61, R61, 0.5 ;  /* 0x3f0000003d3dc820 */ /* 0x000fe20000400000 */
[----:B------:R-:W4:Y:S01]  /*1d420*/  MUFU.EX2 R58, R58 ;  /* 0x0000003a003a7308 */ /* 0x000f220000000800 */
[----:B-----5:R-:W-:Y:S01]  /*1d430*/  @!P2 FMUL R56, R56, R56 ;  /* 0x000000383838a220 */ /* 0x020fe20000400000 */
[----:B------:R-:W-:Y:S01]  /*1d440*/  FSETP.GEU.AND P2, PT, R37, -126, PT ;  /* 0xc2fc00002500780b */ /* 0x000fe20003f4e000 */
[----:B------:R-:W-:-:S02]  /*1d450*/  FFMA2 R52, R52.F32x2.HI_LO, UR4.F32, R0.F32 ;  /* 0x0000000434347c49 */ /* 0x000fc40009200000 */
[--C-:B------:R-:W-:Y:S02]  /*1d460*/  FFMA2 R54, R54.F32x2.HI_LO, UR4.F32, R0.reuse.F32 ;  /* 0x0000000436367c49 */ /* 0x100fe40009200000 */
[----:B------:R-:W-:Y:S01]  /*1d470*/  @!P3 FMUL R36, R36, 0.5 ;  /* 0x3f0000002424b820 */ /* 0x000fe20000400000 */
[----:B------:R-:W5:Y:S01]  /*1d480*/  MUFU.EX2 R59, R59 ;  /* 0x0000003b003b7308 */ /* 0x000f620000000800 */
[----:B--2---:R-:W-:Y:S01]  /*1d490*/  @!P1 FMUL R57, R57, R57 ;  /* 0x0000003939399220 */ /* 0x004fe20000400000 */
[----:B------:R-:W-:Y:S01]  /*1d4a0*/  FSETP.GEU.AND P1, PT, R38, -126, PT ;  /* 0xc2fc00002600780b */ /* 0x000fe20003f2e000 */
[--C-:B------:R-:W-:Y:S02]  /*1d4b0*/  FFMA2 R8, R68.F32x2.HI_LO, UR4.F32, R0.reuse.F32 ;  /* 0x0000000444087c49 */ /* 0x100fe40009200000 */
[--C-:B------:R-:W-:Y:S02]  /*1d4c0*/  FFMA2 R6, R70.F32x2.HI_LO, UR4.F32, R0.reuse.F32 ;  /* 0x0000000446067c49 */ /* 0x100fe40009200000 */
[----:B------:R-:W-:Y:S01]  /*1d4d0*/  @!P2 FMUL R37, R37, 0.5 ;  /* 0x3f0000002525a820 */ /* 0x000fe20000400000 */
[----:B------:R-:W2:Y:S01]  /*1d4e0*/  MUFU.EX2 R60, R60 ;  /* 0x0000003c003c7308 */ /* 0x000ea20000000800 */
[----:B----4-:R-:W-:Y:S01]  /*1d4f0*/  @!P0 FMUL R58, R58, R58 ;  /* 0x0000003a3a3a8220 */ /* 0x010fe20000400000 */
[----:B------:R-:W-:Y:S01]  /*1d500*/  FSETP.GEU.AND P0, PT, R39, -126, PT ;  /* 0xc2fc00002700780b */ /* 0x000fe20003f0e000 */
[----:B-1----:R-:W-:-:S02]  /*1d510*/  FFMA2 R4, R72.F32x2.HI_LO, UR4.F32, R0.F32 ;  /* 0x0000000448047c49 */ /* 0x002fc40009200000 */
[--C-:B------:R-:W-:Y:S02]  /*1d520*/  FFMA2 R112, R86.F32x2.HI_LO, UR4.F32, R0.reuse.F32 ;  /* 0x0000000456707c49 */ /* 0x100fe40009200000 */
[----:B------:R-:W-:Y:S01]  /*1d530*/  @!P1 FMUL R38, R38, 0.5 ;  /* 0x3f00000026269820 */ /* 0x000fe20000400000 */
[----:B------:R-:W1:Y:S01]  /*1d540*/  MUFU.EX2 R61, R61 ;  /* 0x0000003d003d7308 */ /* 0x000e620000000800 */
[----:B-----5:R-:W-:Y:S01]  /*1d550*/  @!P6 FMUL R59, R59, R59 ;  /* 0x0000003b3b3be220 */ /* 0x020fe20000400000 */
        /* <DEDUP_REMOVED lines=11> */
[----:B-1----:R-:W-:Y:S01]  /*1d610*/  @!P4 FMUL R61, R61, R61 ;  /* 0x0000003d3d3dc220 */ /* 0x002fe20000400000 */
[----:B------:R-:W-:Y:S01]  /*1d620*/  FSETP.GEU.AND P4, PT, R42, -126, PT ;  /* 0xc2fc00002a00780b */ /* 0x000fe20003f8e000 */
[--C-:B------:R-:W-:Y:S02]  /*1d630*/  FFMA2 R32, R32.F32x2.HI_LO, UR4.F32, R0.reuse.F32 ;  /* 0x0000000420207c49 */ /* 0x100fe40009200000 */
[----:B------:R-:W-:Y:S02]  /*1d640*/  FFMA2 R34, R34.F32x2.HI_LO, UR4.F32, R0.F32 ;  /* 0x0000000422227c49 */ /* 0x000fe40009200000 */
[----:B------:R-:W-:Y:S01]  /*1d650*/  @!P5 FMUL R41, R41, 0.5 ;  /* 0x3f0000002929d820 */ /* 0x000fe20000400000 */
[----:B------:R-:W1:Y:S01]  /*1d660*/  MUFU.EX2 R64, R38 ;  /* 0x0000002600407308 */ /* 0x000e620000000800 */
        /* <DEDUP_REMOVED lines=8> */
[----:B-1----:R-:W-:Y:S01]  /*1d6f0*/  @!P1 FMUL R64, R64, R64 ;  /* 0x0000004040409220 */ /* 0x002fe20000400000 */
[----:B------:R-:W-:-:S05]  /*1d700*/  FSETP.GEU.AND P1, PT, R45, -126, PT ;  /* 0xc2fc00002d00780b */ /* 0x000fca0003f2e000 */
        /* <DEDUP_REMOVED lines=43> */
[----:B------:R-:W-:-:S04]  /*1d9c0*/  FSETP.GEU.AND P4, PT, R8, -126, PT ;  /* 0xc2fc00000800780b */ /* 0x000fc80003f8e000 */
[----:B------:R-:W-:Y:S01]  /*1d9d0*/  F2FP.F16.F32.PACK_AB R36, R105, R104 ;  /* 0x000000686924723e */ /* 0x000fe200000000ff */
[----:B------:R-:W-:Y:S01]  /*1d9e0*/  @!P5 FMUL R55, R55, 0.5 ;  /* 0x3f0000003737d820 */ /* 0x000fe20000400000 */
[----:B------:R-:W2:Y:S01]  /*1d9f0*/  MUFU.EX2 R108, R52 ;  /* 0x00000034006c7308 */ /* 0x000ea20000000800 */
[----:B-1----:R-:W-:Y:S01]  /*1da00*/  @!P3 FMUL R106, R106, R106 ;  /* 0x0000006a6a6ab220 */ /* 0x002fe20000400000 */
[----:B------:R-:W-:-:S05]  /*1da10*/  FSETP.GEU.AND P3, PT, R9, -126, PT ;  /* 0xc2fc00000900780b */ /* 0x000fca0003f6e000 */
[----:B------:R-:W-:Y:S01]  /*1da20*/  @!P4 FMUL R8, R8, 0.5 ;  /* 0x3f0000000808c820 */ /* 0x000fe20000400000 */
[----:B------:R-:W1:Y:S01]  /*1da30*/  MUFU.EX2 R109, R53 ;  /* 0x00000035006d7308 */ /* 0x000e620000000800 */
[----:B----4-:R-:W-:Y:S01]  /*1da40*/  @!P2 FMUL R107, R107, R107 ;  /* 0x0000006b6b6ba220 */ /* 0x010fe20000400000 */
[----:B------:R-:W-:-:S04]  /*1da50*/  FSETP.GEU.AND P2, PT, R6, -126, PT ;  /* 0xc2fc00000600780b */ /* 0x000fc80003f4e000 */
[----:B------:R-:W-:Y:S01]  /*1da60*/  F2FP.F16.F32.PACK_AB R37, R107, R106 ;  /* 0x0000006a6b25723e */ /* 0x000fe200000000ff */
[----:B------:R-:W-:Y:S01]  /*1da70*/  @!P3 FMUL R9, R9, 0.5 ;  /* 0x3f0000000909b820 */ /* 0x000fe20000400000 */
[----:B------:R-:W4:Y:S01]  /*1da80*/  MUFU.EX2 R68, R54 ;  /* 0x0000003600447308 */ /* 0x000f220000000800 */
[----:B--2---:R-:W-:Y:S01]  /*1da90*/  @!P1 FMUL R108, R108, R108 ;  /* 0x0000006c6c6c9220 */ /* 0x004fe20000400000 */
[----:B------:R-:W-:-:S05]  /*1daa0*/  FSETP.GEU.AND P1, PT, R7, -126, PT ;  /* 0xc2fc00000700780b */ /* 0x000fca0003f2e000 */
[----:B------:R-:W-:Y:S01]  /*1dab0*/  @!P2 FMUL R6, R6, 0.5 ;  /* 0x3f0000000606a820 */ /* 0x000fe20000400000 */
[----:B------:R-:W2:Y:S01]  /*1dac0*/  MUFU.EX2 R69, R55 ;  /* 0x0000003700457308 */ /* 0x000ea20000000800 */
[----:B-1----:R-:W-:Y:S01]  /*1dad0*/  @!P0 FMUL R109, R109, R109 ;  /* 0x0000006d6d6d8220 */ /* 0x002fe20000400000 */
[----:B------:R-:W-:-:S04]  /*1dae0*/  FSETP.GEU.AND P0, PT, R4, -126, PT ;  /* 0xc2fc00000400780b */ /* 0x000fc80003f0e000 */
[----:B------:R-:W-:Y:S01]  /*1daf0*/  F2FP.F16.F32.PACK_AB R38, R109, R108 ;  /* 0x0000006c6d26723e */ /* 0x000fe200000000ff */
[----:B------:R-:W-:Y:S01]  /*1db00*/  @!P1 FMUL R7, R7, 0.5 ;  /* 0x3f00000007079820 */ /* 0x000fe20000400000 */
[----:B------:R-:W1:Y:S01]  /*1db10*/  MUFU.EX2 R70, R8 ;  /* 0x0000000800467308 */ /* 0x000e620000000800 */
[----:B----4-:R-:W-:Y:S01]  /*1db20*/  @!P6 FMUL R68, R68, R68 ;  /* 0x000000444444e220 */ /* 0x010fe20000400000 */
[----:B------:R-:W-:-:S05]  /*1db30*/  FSETP.GEU.AND P6, PT, R5, -126, PT ;  /* 0xc2fc00000500780b */ /* 0x000fca0003fce000 */
[----:B------:R-:W-:Y:S01]  /*1db40*/  @!P0 FMUL R4, R4, 0.5 ;  /* 0x3f00000004048820 */ /* 0x000fe20000400000 */
[----:B------:R4:W5:Y:S01]  /*1db50*/  MUFU.EX2 R71, R9 ;  /* 0x0000000900477308 */ /* 0x0009620000000800 */
[----:B--2---:R-:W-:-:S05]  /*1db60*/  @!P5 FMUL R69, R69, R69 ;  /* 0x000000454545d220 */ /* 0x004fca0000400000 */
[----:B------:R-:W-:Y:S01]  /*1db70*/  F2FP.F16.F32.PACK_AB R39, R69, R68 ;  /* 0x000000444527723e */ /* 0x000fe200000000ff */
[----:B------:R-:W-:Y:S01]  /*1db80*/  @!P6 FMUL R5, R5, 0.5 ;  /* 0x3f0000000505e820 */ /* 0x000fe20000400000 */
[----:B------:R-:W2:Y:S01]  /*1db90*/  MUFU.EX2 R72, R6 ;  /* 0x0000000600487308 */ /* 0x000ea20000000800 */
[----:B-1----:R-:W-:-:S07]  /*1dba0*/  @!P4 FMUL R70, R70, R70 ;  /* 0x000000464646c220 */ /* 0x002fce0000400000 */
[----:B------:R1:W3:Y:S01]  /*1dbb0*/  MUFU.EX2 R73, R7 ;  /* 0x0000000700497308 */ /* 0x0002e20000000800 */
[----:B----4-:R-:W-:Y:S02]  /*1dbc0*/  FFMA2 R8, R74.F32x2.HI_LO, UR4.F32, R0.F32 ;  /* 0x000000044a087c49 */ /* 0x010fe40009200000 */
[----:B-----5:R-:W-:-:S03]  /*1dbd0*/  @!P3 FMUL R71, R71, R71 ;  /* 0x000000474747b220 */ /* 0x020fc60000400000 */
[----:B------:R-:W-:Y:S02]  /*1dbe0*/  FSETP.GEU.AND P5, PT, R8, -126, PT ;  /* 0xc2fc00000800780b */ /* 0x000fe40003fae000 */
[----:B------:R-:W4:Y:S01]  /*1dbf0*/  MUFU.EX2 R74, R4 ;  /* 0x00000004004a7308 */ /* 0x000f220000000800 */
[----:B------:R-:W-:Y:S01]  /*1dc00*/  FSETP.GEU.AND P4, PT, R9, -126, PT ;  /* 0xc2fc00000900780b */ /* 0x000fe20003f8e000 */
[----:B--2---:R-:W-:Y:S01]  /*1dc10*/  @!P2 FMUL R72, R72, R72 ;  /* 0x000000484848a220 */ /* 0x004fe20000400000 */
[----:B------:R-:W-:-:S05]  /*1dc20*/  F2FP.F16.F32.PACK_AB R40, R71, R70 ;  /* 0x000000464728723e */ /* 0x000fca00000000ff */
[----:B------:R2:W5:Y:S01]  /*1dc30*/  MUFU.EX2 R75, R5 ;  /* 0x00000005004b7308 */ /* 0x0005620000000800 */
[--C-:B-1----:R-:W-:Y:S02]  /*1dc40*/  FFMA2 R6, R76.F32x2.HI_LO, UR4.F32, R0.reuse.F32 ;  /* 0x000000044c067c49 */ /* 0x102fe40009200000 */
[----:B---3--:R-:W-:Y:S01]  /*1dc50*/  @!P1 FMUL R73, R73, R73 ;  /* 0x0000004949499220 */ /* 0x008fe20000400000 */
[----:B------:R-:W-:Y:S02]  /*1dc60*/  @!P5 FMUL R8, R8, 0.5 ;  /* 0x3f0000000808d820 */ /* 0x000fe40000400000 */
[----:B------:R-:W-:Y:S01]  /*1dc70*/  FSETP.GEU.AND P3, PT, R6, -126, PT ;  /* 0xc2fc00000600780b */ /* 0x000fe20003f6e000 */
[----:B------:R-:W-:Y:S01]  /*1dc80*/  @!P4 FMUL R9, R9, 0.5 ;  /* 0x3f0000000909c820 */ /* 0x000fe20000400000 */
[----:B------:R-:W-:Y:S01]  /*1dc90*/  FSETP.GEU.AND P2, PT, R7, -126, PT ;  /* 0xc2fc00000700780b */ /* 0x000fe20003f4e000 */
[----:B----4-:R-:W-:Y:S01]  /*1dca0*/  @!P0 FMUL R74, R74, R74 ;  /* 0x0000004a4a4a8220 */ /* 0x010fe20000400000 */
[----:B------:R-:W1:Y:S01]  /*1dcb0*/  MUFU.EX2 R76, R8 ;  /* 0x00000008004c7308 */ /* 0x000e620000000800 */
[----:B------:R-:W-:Y:S01]  /*1dcc0*/  F2FP.F16.F32.PACK_AB R41, R73, R72 ;  /* 0x000000484929723e */ /* 0x000fe200000000ff */
[----:B--2---:R-:W-:-:S06]  /*1dcd0*/  FFMA2 R4, R78.F32x2.HI_LO, UR4.F32, R0.F32 ;  /* 0x000000044e047c49 */ /* 0x004fcc0009200000 */
[----:B------:R2:W3:Y:S01]  /*1dce0*/  MUFU.EX2 R77, R9 ;  /* 0x00000009004d7308 */ /* 0x0004e20000000800 */
[----:B------:R-:W-:Y:S01]  /*1dcf0*/  @!P3 FMUL R6, R6, 0.5 ;  /* 0x3f0000000606b820 */ /* 0x000fe20000400000 */
[----:B-----5:R-:W-:Y:S01]  /*1dd00*/  @!P6 FMUL R75, R75, R75 ;  /* 0x0000004b4b4be220 */ /* 0x020fe20000400000 */
[----:B------:R-:W-:Y:S01]  /*1dd10*/  @!P2 FMUL R7, R7, 0.5 ;  /* 0x3f0000000707a820 */ /* 0x000fe20000400000 */
[----:B------:R-:W-:Y:S02]  /*1dd20*/  FSETP.GEU.AND P1, PT, R4, -126, PT ;  /* 0xc2fc00000400780b */ /* 0x000fe40003f2e000 */
[----:B------:R-:W-:Y:S02]  /*1dd30*/  FSETP.GEU.AND P0, PT, R5, -126, PT ;  /* 0xc2fc00000500780b */ /* 0x000fe40003f0e000 */
[----:B------:R-:W4:Y:S01]  /*1dd40*/  MUFU.EX2 R78, R6 ;  /* 0x00000006004e7308 */ /* 0x000f220000000800 */
[----:B-1----:R-:W-:Y:S01]  /*1dd50*/  @!P5 FMUL R76, R76, R76 ;  /* 0x0000004c4c4cd220 */ /* 0x002fe20000400000 */
[----:B------:R-:W-:-:S06]  /*1dd60*/  F2FP.F16.F32.PACK_AB R42, R75, R74 ;  /* 0x0000004a4b2a723e */ /* 0x000fcc00000000ff */
[----:B------:R1:W5:Y:S01]  /*1dd70*/  MUFU.EX2 R79, R7 ;  /* 0x00000007004f7308 */ /* 0x0003620000000800 */
[----:B------:R-:W-:Y:S01]  /*1dd80*/  @!P1 FMUL R4, R4, 0.5 ;  /* 0x3f00000004049820 */ /* 0x000fe20000400000 */
[----:B--2---:R-:W-:Y:S02]  /*1dd90*/  FFMA2 R8, R80.F32x2.HI_LO, UR4.F32, R0.F32 ;  /* 0x0000000450087c49 */ /* 0x004fe40009200000 */
[----:B------:R-:W-:Y:S01]  /*1dda0*/  @!P0 FMUL R5, R5, 0.5 ;  /* 0x3f00000005058820 */ /* 0x000fe20000400000 */
[----:B---3--:R-:W-:Y:S02]  /*1ddb0*/  @!P4 FMUL R77, R77, R77 ;  /* 0x0000004d4d4dc220 */ /* 0x008fe40000400000 */
[----:B------:R-:W-:Y:S01]  /*1ddc0*/  FSETP.GEU.AND P6, PT, R8, -126, PT ;  /* 0xc2fc00000800780b */ /* 0x000fe20003fce000 */
[----:B------:R-:W2:Y:S01]  /*1ddd0*/  MUFU.EX2 R80, R4 ;  /* 0x0000000400507308 */ /* 0x000ea20000000800 */
[----:B----4-:R-:W-:Y:S01]  /*1dde0*/  @!P3 FMUL R78, R78, R78 ;  /* 0x0000004e4e4eb220 */ /* 0x010fe20000400000 */
[----:B------:R-:W-:-:S02]  /*1ddf0*/  FSETP.GEU.AND P5, PT, R9, -126, PT ;  /* 0xc2fc00000900780b */ /* 0x000fc40003fae000 */
[----:B------:R-:W-:-:S04]  /*1de00*/  F2FP.F16.F32.PACK_AB R43, R77, R76 ;  /* 0x0000004c4d2b723e */ /* 0x000fc800000000ff */
[----:B------:R3:W4:Y:S01]  /*1de10*/  MUFU.EX2 R81, R5 ;  /* 0x0000000500517308 */ /* 0x0007220000000800 */
[--C-:B-1----:R-:W-:Y:S02]  /*1de20*/  FFMA2 R6, R82.F32x2.HI_LO, UR4.F32, R0.reuse.F32 ;  /* 0x0000000452067c49 */ /* 0x102fe40009200000 */
[----:B-----5:R-:W-:Y:S01]  /*1de30*/  @!P2 FMUL R79, R79, R79 ;  /* 0x0000004f4f4fa220 */ /* 0x020fe20000400000 */
[----:B------:R-:W-:Y:S02]  /*1de40*/  @!P6 FMUL R8, R8, 0.5 ;  /* 0x3f0000000808e820 */ /* 0x000fe40000400000 */
[----:B------:R-:W-:Y:S01]  /*1de50*/  FSETP.GEU.AND P4, PT, R6, -126, PT ;  /* 0xc2fc00000600780b */ /* 0x000fe20003f8e000 */
[----:B------:R-:W-:Y:S01]  /*1de60*/  @!P5 FMUL R9, R9, 0.5 ;  /* 0x3f0000000909d820 */ /* 0x000fe20000400000 */
[----:B------:R-:W-:Y:S01]  /*1de70*/  FSETP.GEU.AND P3, PT, R7, -126, PT ;  /* 0xc2fc00000700780b */ /* 0x000fe20003f6e000 */
[----:B--2---:R-:W-:Y:S01]  /*1de80*/  @!P1 FMUL R80, R80, R80 ;  /* 0x0000005050509220 */ /* 0x004fe20000400000 */
[----:B------:R-:W1:Y:S01]  /*1de90*/  MUFU.EX2 R82, R8 ;  /* 0x0000000800527308 */ /* 0x000e620000000800 */
[----:B------:R-:W-:Y:S01]  /*1dea0*/  F2FP.F16.F32.PACK_AB R44, R79, R78 ;  /* 0x0000004e4f2c723e */ /* 0x000fe200000000ff */
[----:B---3--:R-:W-:-:S06]  /*1deb0*/  FFMA2 R4, R84.F32x2.HI_LO, UR4.F32, R0.F32 ;  /* 0x0000000454047c49 */ /* 0x008fcc0009200000 */
[----:B------:R-:W2:Y:S01]  /*1dec0*/  MUFU.EX2 R83, R9 ;  /* 0x0000000900537308 */ /* 0x000ea20000000800 */
[----:B------:R-:W-:Y:S01]  /*1ded0*/  @!P4 FMUL R6, R6, 0.5 ;  /* 0x3f0000000606c820 */ /* 0x000fe20000400000 */
[----:B----4-:R-:W-:Y:S01]  /*1dee0*/  @!P0 FMUL R81, R81, R81 ;  /* 0x0000005151518220 */ /* 0x010fe20000400000 */
[----:B------:R-:W-:Y:S01]  /*1def0*/  @!P3 FMUL R7, R7, 0.5 ;  /* 0x3f0000000707b820 */ /* 0x000fe20000400000 */
[----:B------:R-:W-:Y:S01]  /*1df00*/  FSETP.GEU.AND P2, PT, R4, -126, PT ;  /* 0xc2fc00000400780b */ /* 0x000fe20003f4e000 */
[----:B------:R-:W-:Y:S01]  /*1df10*/  USHF.R.U32.HI UR4, URZ, 0x15, UR36 ;  /* 0x00000015ff047899 */ /* 0x000fe20008011624 */
[----:B------:R-:W-:Y:S02]  /*1df20*/  FSETP.GEU.AND P1, PT, R5, -126, PT ;  /* 0xc2fc00000500780b */ /* 0x000fe40003f2e000 */
[----:B------:R-:W3:Y:S01]  /*1df30*/  MUFU.EX2 R84, R6 ;  /* 0x0000000600547308 */ /* 0x000ee20000000800 */
[----:B------:R-:W-:Y:S01]  /*1df40*/  FSETP.GEU.AND P0, PT, R112, -126, PT ;  /* 0xc2fc00007000780b */ /* 0x000fe20003f0e000 */
[----:B-1----:R-:W-:Y:S01]  /*1df50*/  @!P6 FMUL R82, R82, R82 ;  /* 0x000000525252e220 */ /* 0x002fe20000400000 */
[----:B------:R-:W-:-:S02]  /*1df60*/  FSETP.GEU.AND P6, PT, R113, -126, PT ;  /* 0xc2fc00007100780b */ /* 0x000fc40003fce000 */
[----:B------:R-:W-:Y:S02]  /*1df70*/  MOV R0, UR4 ;  /* 0x0000000400007c02 */ /* 0x000fe40008000f00 */
[----:B------:R-:W-:Y:S01]  /*1df80*/  F2FP.F16.F32.PACK_AB R45, R81, R80 ;  /* 0x00000050512d723e */ /* 0x000fe200000000ff */
[----:B------:R-:W1:Y:S01]  /*1df90*/  MUFU.EX2 R85, R7 ;  /* 0x0000000700557308 */ /* 0x000e620000000800 */
[----:B------:R-:W-:Y:S01]  /*1dfa0*/  @!P2 FMUL R4, R4, 0.5 ;  /* 0x3f0000000404a820 */ /* 0x000fe20000400000 */
[----:B--2---:R-:W-:Y:S01]  /*1dfb0*/  @!P5 FMUL R83, R83, R83 ;  /* 0x000000535353d220 */ /* 0x004fe20000400000 */
[----:B------:R-:W-:Y:S01]  /*1dfc0*/  @!P1 FMUL R5, R5, 0.5 ;  /* 0x3f00000005059820 */ /* 0x000fe20000400000 */
[----:B------:R-:W-:Y:S02]  /*1dfd0*/  FSETP.GEU.AND P5, PT, R24, -126, PT ;  /* 0xc2fc00001800780b */ /* 0x000fe40003fae000 */
[----:B------:R-:W-:Y:S01]  /*1dfe0*/  @!P0 FMUL R112, R112, 0.5 ;  /* 0x3f00000070708820 */ /* 0x000fe20000400000 */
[----:B------:R-:W-:Y:S01]  /*1dff0*/  F2FP.F16.F32.PACK_AB R46, R83, R82 ;  /* 0x00000052532e723e */ /* 0x000fe200000000ff */
[----:B------:R-:W2:Y:S01]  /*1e000*/  MUFU.EX2 R86, R4 ;  /* 0x0000000400567308 */ /* 0x000ea20000000800 */
[----:B---3--:R-:W-:Y:S01]  /*1e010*/  @!P4 FMUL R84, R84, R84 ;  /* 0x000000545454c220 */ /* 0x008fe20000400000 */
[----:B------:R-:W-:Y:S01]  /*1e020*/  FSETP.GEU.AND P4, PT, R25, -126, PT ;  /* 0xc2fc00001900780b */ /* 0x000fe20003f8e000 */
[----:B------:R-:W-:-:S05]  /*1e030*/  @!P6 FMUL R113, R113, 0.5 ;  /* 0x3f0000007171e820 */ /* 0x000fca0000400000 */
[----:B------:R-:W3:Y:S01]  /*1e040*/  MUFU.EX2 R87, R5 ;  /* 0x0000000500577308 */ /* 0x000ee20000000800 */
[----:B-1----:R-:W-:Y:S01]  /*1e050*/  @!P3 FMUL R85, R85, R85 ;  /* 0x000000555555b220 */ /* 0x002fe20000400000 */
[----:B------:R-:W-:Y:S01]  /*1e060*/  FSETP.GEU.AND P3, PT, R26, -126, PT ;  /* 0xc2fc00001a00780b */ /* 0x000fe20003f6e000 */
[----:B------:R-:W-:-:S03]  /*1e070*/  @!P5 FMUL R24, R24, 0.5 ;  /* 0x3f0000001818d820 */ /* 0x000fc60000400000 */
[----:B------:R-:W-:Y:S01]  /*1e080*/  F2FP.F16.F32.PACK_AB R47, R85, R84 ;  /* 0x00000054552f723e */ /* 0x000fe200000000ff */
[----:B------:R-:W-:Y:S01]  /*1e090*/  @!P4 FMUL R25, R25, 0.5 ;  /* 0x3f0000001919c820 */ /* 0x000fe20000400000 */
[----:B------:R-:W1:Y:S01]  /*1e0a0*/  MUFU.EX2 R112, R112 ;  /* 0x0000007000707308 */ /* 0x000e620000000800 */
[----:B--2---:R-:W-:Y:S01]  /*1e0b0*/  @!P2 FMUL R86, R86, R86 ;  /* 0x000000565656a220 */ /* 0x004fe20000400000 */
[----:B------:R-:W-:-:S05]  /*1e0c0*/  FSETP.GEU.AND P2, PT, R27, -126, PT ;  /* 0xc2fc00001b00780b */ /* 0x000fca0003f4e000 */
[----:B------:R-:W-:Y:S01]  /*1e0d0*/  @!P3 FMUL R26, R26, 0.5 ;  /* 0x3f0000001a1ab820 */ /* 0x000fe20000400000 */
[----:B------:R-:W2:Y:S01]  /*1e0e0*/  MUFU.EX2 R113, R113 ;  /* 0x0000007100717308 */ /* 0x000ea20000000800 */
[----:B---3--:R-:W-:Y:S01]  /*1e0f0*/  @!P1 FMUL R87, R87, R87 ;  /* 0x0000005757579220 */ /* 0x008fe20000400000 */
[----:B------:R-:W-:-:S04]  /*1e100*/  FSETP.GEU.AND P1, PT, R28, -126, PT ;  /* 0xc2fc00001c00780b */ /* 0x000fc80003f2e000 */
[----:B------:R-:W-:Y:S01]  /*1e110*/  F2FP.F16.F32.PACK_AB R48, R87, R86 ;  /* 0x000000565730723e */ /* 0x000fe200000000ff */
[----:B------:R-:W-:Y:S01]  /*1e120*/  @!P2 FMUL R27, R27, 0.5 ;  /* 0x3f0000001b1ba820 */ /* 0x000fe20000400000 */
[----:B------:R-:W3:Y:S01]  /*1e130*/  MUFU.EX2 R114, R24 ;  /* 0x0000001800727308 */ /* 0x000ee20000000800 */
[----:B-1----:R-:W-:Y:S01]  /*1e140*/  @!P0 FMUL R112, R112, R112 ;  /* 0x0000007070708220 */ /* 0x002fe20000400000 */
[----:B------:R-:W-:-:S05]  /*1e150*/  FSETP.GEU.AND P0, PT, R29, -126, PT ;  /* 0xc2fc00001d00780b */ /* 0x000fca0003f0e000 */
[----:B------:R-:W-:Y:S01]  /*1e160*/  @!P1 FMUL R28, R28, 0.5 ;  /* 0x3f0000001c1c9820 */ /* 0x000fe20000400000 */
[----:B------:R-:W1:Y:S01]  /*1e170*/  MUFU.EX2 R115, R25 ;  /* 0x0000001900737308 */ /* 0x000e620000000800 */
[----:B--2---:R-:W-:Y:S01]  /*1e180*/  @!P6 FMUL R113, R113, R113 ;  /* 0x000000717171e220 */ /* 0x004fe20000400000 */
[----:B------:R-:W-:-:S04]  /*1e190*/  FSETP.GEU.AND P6, PT, R30, -126, PT ;  /* 0xc2fc00001e00780b */ /* 0x000fc80003fce000 */
[----:B------:R-:W-:Y:S01]  /*1e1a0*/  F2FP.F16.F32.PACK_AB R49, R113, R112 ;  /* 0x000000707131723e */ /* 0x000fe200000000ff */
[----:B------:R-:W-:Y:S01]  /*1e1b0*/  @!P0 FMUL R29, R29, 0.5 ;  /* 0x3f0000001d1d8820 */ /* 0x000fe20000400000 */
[----:B------:R-:W2:Y:S01]  /*1e1c0*/  MUFU.EX2 R116, R26 ;  /* 0x0000001a00747308 */ /* 0x000ea20000000800 */
[----:B---3--:R-:W-:Y:S01]  /*1e1d0*/  @!P5 FMUL R114, R114, R114 ;  /* 0x000000727272d220 */ /* 0x008fe20000400000 */
[----:B------:R-:W-:Y:S02]  /*1e1e0*/  FSETP.GEU.AND P5, PT, R31, -126, PT ;  /* 0xc2fc00001f00780b */ /* 0x000fe40003fae000 */
[----:B------:R-:W-:-:S03]  /*1e1f0*/  F2FP.F16.F32.PACK_AB R24, R17, R16 ;  /* 0x000000101118723e */ /* 0x000fc600000000ff */
[----:B------:R-:W-:Y:S01]  /*1e200*/  @!P6 FMUL R30, R30, 0.5 ;  /* 0x3f0000001e1ee820 */ /* 0x000fe20000400000 */
[----:B------:R-:W3:Y:S01]  /*1e210*/  MUFU.EX2 R117, R27 ;  /* 0x0000001b00757308 */ /* 0x000ee20000000800 */
[----:B-1----:R-:W-:Y:S01]  /*1e220*/  @!P4 FMUL R115, R115, R115 ;  /* 0x000000737373c220 */ /* 0x002fe20000400000 */
[----:B------:R-:W-:Y:S02]  /*1e230*/  FSETP.GEU.AND P4, PT, R32, -126, PT ;  /* 0xc2fc00002000780b */ /* 0x000fe40003f8e000 */
[----:B------:R-:W-:Y:S02]  /*1e240*/  F2FP.F16.F32.PACK_AB R25, R19, R18 ;  /* 0x000000121319723e */ /* 0x000fe400000000ff */
[----:B------:R-:W-:Y:S01]  /*1e250*/  F2FP.F16.F32.PACK_AB R50, R115, R114 ;  /* 0x000000727332723e */ /* 0x000fe200000000ff */
[----:B------:R-:W-:Y:S01]  /*1e260*/  @!P5 FMUL R31, R31, 0.5 ;  /* 0x3f0000001f1fd820 */ /* 0x000fe20000400000 */
[----:B------:R-:W1:Y:S01]  /*1e270*/  MUFU.EX2 R120, R28 ;  /* 0x0000001c00787308 */ /* 0x000e620000000800 */
[----:B--2---:R-:W-:Y:S01]  /*1e280*/  @!P3 FMUL R116, R116, R116 ;  /* 0x000000747474b220 */ /* 0x004fe20000400000 */
[----:B------:R-:W-:-:S02]  /*1e290*/  FSETP.GEU.AND P3, PT, R33, -126, PT ;  /* 0xc2fc00002100780b */ /* 0x000fc40003f6e000 */
[----:B------:R-:W-:-:S03]  /*1e2a0*/  F2FP.F16.F32.PACK_AB R26, R23, R22 ;  /* 0x00000016171a723e */ /* 0x000fc600000000ff */
[----:B------:R-:W-:Y:S01]  /*1e2b0*/  @!P4 FMUL R32, R32, 0.5 ;  /* 0x3f0000002020c820 */ /* 0x000fe20000400000 */
[----:B------:R-:W2:Y:S01]  /*1e2c0*/  MUFU.EX2 R121, R29 ;  /* 0x0000001d00797308 */ /* 0x000ea20000000800 */
[----:B---3--:R-:W-:Y:S01]  /*1e2d0*/  @!P2 FMUL R117, R117, R117 ;  /* 0x000000757575a220 */ /* 0x008fe20000400000 */
[----:B------:R-:W-:Y:S02]  /*1e2e0*/  FSETP.GEU.AND P2, PT, R34, -126, PT ;  /* 0xc2fc00002200780b */ /* 0x000fe40003f4e000 */
[----:B------:R-:W-:Y:S02]  /*1e2f0*/  F2FP.F16.F32.PACK_AB R27, R57, R56 ;  /* 0x00000038391b723e */ /* 0x000fe400000000ff */
[----:B------:R-:W-:Y:S01]  /*1e300*/  F2FP.F16.F32.PACK_AB R51, R117, R116 ;  /* 0x000000747533723e */ /* 0x000fe200000000ff */
[----:B------:R-:W-:Y:S01]  /*1e310*/  @!P3 FMUL R33, R33, 0.5 ;  /* 0x3f0000002121b820 */ /* 0x000fe20000400000 */
[----:B------:R-:W3:Y:S01]  /*1e320*/  MUFU.EX2 R122, R30 ;  /* 0x0000001e007a7308 */ /* 0x000ee20000000800 */
[----:B-1----:R-:W-:Y:S01]  /*1e330*/  @!P1 FMUL R120, R120, R120 ;  /* 0x0000007878789220 */ /* 0x002fe20000400000 */
[----:B------:R-:W-:-:S02]  /*1e340*/  FSETP.GEU.AND P1, PT, R35, -126, PT ;  /* 0xc2fc00002300780b */ /* 0x000fc40003f2e000 */
[----:B------:R-:W-:-:S03]  /*1e350*/  F2FP.F16.F32.PACK_AB R28, R59, R58 ;  /* 0x0000003a3b1c723e */ /* 0x000fc600000000ff */
[----:B------:R-:W-:Y:S01]  /*1e360*/  @!P2 FMUL R34, R34, 0.5 ;  /* 0x3f0000002222a820 */ /* 0x000fe20000400000 */
[----:B------:R-:W1:Y:S01]  /*1e370*/  MUFU.EX2 R123, R31 ;  /* 0x0000001f007b7308 */ /* 0x000e620000000800 */
[----:B--2---:R-:W-:Y:S01]  /*1e380*/  @!P0 FMUL R121, R121, R121 ;  /* 0x0000007979798220 */ /* 0x004fe20000400000 */
[----:B------:R-:W-:Y:S02]  /*1e390*/  LOP3.LUT P0, RZ, R0, 0x3, R93, 0x48, !PT ;  /* 0x0000000300ff7812 */ /* 0x000fe4000780485d */
[----:B------:R-:W-:Y:S02]  /*1e3a0*/  F2FP.F16.F32.PACK_AB R29, R61, R60 ;  /* 0x0000003c3d1d723e */ /* 0x000fe400000000ff */
[----:B------:R-:W-:Y:S01]  /*1e3b0*/  F2FP.F16.F32.PACK_AB R52, R121, R120 ;  /* 0x000000787934723e */ /* 0x000fe200000000ff */
[----:B------:R-:W-:Y:S01]  /*1e3c0*/  @!P1 FMUL R35, R35, 0.5 ;  /* 0x3f00000023239820 */ /* 0x000fe20000400000 */
[----:B------:R-:W2:Y:S01]  /*1e3d0*/  MUFU.EX2 R126, R32 ;  /* 0x00000020007e7308 */ /* 0x000ea20000000800 */
[----:B---3--:R-:W-:Y:S01]  /*1e3e0*/  @!P6 FMUL R122, R122, R122 ;  /* 0x0000007a7a7ae220 */ /* 0x008fe20000400000 */
[----:B------:R-:W-:-:S06]  /*1e3f0*/  F2FP.F16.F32.PACK_AB R30, R63, R62 ;  /* 0x0000003e3f1e723e */ /* 0x000fcc00000000ff */
[----:B------:R-:W3:Y:S01]  /*1e400*/  MUFU.EX2 R127, R33 ;  /* 0x00000021007f7308 */ /* 0x000ee20000000800 */
[----:B-1----:R-:W-:Y:S01]  /*1e410*/  @!P5 FMUL R123, R123, R123 ;  /* 0x0000007b7b7bd220 */ /* 0x002fe20000400000 */
[----:B------:R-:W-:-:S04]  /*1e420*/  F2FP.F16.F32.PACK_AB R31, R65, R64 ;  /* 0x00000040411f723e */ /* 0x000fc800000000ff */
[----:B------:R-:W-:Y:S02]  /*1e430*/  F2FP.F16.F32.PACK_AB R53, R123, R122 ;  /* 0x0000007a7b35723e */ /* 0x000fe400000000ff */
[----:B------:R-:W1:Y:S01]  /*1e440*/  MUFU.EX2 R124, R34 ;  /* 0x00000022007c7308 */ /* 0x000e620000000800 */
[----:B--2---:R-:W-:Y:S01]  /*1e450*/  @!P4 FMUL R126, R126, R126 ;  /* 0x0000007e7e7ec220 */ /* 0x004fe20000400000 */
[----:B------:R-:W-:-:S06]  /*1e460*/  F2FP.F16.F32.PACK_AB R32, R67, R66 ;  /* 0x000000424320723e */ /* 0x000fcc00000000ff */
[----:B------:R-:W2:Y:S01]  /*1e470*/  MUFU.EX2 R125, R35 ;  /* 0x00000023007d7308 */ /* 0x000ea20000000800 */
[----:B---3--:R-:W-:Y:S01]  /*1e480*/  @!P3 FMUL R127, R127, R127 ;  /* 0x0000007f7f7fb220 */ /* 0x008fe20000400000 */
[----:B------:R-:W-:-:S04]  /*1e490*/  F2FP.F16.F32.PACK_AB R33, R99, R98 ;  /* 0x000000626321723e */ /* 0x000fc800000000ff */
[----:B------:R-:W-:Y:S01]  /*1e4a0*/  F2FP.F16.F32.PACK_AB R54, R127, R126 ;  /* 0x0000007e7f36723e */ /* 0x000fe200000000ff */
[----:B-1----:R-:W-:Y:S01]  /*1e4b0*/  @!P2 FMUL R124, R124, R124 ;  /* 0x0000007c7c7ca220 */ /* 0x002fe20000400000 */
[----:B------:R-:W-:Y:S01]  /*1e4c0*/  F2FP.F16.F32.PACK_AB R34, R101, R100 ;  /* 0x000000646522723e */ /* 0x000fe200000000ff */
[----:B--2---:R-:W-:Y:S01]  /*1e4d0*/  @!P1 FMUL R125, R125, R125 ;  /* 0x0000007d7d7d9220 */ /* 0x004fe20000400000 */
[----:B------:R-:W-:-:S04]  /*1e4e0*/  F2FP.F16.F32.PACK_AB R35, R103, R102 ;  /* 0x000000666723723e */ /* 0x000fc800000000ff */
        /* <DEDUP_REMOVED lines=18> */
.L_x_323:
[----:B------:R-:W-:Y:S01]  /*1e610*/  MOV R0, UR49 ;  /* 0x0000003100007c02 */ /* 0x000fe20008000f00 */
[----:B------:R-:W-:Y:S05]  /*1e620*/  WARPSYNC.ALL ;  /* 0x0000000000007948 */ /* 0x000fea0003800000 */
[----:B------:R-:W-:Y:S01]  /*1e630*/  ISETP.GT.U32.AND P0, PT, R0, 0x1, PT ;  /* 0x000000010000780c */ /* 0x000fe20003f04070 */
[----:B------:R1:W-:Y:S01]  /*1e640*/  STTM.x32 tmem[UR36], R24 ;  /* 0x00000018000079ed */ /* 0x0003e200082c0024 */
[----:B------:R-:W2:Y:S11]  /*1e650*/  FENCE.VIEW.ASYNC.T ;  /* 0x00000000000073c6 */ /* 0x000eb60000000200 */
[----:B------:R-:W-:Y:S05]  /*1e660*/  @P0 BRA `(.L_x_324) ;  /* 0x0000000000080947 */ /* 0x000fea0003800000 */
[----:B------:R-:W-:Y:S05]  /*1e670*/  BPT.TRAP 0x1 ;  /* 0x000000040000795c */ /* 0x000fea0000300000 */
[----:B------:R-:W-:Y:S05]  /*1e680*/  BPT.TRAP 0x1 ;  /* 0x000000040000795c */ /* 0x000fea0000300000 */
.L_x_324:
[----:B------:R-:W3:Y:S01]  /*1e690*/  S2UR UR4, SR_CgaCtaId ;  /* 0x00000000000479c3 */ /* 0x000ee20000008800 */
[----:B------:R-:W-:Y:S01]  /*1e6a0*/  UISETP.NE.AND UP0, UPT, UR48, URZ, UPT ;  /* 0x000000ff3000728c */ /* 0x000fe2000bf05270 */
[----:B------:R-:W-:-:S13]  /*1e6b0*/  R2UR UR5, R118 ;  /* 0x00000000760572ca */ /* 0x000fda00000e0000 */
[----:B------:R-:W-:Y:S02]  /*1e6c0*/  ULOP3.LUT UR36, UR5, 0x1, URZ, 0x3c, !UPT ;  /* 0x0000000105247892 */ /* 0x000fe4000f8e3cff */
[----:B---3--:R-:W-:-:S09]  /*1e6d0*/  UPRMT UR4, UR4, 0x654, UR53 ;  /* 0x0000065404047896 */ /* 0x008fd20008000035 */
[----:B--2---:R-:W-:Y:S01]  /*1e6e0*/  SYNCS.ARRIVE.TRANS64.RED.A1T0 RZ, [UR4], RZ ;  /* 0x000000ffffff79a7 */ /* 0x004fe20008100404 */
[----:B------:R-:W-:Y:S05]  /*1e6f0*/  BRA.U UP0, `(.L_x_325) ;  /* 0x0000000100047547 */ /* 0x000fea000b800000 */
[----:B------:R-:W-:Y:S05]  /*1e700*/  BPT.TRAP 0x1 ;  /* 0x000000040000795c */ /* 0x000fea0000300000 */
.L_x_325:
[----:B------:R-:W-:Y:S01]  /*1e710*/  MOV R0, UR37 ;  /* 0x0000002500007c02 */ /* 0x000fe20008000f00 */
[----:B------:R-:W-:Y:S01]  /*1e720*/  FADD2 R18, R18.F32x2.HI_LO, RZ.F32 ;  /* 0x000000ff1212724b */ /* 0x000fe20000200000 */
[----:B------:R-:W-:Y:S01]  /*1e730*/  FSETP.NEU.AND P1, PT, R89, R111, PT ;  /* 0x0000006f5900720b */ /* 0x000fe20003f2d000 */
[----:B------:R-:W-:Y:S01]  /*1e740*/  FADD2 R22, R22.F32x2.HI_LO, RZ.F32 ;  /* 0x000000ff1616724b */ /* 0x000fe20000200000 */
[----:B------:R-:W-:Y:S01]  /*1e750*/  SHF.L.U32 R0, R0, 0x1f, RZ ;  /* 0x0000001f00007819 */ /* 0x000fe200000006ff */
[----:B------:R-:W-:Y:S02]  /*1e760*/  FADD2 R18, R18.F32x2.HI_LO, R60.F32x2.HI_LO ;  /* 0x0000003c1212724b */ /* 0x000fe40000000000 */
[----:B------:R-:W-:Y:S01]  /*1e770*/  FADD2 R56, R56.F32x2.HI_LO, RZ.F32 ;  /* 0x000000ff3838724b */ /* 0x000fe20000200000 */
[----:B------:R-:W2:Y:S01]  /*1e780*/  SYNCS.PHASECHK.TRANS64.TRYWAIT P2, [UR50], R0 ;  /* 0x00000000ff0075a7 */ /* 0x000ea20008041132 */
[----:B------:R-:W-:Y:S02]  /*1e790*/  FADD2 R22, R22.F32x2.HI_LO, R62.F32x2.HI_LO ;  /* 0x0000003e1616724b */ /* 0x000fe40000000000 */
[----:B------:R-:W-:-:S02]  /*1e7a0*/  FADD2 R56, R56.F32x2.HI_LO, R64.F32x2.HI_LO ;  /* 0x000000403838724b */ /* 0x000fc40000000000 */
[----:B------:R-:W-:Y:S02]  /*1e7b0*/  FADD2 R18, R18.F32x2.HI_LO, R98.F32x2.HI_LO ;  /* 0x000000621212724b */ /* 0x000fe40000000000 */
[----:B------:R-:W-:Y:S01]  /*1e7c0*/  FADD2 R22, R22.F32x2.HI_LO, R100.F32x2.HI_LO ;  /* 0x000000641616724b */ /* 0x000fe20000000000 */
[----:B--2---:R-:W-:Y:S06]  /*1e7d0*/  @!P2 BRA `(.L_x_326) ;  /* 0x000000700038a947 */ /* 0x004fec0003800000 */
.L_x_471:
[----:B------:R-:W-:Y:S01]  /*1e7e0*/  BSSY.RECONVERGENT B0, `(.L_x_327) ;  /* 0x000000b000007945 */ /* 0x000fe20003800200 */
[----:B--2---:R-:W-:-:S03]  /*1e7f0*/  MOV R0, 0x3f000000 ;  /* 0x3f00000000007802 */ /* 0x004fc60000000f00 */
[----:B------:R-:W-:Y:S05]  /*1e800*/  @!P1 BRA `(.L_x_328) ;  /* 0x0000000000209947 */ /* 0x000fea0003800000 */
[----:B------:R-:W2:Y:S01]  /*1e810*/  LDCU UR4, c[0x0][0x704] ;  /* 0x0000e080ff0477ac */ /* 0x000ea20008000800 */
[----:B------:R-:W-:-:S04]  /*1e820*/  FADD R0, -R111, R89 ;  /* 0x000000596f007221 */ /* 0x000fc80000000100 */
[----:B--2---:R-:W-:-:S05]  /*1e830*/  FMUL R0, R0, UR4 ;  /* 0x0000000400007c20 */ /* 0x004fca0008400000 */
[----:B------:R-:W-:-:S13]  /*1e840*/  FSETP.GEU.AND P1, PT, R0, -126, PT ;  /* 0xc2fc00000000780b */ /* 0x000fda0003f2e000 */
[----:B------:R-:W-:-:S06]  /*1e850*/  @!P1 FMUL R0, R0, 0.5 ;  /* 0x3f00000000009820 */ /* 0x000fcc0000400000 */
[----:B------:R-:W2:Y:S02]  /*1e860*/  MUFU.EX2 R0, R0 ;  /* 0x0000000000007308 */ /* 0x000ea40000000800 */
[----:B--2---:R-:W-:-:S04]  /*1e870*/  @!P1 FMUL R0, R0, R0 ;  /* 0x0000000000009220 */ /* 0x004fc80000400000 */
[----:B------:R-:W-:Y:S02]  /*1e880*/  FMUL R0, R0, 0.5 ;  /* 0x3f00000000007820 */ /* 0x000fe40000400000 */
.L_x_328:
[----:B------:R-:W-:Y:S05]  /*1e890*/  BSYNC.RECONVERGENT B0 ;  /* 0x0000000000007941 */ /* 0x000fea0003800200 */
.L_x_327:
[----:B------:R-:W-:Y:S01]  /*1e8a0*/  FMUL R88, R0, R88 ;  /* 0x0000005800587220 */ /* 0x000fe20000400000 */
[----:B------:R-:W-:Y:S02]  /*1e8b0*/  FADD2 R56, R56.F32x2.HI_LO, R102.F32x2.HI_LO ;  /* 0x000000663838724b */ /* 0x000fe40000000000 */
        /* <DEDUP_REMOVED lines=27> */
[----:B------:R-:W-:Y:S05]  /*1ea70*/  @P0 BRA `(.L_x_329) ;  /* 0x0000000000040947 */ /* 0x000fea0003800000 */
[----:B------:R-:W-:Y:S05]  /*1ea80*/  BPT.TRAP 0x1 ;  /* 0x000000040000795c */ /* 0x000fea0000300000 */
.L_x_329:
[----:B------:R-:W-:Y:S01]  /*1ea90*/  IMAD.U32 R3, RZ, RZ, UR36 ;  /* 0x00000024ff037e24 */ /* 0x000fe2000f8e00ff */
[----:B------:R-:W-:-:S04]  /*1eaa0*/  ISETP.NE.AND P0, PT, R92, R91, PT ;  /* 0x0000005b5c00720c */ /* 0x000fc80003f05270 */
[----:B------:R-:W-:-:S04]  /*1eab0*/  SHF.L.U32 R3, R3, 0x1f, RZ ;  /* 0x0000001f03037819 */ /* 0x000fc800000006ff */
[----:B------:R-:W2:Y:S02]  /*1eac0*/  SYNCS.PHASECHK.TRANS64.TRYWAIT P1, [UR43], R3 ;  /* 0x00000003ff0075a7 */ /* 0x000ea4000802112b */
[----:B--2---:R-:W-:Y:S05]  /*1ead0*/  @!P1 BRA `(.L_x_330) ;  /* 0x0000006c00909947 */ /* 0x004fea0003800000 */
.L_x_473:
        /* <DEDUP_REMOVED lines=17> */
.L_x_331:
[----:B------:R-:W-:Y:S05]  /*1ebf0*/  WARPSYNC.ALL ;  /* 0x0000000000007948 */ /* 0x000fea0003800000 */
[----:B------:R-:W-:Y:S01]  /*1ec00*/  R2UR UR4, R96 ;  /* 0x00000000600472ca */ /* 0x000fe200000e0000 */
[----:B------:R-:W-:Y:S01]  /*1ec10*/  UISETP.NE.AND UP0, UPT, UR42, URZ, UPT ;  /* 0x000000ff2a00728c */ /* 0x000fe2000bf05270 */
[----:B------:R-:W-:-:S03]  /*1ec20*/  LOP3.LUT R90, R90, 0x1, RZ, 0x3c, !PT ;  /* 0x000000015a5a7812 */ /* 0x000fc600078e3cff */
[----:B------:R-:W-:Y:S02]  /*1ec30*/  USEL UR45, UR45, UR37, UP0 ;  /* 0x000000252d2d7287 */ /* 0x000fe40008000000 */
[----:B------:R-:W-:Y:S02]  /*1ec40*/  USEL UR44, UR37, UR44, UP0 ;  /* 0x0000002c252c7287 */ /* 0x000fe40008000000 */
[----:B------:R-:W-:Y:S02]  /*1ec50*/  USEL UR47, UR47, UR36, UP0 ;  /* 0x000000242f2f7287 */ /* 0x000fe40008000000 */
[----:B------:R-:W-:Y:S02]  /*1ec60*/  USEL UR46, UR36, UR46, UP0 ;  /* 0x0000002e242e7287 */ /* 0x000fe40008000000 */
[----:B------:R4:W-:Y:S10]  /*1ec70*/  STTM.x2 tmem[UR4], R118 ;  /* 0x00000076000079ed */ /* 0x0009f400080c0004 */
.L_x_315:
[----:B------:R-:W-:-:S09]  /*1ec80*/  UISETP.NE.AND UP0, UPT, UR48, URZ, UPT ;  /* 0x000000ff3000728c */ /* 0x000fd2000bf05270 */
[----:B------:R-:W-:Y:S05]  /*1ec90*/  BRA.U UP0, `(.L_x_332) ;  /* 0x0000000100047547 */ /* 0x000fea000b800000 */
[----:B------:R-:W-:Y:S05]  /*1eca0*/  BPT.TRAP 0x1 ;  /* 0x000000040000795c */ /* 0x000fea0000300000 */
.L_x_332:
[----:B------:R-:W-:Y:S01]  /*1ecb0*/  SYNCS.ARRIVE.TRANS64.A1T0 RZ, [UR55], RZ ;  /* 0x000000ffffff79a7 */ /* 0x000fe20008100037 */
[----:B------:R-:W-:-:S04]  /*1ecc0*/  UISETP.NE.AND UP1, UPT, UR42, URZ, UPT ;  /* 0x000000ff2a00728c */ /* 0x000fc8000bf25270 */
[----:B------:R-:W-:-:S04]  /*1ecd0*/  USEL UR4, UR44, UR45, UP1 ;  /* 0x0000002d2c047287 */ /* 0x000fc80008800000 */
[----:B------:R-:W-:Y:S01]  /*1ece0*/  ULOP3.LUT UR4, UR4, 0x1, URZ, 0x3c, !UPT ;  /* 0x0000000104047892 */ /* 0x000fe2000f8e3cff */
[----:B------:R-:W-:Y:S11]  /*1ecf0*/  BRA.U UP0, `(.L_x_333) ;  /* 0x0000000100047547 */ /* 0x000ff6000b800000 */
[----:B------:R-:W-:Y:S05]  /*1ed00*/  BPT.TRAP 0x1 ;  /* 0x000000040000795c */ /* 0x000fea0000300000 */
.L_x_333:
[----:B-12---:R-:W-:Y:S01]  /*1ed10*/  MOV R3, UR4 ;  /* 0x0000000400037c02 */ /* 0x006fe20008000f00 */
[----:B------:R-:W-:-:S03]  /*1ed20*/  UISETP.GT.U32.AND UP0, UPT, UR49, 0x1, UPT ;  /* 0x000000013100788c */ /* 0x000fc6000bf04070 */
[----:B------:R-:W-:-:S04]  /*1ed30*/  SHF.L.U32 R3, R3, 0x1f, RZ ;  /* 0x0000001f03037819 */ /* 0x000fc800000006ff */
[----:B------:R-:W1:Y:S02]  /*1ed40*/  SYNCS.PHASECHK.TRANS64.TRYWAIT P0, [UR50], R3 ;  /* 0x00000003ff0075a7 */ /* 0x000e640008001132 */
[----:B-1----:R-:W-:Y:S05]  /*1ed50*/  @!P0 BRA `(.L_x_334) ;  /* 0x0000006c00088947 */ /* 0x002fea0003800000 */
.L_x_475:
[----:B------:R-:W-:Y:S05]  /*1ed60*/  BRA.U UP0, `(.L_x_335) ;  /* 0x0000000100087547 */ /* 0x000fea000b800000 */
[----:B------:R-:W-:Y:S05]  /*1ed70*/  BPT.TRAP 0x1 ;  /* 0x000000040000795c */ /* 0x000fea0000300000 */
[----:B------:R-:W-:Y:S05]  /*1ed80*/  BPT.TRAP 0x1 ;  /* 0x000000040000795c */ /* 0x000fea0000300000 */
.L_x_335:
[----:B------:R-:W2:Y:S01]  /*1ed90*/  S2UR UR5, SR_CgaCtaId ;  /* 0x00000000000579c3 */ /* 0x000ea20000008800 */
[----:B------:R-:W-:-:S04]  /*1eda0*/  UISETP.NE.AND UP0, UPT, UR42, URZ, UPT ;  /* 0x000000ff2a00728c */ /* 0x000fc8000bf05270 */
[----:B------:R-:W-:Y:S02]  /*1edb0*/  USEL UR45, UR45, UR4, UP0 ;  /* 0x000000042d2d7287 */ /* 0x000fe40008000000 */
[----:B------:R-:W-:Y:S02]  /*1edc0*/  USEL UR44, UR4, UR44, UP0 ;  /* 0x0000002c042c7287 */ /* 0x000fe40008000000 */
[----:B--2---:R-:W-:-:S09]  /*1edd0*/  UPRMT UR5, UR5, 0x654, UR53 ;  /* 0x0000065405057896 */ /* 0x004fd20008000035 */
[----:B------:R-:W-:Y:S01]  /*1ede0*/  SYNCS.ARRIVE.TRANS64.RED.A1T0 RZ, [UR5], RZ ;  /* 0x000000ffffff79a7 */ /* 0x000fe20008100405 */
[----:B------:R-:W-:-:S04]  /*1edf0*/  USEL UR5, UR46, UR47, UP0 ;  /* 0x0000002f2e057287 */ /* 0x000fc80008000000 */
[----:B------:R-:W-:-:S04]  /*1ee00*/  ULOP3.LUT UR5, UR5, 0x1, URZ, 0x3c, !UPT ;  /* 0x0000000105057892 */ /* 0x000fc8000f8e3cff */
[----:B------:R-:W-:Y:S02]  /*1ee10*/  USEL UR46, UR5, UR46, UP0 ;  /* 0x0000002e052e7287 */ /* 0x000fe40008000000 */
[----:B------:R-:W-:-:S12]  /*1ee20*/  USEL UR47, UR47, UR5, UP0 ;  /* 0x000000052f2f7287 */ /* 0x000fd80008000000 */
.L_x_293:
[----:B------:R-:W2:Y:S01]  /*1ee30*/  LDCU UR4, c[0x0][0x900] ;  /* 0x00012000ff0477ac */ /* 0x000ea20008000800 */
[----:B------:R-:W-:Y:S02]  /*1ee40*/  R2UR UR6, R97 ;  /* 0x00000000610672ca */ /* 0x000fe400000e0000 */
[----:B------:R-:W-:-:S13]  /*1ee50*/  R2UR UR5, R2 ;  /* 0x00000000020572ca */ /* 0x000fda00000e0000 */
[----:B------:R-:W-:-:S04]  /*1ee60*/  UIADD3 UR5, UPT, UPT, UR6, UR5, URZ ;  /* 0x0000000506057290 */ /* 0x000fc8000fffe0ff */
[----:B--2---:R-:W-:Y:S02]  /*1ee70*/  UISETP.GE.AND UP0, UPT, UR5, UR4, UPT ;  /* 0x000000040500728c */ /* 0x004fe4000bf06270 */
[----:B------:R-:W-:-:S07]  /*1ee80*/  IMAD.U32 R2, RZ, RZ, UR5 ;  /* 0x00000005ff027e24 */ /* 0x000fce000f8e00ff */
[----:B------:R-:W-:Y:S05]  /*1ee90*/  BRA.U !UP0, `(.L_x_336) ;  /* 0xffffffa508f47547 */ /* 0x000fea000b83ffff */
[----:B------:R-:W-:Y:S05]  /*1eea0*/  EXIT ;  /* 0x000000000000794d */ /* 0x000fea0003800000 */
.L_x_26:
[----:B------:R-:W-:-:S05]  /*1eeb0*/  IMAD.MOV.U32 R0, RZ, RZ, -0x4 ;  /* 0xfffffffcff007424 */ /* 0x000fca00078e00ff */
[----:B------:R-:W-:-:S05]  /*1eec0*/  VIADDMNMX.U32 R0, R3, R0, 0x2, PT ;  /* 0x0000000203007446 */ /* 0x000fca0003800000 */
[----:B------:R-:W-:-:S06]  /*1eed0*/  IMAD.SHL.U32 R4, R0, 0x4, RZ ;  /* 0x0000000400047824 */ /* 0x000fcc00078e00ff */
[----:B------:R-:W1:Y:S02]  /*1eee0*/  LDC R4, c[0x2][R4] ;  /* 0x0080000004047b82 */ /* 0x000e640000000800 */
[----:B-1----:R-:W-:-:S04]  /*1eef0*/  SHF.R.S32.HI R5, RZ, 0x1f, R4 ;  /* 0x0000001fff057819 */ /* 0x002fc80000011404 */
.L_x_512:
[----:B------:R-:W-:Y:S05]  /*1ef00*/  BRX R4 -0x1ef10                                                                                                                                                                                                                                                                                                                                                                                                                                                                                                                                                                                 (*"BRANCH_TARGETS .L_x_513,.L_x_514,.L_x_515"*) ;  /* 0xfffffe10043c7949 */ /* 0x000fea000383ffff */
.L_x_515:
[----:B------:R-:W-:-:S08]  /*1ef10*/  NOP ;  /* 0x0000000000007918 */ /* 0x000fd00000000000 */
[----:B------:R-:W-:-:S00]  /*1ef20*/  USETMAXREG.DEALLOC.CTAPOOL 0x18 ;  /* 0x00000018000079c8 */ /* 0x000fc000080e0500 */
[----:B------:R-:W-:Y:S05]  /*1ef30*/  EXIT ;  /* 0x000000000000794d */ /* 0x000fea0003800000 */
.L_x_513:
[----:B------:R-:W-:-:S08]  /*1ef40*/  NOP ;  /* 0x0000000000007918 */ /* 0x000fd00000000000 */
[----:B------:R-:W1:-:S00]  /*1ef50*/  USETMAXREG.DEALLOC.CTAPOOL 0x20 ;  /* 0x00000020000079c8 */ /* 0x000e4000080e0500 */
[----:B-1----:R-:W1:Y:S01]  /*1ef60*/  LDC R0, c[0x0][0x900] ;  /* 0x00024000ff007b82 */ /* 0x002e620000000800 */
[----:B------:R-:W-:-:S13]  /*1ef70*/  R2UR UR4, R2 ;  /* 0x00000000020472ca */ /* 0x000fda00000e0000 */
[----:B-1----:R-:W-:-:S13]  /*1ef80*/  ISETP.LE.AND P1, PT, R0, UR4, PT ;  /* 0x0000000400007c0c */ /* 0x002fda000bf23270 */
[----:B------:R-:W-:Y:S05]  /*1ef90*/  @P1 EXIT ;  /* 0x000000000000194d */ /* 0x000fea0003800000 */
[----:B------:R-:W-:Y:S01]  /*1efa0*/  HFMA2 R5, -RZ, RZ, 0, 5.9604644775390625e-08 ;  /* 0x00000001ff057431 */ /* 0x000fe200000001ff */
[----:B------:R-:W-:Y:S01]  /*1efb0*/  PLOP3.LUT P5, PT, P5, P6, PT, 0xf8, 0x8f ;  /* 0x00000000008f781c */ /* 0x000fe20002fadf70 */
[----:B------:R-:W1:Y:S01]  /*1efc0*/  LDCU.64 UR48, c[0x0][0x348] ;  /* 0x00006900ff3077ac */ /* 0x000e620008000a00 */
[----:B------:R-:W-:Y:S01]  /*1efd0*/  UPLOP3.LUT UP1, UPT, UP2, UP3, UPT, 0xf8, 0x8f ;  /* 0x00000000008f789c */ /* 0x000fe20001727f70 */
[----:B------:R-:W-:Y:S01]  /*1efe0*/  UMOV UR23, 0x1 ;  /* 0x0000000100177882 */ /* 0x000fe20000000000 */
[----:B------:R-:W-:-:S09]  /*1eff0*/  UMOV UR15, URZ ;  /* 0x000000ff000f7c82 */ /* 0x000fd20008000000 */
.L_x_394:
[----:B--2---:R-:W2:Y:S01]  /*1f000*/  LDCU.64 UR6, c[0x0][0x908] ;  /* 0x00012100ff0677ac */ /* 0x004ea20008000a00 */
[----:B------:R-:W-:Y:S01]  /*1f010*/  R2UR UR11, R2 ;  /* 0x00000000020b72ca */ /* 0x000fe200000e0000 */
[----:B------:R-:W3:Y:S01]  /*1f020*/  LDCU UR10, c[0x0][0x904] ;  /* 0x00012080ff0a77ac */ /* 0x000ee20008000800 */
[----:B------:R-:W4:Y:S01]  /*1f030*/  LDCU.64 UR8, c[0x0][0x920] ;  /* 0x00012400ff0877ac */ /* 0x000f220008000a00 */
[----:B------:R-:W5:Y:S01]  /*1f040*/  LDCU UR12, c[0x0][0x91c] ;  /* 0x00012380ff0c77ac */ /* 0x000f620008000800 */
[----:B-1----:R-:W1:Y:S09]  /*1f050*/  LDCU.64 UR30, c[0x0][0x380] ;  /* 0x00007000ff1e77ac */ /* 0x002e720008000a00 */
[----:B--2---:R-:W-:-:S02]  /*1f060*/  UIMAD.WIDE.U32 UR4, UR11, UR6, URZ ;  /* 0x000000060b0472a5 */ /* 0x004fc4000f8e00ff */
[----:B---3--:R-:W-:-:S05]  /*1f070*/  UISETP.NE.AND UP2, UPT, UR10, 0x1, UPT ;  /* 0x000000010a00788c */ /* 0x008fca000bf45270 */
[----:B------:R-:W-:Y:S02]  /*1f080*/  UMOV UR4, UR5 ;  /* 0x0000000500047c82 */ /* 0x000fe40008000000 */
[----:B------:R-:W-:-:S04]  /*1f090*/  USHF.R.U32.HI UR4, URZ, UR7, UR4 ;  /* 0x00000007ff047299 */ /* 0x000fc80008011604 */
[----:B------:R-:W-:Y:S02]  /*1f0a0*/  USEL UR14, UR11, UR4, !UP2 ;  /* 0x000000040b0e7287 */ /* 0x000fe4000d000000 */
[----:B-----5:R-:W-:Y:S02]  /*1f0b0*/  UISETP.NE.AND UP2, UPT, UR12, 0x1, UPT ;  /* 0x000000010c00788c */ /* 0x020fe4000bf45270 */
[----:B----4-:R-:W-:-:S07]  /*1f0c0*/  UIMAD.WIDE.U32 UR4, UR14, UR8, URZ ;  /* 0x000000080e0472a5 */ /* 0x010fce000f8e00ff */
[----:B------:R-:W-:Y:S02]  /*1f0d0*/  UMOV UR4, UR5 ;  /* 0x0000000500047c82 */ /* 0x000fe40008000000 */
[----:B------:R-:W-:Y:S02]  /*1f0e0*/  USHF.R.U32.HI UR5, URZ, UR9, UR4 ;  /* 0x00000009ff057299 */ /* 0x000fe40008011604 */
[----:B------:R-:W-:Y:S02]  /*1f0f0*/  UIADD3 UR4, UPT, UPT, -UR14, URZ, URZ ;  /* 0x000000ff0e047290 */ /* 0x000fe4000fffe1ff */
[----:B------:R-:W-:Y:S02]  /*1f100*/  USEL UR6, UR14, UR5, !UP2 ;  /* 0x000000050e067287 */ /* 0x000fe4000d000000 */
[----:B------:R-:W-:Y:S02]  /*1f110*/  UIMAD UR4, UR10, UR4, UR11 ;  /* 0x000000040a0472a4 */ /* 0x000fe4000f8e020b */
[----:B-1----:R-:W-:-:S02]  /*1f120*/  UISETP.NE.AND UP2, UPT, UR31, URZ, UPT ;  /* 0x000000ff1f00728c */ /* 0x002fc4000bf45270 */
[----:B------:R-:W-:Y:S02]  /*1f130*/  USHF.L.U32 UR11, UR4, 0x8, URZ ;  /* 0x00000008040b7899 */ /* 0x000fe400080006ff */
[----:B------:R-:W-:Y:S02]  /*1f140*/  UIADD3 UR5, UPT, UPT, -UR6, URZ, URZ ;  /* 0x000000ff06057290 */ /* 0x000fe4000fffe1ff */
[----:B------:R-:W-:Y:S02]  /*1f150*/  UISETP.GE.OR UP2, UPT, UR11, UR30, !UP2 ;  /* 0x0000001e0b00728c */ /* 0x000fe4000d746670 */
[----:B------:R-:W-:-:S07]  /*1f160*/  UIMAD UR14, UR12, UR5, UR14 ;  /* 0x000000050c0e72a4 */ /* 0x000fce000f8e020e */
[----:B------:R-:W-:Y:S05]  /*1f170*/  BRA.U UP2, `(.L_x_337) ;  /* 0x0000002502507547 */ /* 0x000fea000b800000 */
[----:B------:R-:W1:Y:S01]  /*1f180*/  LDCU UR7, c[0x0][0x38c] ;  /* 0x00007180ff0777ac */ /* 0x000e620008000800 */
[----:B------:R-:W-:Y:S01]  /*1f190*/  BSSY.RECONVERGENT B0, `(.L_x_338) ;  /* 0x0000028000007945 */ /* 0x000fe20003800200 */
[----:B------:R-:W2:Y:S01]  /*1f1a0*/  LDCU.64 UR8, c[0x0][0x910] ;  /* 0x00012200ff0877ac */ /* 0x000ea20008000a00 */
[----:B------:R-:W3:Y:S01]  /*1f1b0*/  LDCU UR12, c[0x0][0x918] ;  /* 0x00012300ff0c77ac */ /* 0x000ee20008000800 */
[----:B-1----:R-:W-:Y:S01]  /*1f1c0*/  IMAD.U32 R4, RZ, RZ, UR7 ;  /* 0x00000007ff047e24 */ /* 0x002fe2000f8e00ff */
[----:B--2---:R-:W-:-:S04]  /*1f1d0*/  UIMAD.WIDE.U32 UR4, UR6, UR9, URZ ;  /* 0x00000009060472a5 */ /* 0x004fc8000f8e00ff */
[----:B------:R-:W-:Y:S01]  /*1f1e0*/  IABS R4, R4 ;  /* 0x0000000400047213 */ /* 0x000fe20000000000 */
[----:B------:R-:W-:-:S03]  /*1f1f0*/  UISETP.NE.AND UP2, UPT, UR8, 0x1, UPT ;  /* 0x000000010800788c */ /* 0x000fc6000bf45270 */
[----:B------:R-:W1:Y:S01]  /*1f200*/  I2F.RP R6, R4 ;  /* 0x0000000400067306 */ /* 0x000e620000209400 */
[----:B------:R-:W-:Y:S02]  /*1f210*/  UMOV UR4, UR5 ;  /* 0x0000000500047c82 */ /* 0x000fe40008000000 */
[----:B---3--:R-:W-:-:S04]  /*1f220*/  USHF.R.U32.HI UR12, URZ, UR12, UR4 ;  /* 0x0000000cff0c7299 */ /* 0x008fc80008011604 */
[----:B------:R-:W-:Y:S02]  /*1f230*/  USEL UR12, UR6, UR12, !UP2 ;  /* 0x0000000c060c7287 */ /* 0x000fe4000d000000 */
[----:B------:R-:W-:Y:S02]  /*1f240*/  UISETP.NE.AND UP2, UPT, UR7, URZ, UPT ;  /* 0x000000ff0700728c */ /* 0x000fe4000bf45270 */
[----:B------:R-:W-:Y:S01]  /*1f250*/  UIADD3 UR12, UPT, UPT, -UR12, URZ, URZ ;  /* 0x000000ff0c0c7290 */ /* 0x000fe2000fffe1ff */
[----:B-1----:R-:W1:Y:S03]  /*1f260*/  MUFU.RCP R6, R6 ;  /* 0x0000000600067308 */ /* 0x002e660000001000 */
[----:B------:R-:W-:-:S04]  /*1f270*/  UIMAD UR12, UR8, UR12, UR6 ;  /* 0x0000000c080c72a4 */ /* 0x000fc8000f8e0206 */
[----:B------:R-:W-:Y:S02]  /*1f280*/  ULOP3.LUT UR4, UR12, UR7, URZ, 0x3c, !UPT ;  /* 0x000000070c047292 */ /* 0x000fe4000f8e3cff */
[----:B------:R-:W-:Y:S02]  /*1f290*/  MOV R0, UR12 ;  /* 0x0000000c00007c02 */ /* 0x000fe40008000f00 */
[----:B------:R-:W-:Y:S02]  /*1f2a0*/  UISETP.GE.AND UP3, UPT, UR4, URZ, UPT ;  /* 0x000000ff0400728c */ /* 0x000fe4000bf66270 */
[----:B------:R-:W-:Y:S02]  /*1f2b0*/  IABS R0, R0 ;  /* 0x0000000000007213 */ /* 0x000fe40000000000 */
[----:B-1----:R-:W-:-:S04]  /*1f2c0*/  IADD3 R6, PT, PT, R6, 0xffffffe, RZ ;  /* 0x0ffffffe06067810 */ /* 0x002fc80007ffe0ff */
[----:B------:R-:W1:Y:S02]  /*1f2d0*/  F2I.FTZ.U32.TRUNC.NTZ R7, R6 ;  /* 0x0000000600077305 */ /* 0x000e64000021f000 */
[----:B-1----:R-:W-:Y:S02]  /*1f2e0*/  IMAD.MOV R3, RZ, RZ, -R7 ;  /* 0x000000ffff037224 */ /* 0x002fe400078e0a07 */
[----:B------:R-:W-:Y:S02]  /*1f2f0*/  IMAD.MOV.U32 R6, RZ, RZ, RZ ;  /* 0x000000ffff067224 */ /* 0x000fe400078e00ff */
[----:B------:R-:W-:-:S04]  /*1f300*/  IMAD R3, R3, R4, RZ ;  /* 0x0000000403037224 */ /* 0x000fc800078e02ff */
[----:B------:R-:W-:-:S06]  /*1f310*/  IMAD.HI.U32 R3, R7, R3, R6 ;  /* 0x0000000307037227 */ /* 0x000fcc00078e0006 */
[----:B------:R-:W-:-:S05]  /*1f320*/  IMAD.HI.U32 R6, R3, R0, RZ ;  /* 0x0000000003067227 */ /* 0x000fca00078e00ff */
[----:B------:R-:W-:-:S05]  /*1f330*/  IADD3 R3, PT, PT, -R6, RZ, RZ ;  /* 0x000000ff06037210 */ /* 0x000fca0007ffe1ff */
[----:B------:R-:W-:-:S05]  /*1f340*/  IMAD R0, R4, R3, R0 ;  /* 0x0000000304007224 */ /* 0x000fca00078e0200 */
[----:B------:R-:W-:-:S13]  /*1f350*/  ISETP.GT.U32.AND P1, PT, R4, R0, PT ;  /* 0x000000000400720c */ /* 0x000fda0003f24070 */
[----:B------:R-:W-:Y:S01]  /*1f360*/  @!P1 IMAD.IADD R0, R0, 0x1, -R4 ;  /* 0x0000000100009824 */ /* 0x000fe200078e0a04 */
[----:B------:R-:W-:-:S04]  /*1f370*/  @!P1 IADD3 R6, PT, PT, R6, 0x1, RZ ;  /* 0x0000000106069810 */ /* 0x000fc80007ffe0ff */
[----:B------:R-:W-:-:S13]  /*1f380*/  ISETP.GE.U32.AND P2, PT, R0, R4, PT ;  /* 0x000000040000720c */ /* 0x000fda0003f46070 */
[----:B------:R-:W-:-:S05]  /*1f390*/  @P2 VIADD R6, R6, 0x1 ;  /* 0x0000000106062836 */ /* 0x000fca0000000000 */
[----:B------:R-:W-:-:S13]  /*1f3a0*/  R2UR UR13, R6 ;  /* 0x00000000060d72ca */ /* 0x000fda00000e0000 */
[----:B------:R-:W-:Y:S02]  /*1f3b0*/  @!UP3 UIADD3 UR13, UPT, UPT, -UR13, URZ, URZ ;  /* 0x000000ff0d0db290 */ /* 0x000fe4000fffe1ff */
[----:B------:R-:W-:-:S04]  /*1f3c0*/  @!UP2 ULOP3.LUT UR13, URZ, UR7, URZ, 0x33, !UPT ;  /* 0x00000007ff0da292 */ /* 0x000fc8000f8e33ff */
[----:B------:R-:W-:-:S04]  /*1f3d0*/  UIADD3 UR4, UPT, UPT, -UR13, URZ, URZ ;  /* 0x000000ff0d047290 */ /* 0x000fc8000fffe1ff */
[----:B------:R-:W-:Y:S01]  /*1f3e0*/  UIMAD UR12, UR7, UR4, UR12 ;  /* 0x00000004070c72a4 */ /* 0x000fe2000f8e020c */
[----:B------:R-:W-:Y:S11]  /*1f3f0*/  @!P3 BRA `(.L_x_339) ;  /* 0x000000000004b947 */ /* 0x000ff60003800000 */
[----:B------:R-:W-:Y:S05]  /*1f400*/  BPT.TRAP 0x1 ;  /* 0x000000040000795c */ /* 0x000fea0000300000 */
.L_x_339:
[----:B------:R-:W-:Y:S05]  /*1f410*/  BSYNC.RECONVERGENT B0 ;  /* 0x0000000000007941 */ /* 0x000fea0003800200 */
.L_x_338:
[----:B------:R-:W1:Y:S01]  /*1f420*/  S2UR UR8, SR_CgaCtaId ;  /* 0x00000000000879c3 */ /* 0x000e620000008800 */
[----:B------:R-:W-:Y:S01]  /*1f430*/  UMOV UR4, 0x400 ;  /* 0x0000040000047882 */ /* 0x000fe20000000000 */
[----:B------:R-:W-:Y:S02]  /*1f440*/  SHF.L.U32 R6, R5, 0x1f, RZ ;  /* 0x0000001f05067819 */ /* 0x000fe400000006ff */
[----:B------:R-:W-:Y:S01]  /*1f450*/  @!P0 MOV R3, 0x10000 ;  /* 0x0001000000038802 */ /* 0x000fe20000000f00 */
[----:B-1----:R-:W-:-:S09]  /*1f460*/  ULEA UR8, UR8, UR4, 0x18 ;  /* 0x0000000408087291 */ /* 0x002fd2000f8ec0ff */
[----:B------:R-:W1:Y:S02]  /*1f470*/  SYNCS.PHASECHK.TRANS64.TRYWAIT P1, [UR8+0x58010], R6 ;  /* 0x05801006ff0075a7 */ /* 0x000e640008021108 */
[----:B-1----:R-:W-:Y:S05]  /*1f480*/  @!P1 BRA `(.L_x_340) ;  /* 0x0000006400549947 */ /* 0x002fea0003800000 */
.L_x_477:
[----:B------:R2:W-:Y:S01]  /*1f490*/  @!P0 SYNCS.ARRIVE.TRANS64 RZ, [UR8+0x58000], R3 ;  /* 0x05800003ffff89a7 */ /* 0x0005e20008000008 */
[----:B------:R-:W-:Y:S04]  /*1f4a0*/  BSSY.RECONVERGENT B0, `(.L_x_341) ;  /* 0x0000003000007945 */ /* 0x000fe80003800200 */
[----:B------:R-:W-:Y:S05]  /*1f4b0*/  @!P5 BRA `(.L_x_342) ;  /* 0x000000000004d947 */ /* 0x000fea0003800000 */
[----:B------:R-:W-:Y:S05]  /*1f4c0*/  BPT.TRAP 0x1 ;  /* 0x000000040000795c */ /* 0x000fea0000300000 */
.L_x_342:
[----:B------:R-:W-:Y:S05]  /*1f4d0*/  BSYNC.RECONVERGENT B0 ;  /* 0x0000000000007941 */ /* 0x000fea0003800200 */
.L_x_341:
[----:B-1----:R-:W1:Y:S01]  /*1f4e0*/  S2R R0, SR_TID.X ;  /* 0x0000000000007919 */ /* 0x002e620000002100 */
[----:B------:R-:W-:Y:S01]  /*1f4f0*/  BSSY.RECONVERGENT B0, `(.L_x_343) ;  /* 0x0000005000007945 */ /* 0x000fe20003800200 */
[----:B-1----:R-:W-:-:S04]  /*1f500*/  LOP3.LUT P2, RZ, R0, 0x1f, RZ, 0xc0, !PT ;  /* 0x0000001f00ff7812 */ /* 0x002fc8000784c0ff */
[----:B------:R-:W-:-:S13]  /*1f510*/  PLOP3.LUT P2, PT, P2, P0, PT, 0x8f, 0xf8 ;  /* 0x0000000000f8781c */ /* 0x000fda0001741177 */
[----:B------:R-:W-:Y:S05]  /*1f520*/  @P2 BRA `(.L_x_344) ;  /* 0x0000000000042947 */ /* 0x000fea0003800000 */
[----:B------:R-:W-:Y:S05]  /*1f530*/  BPT.TRAP 0x1 ;  /* 0x000000040000795c */ /* 0x000fea0000300000 */
.L_x_344:
[----:B------:R-:W-:Y:S05]  /*1f540*/  BSYNC.RECONVERGENT B0 ;  /* 0x0000000000007941 */ /* 0x000fea0003800200 */
.L_x_343:
[----:B------:R-:W-:Y:S02]  /*1f550*/  UIADD3 UR4, UP2, UPT, UR48, 0x80, URZ ;  /* 0x0000008030047890 */ /* 0x000fe4000ff5e0ff */
[----:B------:R-:W-:Y:S02]  /*1f560*/  UIADD3 UR9, UPT, UPT, UR8, 0x58000, URZ ;  /* 0x0005800008097890 */ /* 0x000fe4000fffe0ff */
[----:B------:R-:W-:Y:S02]  /*1f570*/  UIADD3.X UR5, UPT, UPT, URZ, UR49, URZ, UP2, !UPT ;  /* 0x00000031ff057290 */ /* 0x000fe400097fe4ff */
[----:B------:R-:W-:Y:S02]  /*1f580*/  UIADD3 UR32, UPT, UPT, UR8, 0x4000, URZ ;  /* 0x0000400008207890 */ /* 0x000fe4000fffe0ff */
[----:B------:R-:W-:Y:S02]  /*1f590*/  UIADD3 UR24, UPT, UPT, UR8, 0x8000, URZ ;  /* 0x0000800008187890 */ /* 0x000fe4000fffe0ff */
[----:B------:R-:W-:Y:S01]  /*1f5a0*/  UIADD3 UR16, UPT, UPT, UR8, 0xc000, URZ ;  /* 0x0000c00008107890 */ /* 0x000fe2000fffe0ff */
[----:B------:R-:W-:Y:S01]  /*1f5b0*/  UMOV UR6, 0x0 ;  /* 0x0000000000067882 */ /* 0x000fe20000000000 */
[----:B------:R-:W-:Y:S01]  /*1f5c0*/  UMOV UR7, 0x10000000 ;  /* 0x1000000000077882 */ /* 0x000fe20000000000 */
[----:B------:R-:W-:Y:S01]  /*1f5d0*/  UMOV UR10, URZ ;  /* 0x000000ff000a7c82 */ /* 0x000fe20008000000 */
[----:B------:R-:W-:Y:S01]  /*1f5e0*/  UMOV UR34, 0x40 ;  /* 0x0000004000227882 */ /* 0x000fe20000000000 */
[----:B------:R-:W-:Y:S01]  /*1f5f0*/  UMOV UR35, UR11 ;  /* 0x0000000b00237c82 */ /* 0x000fe20008000000 */
[----:B------:R-:W-:Y:S01]  /*1f600*/  UMOV UR36, UR12 ;  /* 0x0000000c00247c82 */ /* 0x000fe20008000000 */
[----:B------:R-:W-:Y:S01]  /*1f610*/  UMOV UR37, UR13 ;  /* 0x0000000d00257c82 */ /* 0x000fe20008000000 */
[----:B------:R-:W-:Y:S01]  /*1f620*/  UMOV UR38, UR14 ;  /* 0x0000000e00267c82 */ /* 0x000fe20008000000 */
[----:B------:R-:W-:Y:S01]  /*1f630*/  UMOV UR33, UR9 ;  /* 0x0000000900217c82 */ /* 0x000fe20008000000 */
[----:B------:R-:W-:Y:S01]  /*1f640*/  UMOV UR26, 0x80 ;  /* 0x00000080001a7882 */ /* 0x000fe20000000000 */
[----:B------:R-:W-:Y:S01]  /*1f650*/  UMOV UR27, UR11 ;  /* 0x0000000b001b7c82 */ /* 0x000fe20008000000 */
[----:B------:R-:W-:Y:S01]  /*1f660*/  UMOV UR28, UR12 ;  /* 0x0000000c001c7c82 */ /* 0x000fe20008000000 */
[----:B------:R-:W-:Y:S01]  /*1f670*/  UMOV UR29, UR13 ;  /* 0x0000000d001d7c82 */ /* 0x000fe20008000000 */
[----:B------:R-:W-:Y:S01]  /*1f680*/  UMOV UR30, UR14 ;  /* 0x0000000e001e7c82 */ /* 0x000fe20008000000 */
[----:B------:R1:W-:Y:S01]  /*1f690*/  UTMALDG.5D [UR8], [UR4], desc[UR6] ;  /* 0x00000608040075b4 */ /* 0x0003e20008021000 */
[----:B------:R-:W-:Y:S01]  /*1f6a0*/  UMOV UR25, UR9 ;  /* 0x0000000900197c82 */ /* 0x000fe20008000000 */
[----:B------:R-:W-:Y:S01]  /*1f6b0*/  UMOV UR18, 0xc0 ;  /* 0x000000c000127882 */ /* 0x000fe20000000000 */
[----:B------:R-:W-:Y:S01]  /*1f6c0*/  UMOV UR19, UR11 ;  /* 0x0000000b00137c82 */ /* 0x000fe20008000000 */
[----:B------:R-:W-:Y:S01]  /*1f6d0*/  UMOV UR20, UR12 ;  /* 0x0000000c00147c82 */ /* 0x000fe20008000000 */
[----:B------:R-:W-:Y:S01]  /*1f6e0*/  UMOV UR21, UR13 ;  /* 0x0000000d00157c82 */ /* 0x000fe20008000000 */
[----:B------:R-:W-:Y:S01]  /*1f6f0*/  UMOV UR22, UR14 ;  /* 0x0000000e00167c82 */ /* 0x000fe20008000000 */
[----:B------:R-:W-:Y:S01]  /*1f700*/  UMOV UR17, UR9 ;  /* 0x0000000900117c82 */ /* 0x000fe20008000000 */
[----:B------:R1:W-:Y:S01]  /*1f710*/  UTMALDG.5D [UR32], [UR4], desc[UR6] ;  /* 0x00000620040075b4 */ /* 0x0003e20008021000 */
[----:B------:R1:W-:Y:S01]  /*1f720*/  UTMALDG.5D [UR24], [UR4], desc[UR6] ;  /* 0x00000618040075b4 */ /* 0x0003e20008021000 */
[----:B------:R1:W-:Y:S02]  /*1f730*/  UTMALDG.5D [UR16], [UR4], desc[UR6] ;  /* 0x00000610040075b4 */ /* 0x0003e40008021000 */
[----:B-1----:R-:W-:Y:S05]  /*1f740*/  BRA.U !UP0, `(.L_x_345) ;  /* 0x0000000108047547 */ /* 0x002fea000b800000 */
[----:B------:R-:W-:Y:S05]  /*1f750*/  BPT.TRAP 0x1 ;  /* 0x000000040000795c */ /* 0x000fea0000300000 */
.L_x_345:
[----:B------:R-:W-:Y:S01]  /*1f760*/  ULEA UR41, UR15, UR8, 0x3 ;  /* 0x000000080f297291 */ /* 0x000fe2000f8e18ff */
[----:B------:R-:W-:Y:S01]  /*1f770*/  IMAD.U32 R4, RZ, RZ, UR23 ;  /* 0x00000017ff047e24 */ /* 0x000fe2000f8e00ff */
[----:B--2---:R-:W-:-:S04]  /*1f780*/  @!P0 MOV R3, 0x8000 ;  /* 0x0000800000038802 */ /* 0x004fc80000000f00 */
[----:B------:R-:W-:-:S04]  /*1f790*/  SHF.L.U32 R4, R4, 0x1f, RZ ;  /* 0x0000001f04047819 */ /* 0x000fc800000006ff */
[----:B------:R-:W1:Y:S02]  /*1f7a0*/  SYNCS.PHASECHK.TRANS64.TRYWAIT P1, [UR41+0x58038], R4 ;  /* 0x05803804ff0075a7 */ /* 0x000e640008021129 */
[----:B-1----:R-:W-:Y:S05]  /*1f7b0*/  @!P1 BRA `(.L_x_346) ;  /* 0x0000006000a09947 */ /* 0x002fea0003800000 */
.L_x_479:
[----:B------:R2:W-:Y:S01]  /*1f7c0*/  @!P0 SYNCS.ARRIVE.TRANS64 RZ, [UR41+0x58020], R3 ;  /* 0x05802003ffff89a7 */ /* 0x0005e20008000029 */
[----:B------:R-:W-:Y:S05]  /*1f7d0*/  BRA.U !UP1, `(.L_x_347) ;  /* 0x0000000109047547 */ /* 0x000fea000b800000 */
[----:B------:R-:W-:Y:S05]  /*1f7e0*/  BPT.TRAP 0x1 ;  /* 0x000000040000795c */ /* 0x000fea0000300000 */
.L_x_347:
[----:B------:R-:W-:Y:S04]  /*1f7f0*/  BSSY.RECONVERGENT B0, `(.L_x_348) ;  /* 0x0000003000007945 */ /* 0x000fe80003800200 */
[----:B------:R-:W-:Y:S05]  /*1f800*/  @P2 BRA `(.L_x_349) ;  /* 0x0000000000042947 */ /* 0x000fea0003800000 */
[----:B------:R-:W-:Y:S05]  /*1f810*/  BPT.TRAP 0x1 ;  /* 0x000000040000795c */ /* 0x000fea0000300000 */
.L_x_349:
[----:B------:R-:W-:Y:S05]  /*1f820*/  BSYNC.RECONVERGENT B0 ;  /* 0x0000000000007941 */ /* 0x000fea0003800200 */
.L_x_348:
[----:B------:R-:W-:Y:S01]  /*1f830*/  ULEA UR16, UR15, UR8, 0xf ;  /* 0x000000080f107291 */ /* 0x000fe2000f8e78ff */
[----:B------:R-:W-:Y:S01]  /*1f840*/  BSSY.RECONVERGENT B0, `(.L_x_350) ;  /* 0x0000028000007945 */ /* 0x000fe20003800200 */
[----:B------:R-:W-:Y:S02]  /*1f850*/  UIADD3 UR4, UP2, UPT, UR48, 0x180, URZ ;  /* 0x0000018030047890 */ /* 0x000fe4000ff5e0ff */
[----:B------:R-:W-:Y:S02]  /*1f860*/  UIADD3 UR41, UPT, UPT, UR41, 0x58020, URZ ;  /* 0x0005802029297890 */ /* 0x000fe4000fffe0ff */
[----:B------:R-:W-:Y:S02]  /*1f870*/  UIADD3 UR40, UPT, UPT, UR16, 0x20000, URZ ;  /* 0x0002000010287890 */ /* 0x000fe4000fffe0ff */
[----:B------:R-:W-:Y:S02]  /*1f880*/  UIADD3.X UR5, UPT, UPT, URZ, UR49, URZ, UP2, !UPT ;  /* 0x00000031ff057290 */ /* 0x000fe400097fe4ff */
[----:B------:R-:W-:-:S02]  /*1f890*/  UIADD3 UR32, UPT, UPT, UR16, 0x22000, URZ ;  /* 0x0002200010207890 */ /* 0x000fc4000fffe0ff */
[----:B------:R-:W-:Y:S02]  /*1f8a0*/  UIADD3 UR24, UPT, UPT, UR16, 0x24000, URZ ;  /* 0x0002400010187890 */ /* 0x000fe4000fffe0ff */
[----:B------:R-:W-:Y:S02]  /*1f8b0*/  UIADD3 UR16, UPT, UPT, UR16, 0x26000, URZ ;  /* 0x0002600010107890 */ /* 0x000fe4000fffe0ff */
[----:B------:R-:W-:Y:S01]  /*1f8c0*/  UIADD3 UR15, UPT, UPT, UR15, 0x1, URZ ;  /* 0x000000010f0f7890 */ /* 0x000fe2000fffe0ff */
[----:B------:R-:W-:Y:S01]  /*1f8d0*/  UMOV UR43, URZ ;  /* 0x000000ff002b7c82 */ /* 0x000fe20008000000 */
[----:B------:R-:W-:Y:S01]  /*1f8e0*/  UMOV UR6, 0x0 ;  /* 0x0000000000067882 */ /* 0x000fe20000000000 */
[----:B------:R-:W-:Y:S01]  /*1f8f0*/  UMOV UR7, 0x10000000 ;  /* 0x1000000000077882 */ /* 0x000fe20000000000 */
[----:B------:R-:W-:Y:S01]  /*1f900*/  UMOV UR42, URZ ;  /* 0x000000ff002a7c82 */ /* 0x000fe20008000000 */
[----:B------:R-:W-:Y:S01]  /*1f910*/  UMOV UR44, UR13 ;  /* 0x0000000d002c7c82 */ /* 0x000fe20008000000 */
[----:B------:R-:W-:Y:S01]  /*1f920*/  UMOV UR45, UR14 ;  /* 0x0000000e002d7c82 */ /* 0x000fe20008000000 */
[----:B------:R-:W-:Y:S01]  /*1f930*/  UMOV UR34, 0x40 ;  /* 0x0000004000227882 */ /* 0x000fe20000000000 */
[----:B------:R-:W-:Y:S01]  /*1f940*/  UMOV UR36, UR13 ;  /* 0x0000000d00247c82 */ /* 0x000fe20008000000 */
[----:B------:R-:W-:Y:S01]  /*1f950*/  UMOV UR37, UR14 ;  /* 0x0000000e00257c82 */ /* 0x000fe20008000000 */
[----:B------:R-:W-:Y:S01]  /*1f960*/  UMOV UR33, UR41 ;  /* 0x0000002900217c82 */ /* 0x000fe20008000000 */
[----:B------:R-:W-:Y:S01]  /*1f970*/  UMOV UR35, UR43 ;  /* 0x0000002b00237c82 */ /* 0x000fe20008000000 */
[----:B------:R-:W-:Y:S01]  /*1f980*/  UMOV UR26, 0x80 ;  /* 0x00000080001a7882 */ /* 0x000fe20000000000 */
[----:B------:R-:W-:Y:S01]  /*1f990*/  UMOV UR28, UR13 ;  /* 0x0000000d001c7c82 */ /* 0x000fe20008000000 */
[----:B------:R-:W-:Y:S01]  /*1f9a0*/  UMOV UR29, UR14 ;  /* 0x0000000e001d7c82 */ /* 0x000fe20008000000 */
[----:B------:R-:W-:Y:S01]  /*1f9b0*/  UTMALDG.4D [UR40], [UR4], desc[UR6] ;  /* 0x00000628040075b4 */ /* 0x000fe20008019000 */
[----:B------:R-:W-:Y:S01]  /*1f9c0*/  UMOV UR25, UR41 ;  /* 0x0000002900197c82 */ /* 0x000fe20008000000 */
[----:B------:R-:W-:Y:S01]  /*1f9d0*/  UMOV UR27, UR43 ;  /* 0x0000002b001b7c82 */ /* 0x000fe20008000000 */
[----:B------:R-:W-:Y:S01]  /*1f9e0*/  UISETP.NE.AND UP2, UPT, UR15, 0x3, UPT ;  /* 0x000000030f00788c */ /* 0x000fe2000bf45270 */
[----:B------:R-:W-:Y:S01]  /*1f9f0*/  UMOV UR18, 0xc0 ;  /* 0x000000c000127882 */ /* 0x000fe20000000000 */
[----:B------:R-:W-:Y:S01]  /*1fa00*/  UMOV UR20, UR13 ;  /* 0x0000000d00147c82 */ /* 0x000fe20008000000 */
[----:B------:R-:W-:Y:S01]  /*1fa10*/  UMOV UR21, UR14 ;  /* 0x0000000e00157c82 */ /* 0x000fe20008000000 */
[----:B------:R-:W-:Y:S01]  /*1fa20*/  UTMALDG.4D [UR32], [UR4], desc[UR6] ;  /* 0x00000620040075b4 */ /* 0x000fe20008019000 */
[----:B------:R-:W-:Y:S01]  /*1fa30*/  UMOV UR17, UR41 ;  /* 0x0000002900117c82 */ /* 0x000fe20008000000 */
[----:B------:R-:W-:Y:S01]  /*1fa40*/  UMOV UR19, UR43 ;  /* 0x0000002b00137c82 */ /* 0x000fe20008000000 */
[----:B------:R-:W-:Y:S01]  /*1fa50*/  USEL UR15, UR15, URZ, UP2 ;  /* 0x000000ff0f0f7287 */ /* 0x000fe20009000000 */
[----:B------:R-:W-:Y:S01]  /*1fa60*/  UTMALDG.4D [UR24], [UR4], desc[UR6] ;  /* 0x00000618040075b4 */ /* 0x000fe20008019000 */
[----:B------:R3:W-:Y:S02]  /*1fa70*/  UTMALDG.4D [UR16], [UR4], desc[UR6] ;  /* 0x00000610040075b4 */ /* 0x0007e40008019000 */
[----:B---3--:R-:W-:-:S04]  /*1fa80*/  USEL UR4, URZ, 0x1, UP2 ;  /* 0x00000001ff047887 */ /* 0x008fc80009000000 */
[----:B------:R-:W-:Y:S01]  /*1fa90*/  ULOP3.LUT UR6, UR23, UR4, URZ, 0x3c, !UPT ;  /* 0x0000000417067292 */ /* 0x000fe2000f8e3cff */
[----:B------:R-:W-:Y:S11]  /*1faa0*/  @!P3 BRA `(.L_x_351) ;  /* 0x000000000004b947 */ /* 0x000ff60003800000 */
[----:B------:R-:W-:Y:S05]  /*1fab0*/  BPT.TRAP 0x1 ;  /* 0x000000040000795c */ /* 0x000fea0000300000 */
.L_x_351:
[----:B------:R-:W-:Y:S05]  /*1fac0*/  BSYNC.RECONVERGENT B0 ;  /* 0x0000000000007941 */ /* 0x000fea0003800200 */
.L_x_350:
[----:B------:R-:W3:Y:S01]  /*1fad0*/  SYNCS.PHASECHK.TRANS64.TRYWAIT P1, [UR8+0x58018], R6 ;  /* 0x05801806ff0075a7 */ /* 0x000ee20008021108 */
[----:B--2---:R-:W-:Y:S01]  /*1fae0*/  @!P0 MOV R3, 0x10000 ;  /* 0x0001000000038802 */ /* 0x004fe20000000f00 */
[----:B---3--:R-:W-:Y:S06]  /*1faf0*/  @!P1 BRA `(.L_x_352) ;  /* 0x0000005c00e89947 */ /* 0x008fec0003800000 */
.L_x_481:
[----:B------:R2:W-:Y:S01]  /*1fb00*/  @!P0 SYNCS.ARRIVE.TRANS64 RZ, [UR8+0x58008], R3 ;  /* 0x05800803ffff89a7 */ /* 0x0005e20008000008 */
[----:B------:R-:W-:Y:S04]  /*1fb10*/  BSSY.RECONVERGENT B0, `(.L_x_353) ;  /* 0x0000003000007945 */ /* 0x000fe80003800200 */
[----:B------:R-:W-:Y:S05]  /*1fb20*/  @!P5 BRA `(.L_x_354) ;  /* 0x000000000004d947 */ /* 0x000fea0003800000 */
[----:B------:R-:W-:Y:S05]  /*1fb30*/  BPT.TRAP 0x1 ;  /* 0x000000040000795c */ /* 0x000fea0000300000 */
.L_x_354:
[----:B------:R-:W-:Y:S05]  /*1fb40*/  BSYNC.RECONVERGENT B0 ;  /* 0x0000000000007941 */ /* 0x000fea0003800200 */
.L_x_353:
[----:B------:R-:W-:Y:S04]  /*1fb50*/  BSSY.RECONVERGENT B0, `(.L_x_355) ;  /* 0x0000003000007945 */ /* 0x000fe80003800200 */
[----:B------:R-:W-:Y:S05]  /*1fb60*/  @P2 BRA `(.L_x_356) ;  /* 0x0000000000042947 */ /* 0x000fea0003800000 */
[----:B------:R-:W-:Y:S05]  /*1fb70*/  BPT.TRAP 0x1 ;  /* 0x000000040000795c */ /* 0x000fea0000300000 */
.L_x_356:
[----:B------:R-:W-:Y:S05]  /*1fb80*/  BSYNC.RECONVERGENT B0 ;  /* 0x0000000000007941 */ /* 0x000fea0003800200 */
.L_x_355:
[----:B------:R-:W-:Y:S02]  /*1fb90*/  UIADD3 UR4, UP2, UPT, UR48, 0x80, URZ ;  /* 0x0000008030047890 */ /* 0x000fe4000ff5e0ff */
[----:B------:R-:W-:Y:S02]  /*1fba0*/  UIADD3 UR43, UPT, UPT, UR11, 0x80, URZ ;  /* 0x000000800b2b7890 */ /* 0x000fe4000fffe0ff */
[----:B------:R-:W-:Y:S02]  /*1fbb0*/  UIADD3 UR40, UPT, UPT, UR8, 0x10000, URZ ;  /* 0x0001000008287890 */ /* 0x000fe4000fffe0ff */
[----:B------:R-:W-:Y:S02]  /*1fbc0*/  UIADD3 UR41, UPT, UPT, UR8, 0x58008, URZ ;  /* 0x0005800808297890 */ /* 0x000fe4000fffe0ff */
[----:B------:R-:W-:Y:S02]  /*1fbd0*/  UIADD3.X UR5, UPT, UPT, URZ, UR49, URZ, UP2, !UPT ;  /* 0x00000031ff057290 */ /* 0x000fe400097fe4ff */
[----:B------:R-:W-:-:S02]  /*1fbe0*/  UIADD3 UR32, UPT, UPT, UR8, 0x14000, URZ ;  /* 0x0001400008207890 */ /* 0x000fc4000fffe0ff */
[----:B------:R-:W-:Y:S02]  /*1fbf0*/  UIADD3 UR24, UPT, UPT, UR8, 0x18000, URZ ;  /* 0x0001800008187890 */ /* 0x000fe4000fffe0ff */
[----:B------:R-:W-:Y:S01]  /*1fc00*/  UIADD3 UR16, UPT, UPT, UR8, 0x1c000, URZ ;  /* 0x0001c00008107890 */ /* 0x000fe2000fffe0ff */
[----:B------:R-:W-:Y:S01]  /*1fc10*/  UMOV UR50, 0x0 ;  /* 0x0000000000327882 */ /* 0x000fe20000000000 */
[----:B------:R-:W-:Y:S01]  /*1fc20*/  UMOV UR51, 0x10000000 ;  /* 0x1000000000337882 */ /* 0x000fe20000000000 */
[----:B------:R-:W-:Y:S01]  /*1fc30*/  UMOV UR42, URZ ;  /* 0x000000ff002a7c82 */ /* 0x000fe20008000000 */
        /* <DEDUP_REMOVED lines=13> */
[----:B------:R3:W-:Y:S01]  /*1fd10*/  UTMALDG.5D [UR40], [UR4], desc[UR50] ;  /* 0x00003228040075b4 */ /* 0x0007e20008021000 */
        /* <DEDUP_REMOVED lines=9> */
[----:B------:R3:W-:Y:S01]  /*1fdb0*/  UTMALDG.5D [UR24], [UR4], desc[UR50] ;  /* 0x00003218040075b4 */ /* 0x0007e20008021000 */
[----:B------:R3:W-:Y:S02]  /*1fdc0*/  UTMALDG.5D [UR16], [UR4], desc[UR50] ;  /* 0x00003210040075b4 */ /* 0x0007e40008021000 */
[----:B---3--:R-:W-:Y:S05]  /*1fdd0*/  BRA.U !UP0, `(.L_x_357) ;  /* 0x0000000108047547 */ /* 0x008fea000b800000 */
[----:B------:R-:W-:Y:S05]  /*1fde0*/  BPT.TRAP 0x1 ;  /* 0x000000040000795c */ /* 0x000fea0000300000 */
.L_x_357:
[----:B------:R-:W-:Y:S01]  /*1fdf0*/  ULEA UR41, UR15, UR8, 0x3 ;  /* 0x000000080f297291 */ /* 0x000fe2000f8e18ff */
[----:B-1----:R-:W-:Y:S01]  /*1fe00*/  IMAD.U32 R4, RZ, RZ, UR6 ;  /* 0x00000006ff047e24 */ /* 0x002fe2000f8e00ff */
[----:B--2---:R-:W-:-:S04]  /*1fe10*/  @!P0 MOV R3, 0x8000 ;  /* 0x0000800000038802 */ /* 0x004fc80000000f00 */
[----:B------:R-:W-:-:S04]  /*1fe20*/  SHF.L.U32 R4, R4, 0x1f, RZ ;  /* 0x0000001f04047819 */ /* 0x000fc800000006ff */
[----:B------:R-:W1:Y:S02]  /*1fe30*/  SYNCS.PHASECHK.TRANS64.TRYWAIT P1, [UR41+0x58038], R4 ;  /* 0x05803804ff0075a7 */ /* 0x000e640008021129 */
[----:B-1----:R-:W-:Y:S05]  /*1fe40*/  @!P1 BRA `(.L_x_358) ;  /* 0x0000005c002c9947 */ /* 0x002fea0003800000 */
.L_x_483:
[----:B------:R2:W-:Y:S01]  /*1fe50*/  @!P0 SYNCS.ARRIVE.TRANS64 RZ, [UR41+0x58020], R3 ;  /* 0x05802003ffff89a7 */ /* 0x0005e20008000029 */
[----:B------:R-:W-:Y:S05]  /*1fe60*/  BRA.U !UP1, `(.L_x_359) ;  /* 0x0000000109047547 */ /* 0x000fea000b800000 */
[----:B------:R-:W-:Y:S05]  /*1fe70*/  BPT.TRAP 0x1 ;  /* 0x000000040000795c */ /* 0x000fea0000300000 */
.L_x_359:
[----:B------:R-:W-:Y:S04]  /*1fe80*/  BSSY.RECONVERGENT B0, `(.L_x_360) ;  /* 0x0000003000007945 */ /* 0x000fe80003800200 */
[----:B------:R-:W-:Y:S05]  /*1fe90*/  @P2 BRA `(.L_x_361) ;  /* 0x0000000000042947 */ /* 0x000fea0003800000 */
[----:B------:R-:W-:Y:S05]  /*1fea0*/  BPT.TRAP 0x1 ;  /* 0x000000040000795c */ /* 0x000fea0000300000 */
.L_x_361:
[----:B------:R-:W-:Y:S05]  /*1feb0*/  BSYNC.RECONVERGENT B0 ;  /* 0x0000000000007941 */ /* 0x000fea0003800200 */
.L_x_360:
[----:B------:R-:W-:Y:S01]  /*1fec0*/  ULEA UR16, UR15, UR8, 0xf ;  /* 0x000000080f107291 */ /* 0x000fe2000f8e78ff */
[----:B------:R-:W-:Y:S01]  /*1fed0*/  LOP3.LUT R5, R5, 0x1, RZ, 0x3c, !PT ;  /* 0x0000000105057812 */ /* 0x000fe200078e3cff */
[----:B------:R-:W-:Y:S02]  /*1fee0*/  UIADD3 UR4, UP2, UPT, UR48, 0x280, URZ ;  /* 0x0000028030047890 */ /* 0x000fe4000ff5e0ff */
[----:B------:R-:W-:Y:S02]  /*1fef0*/  UIADD3 UR41, UPT, UPT, UR41, 0x58020, URZ ;  /* 0x0005802029297890 */ /* 0x000fe4000fffe0ff */
[----:B------:R-:W-:Y:S02]  /*1ff00*/  UIADD3 UR40, UPT, UPT, UR16, 0x20000, URZ ;  /* 0x0002000010287890 */ /* 0x000fe4000fffe0ff */
[----:B------:R-:W-:Y:S02]  /*1ff10*/  UIADD3.X UR5, UPT, UPT, URZ, UR49, URZ, UP2, !UPT ;  /* 0x00000031ff057290 */ /* 0x000fe400097fe4ff */
[----:B------:R-:W-:-:S02]  /*1ff20*/  UIADD3 UR32, UPT, UPT, UR16, 0x22000, URZ ;  /* 0x0002200010207890 */ /* 0x000fc4000fffe0ff */
        /* <DEDUP_REMOVED lines=16> */
[----:B------:R3:W-:Y:S01]  /*20030*/  UTMALDG.4D [UR40], [UR4], desc[UR10] ;  /* 0x00000a28040075b4 */ /* 0x0007e20008019000 */
[----:B------:R-:W-:Y:S01]  /*20040*/  UMOV UR25, UR41 ;  /* 0x0000002900197c82 */ /* 0x000fe20008000000 */
[----:B------:R-:W-:Y:S01]  /*20050*/  UMOV UR27, UR43 ;  /* 0x0000002b001b7c82 */ /* 0x000fe20008000000 */
[----:B------:R-:W-:Y:S01]  /*20060*/  UMOV UR18, 0xc0 ;  /* 0x000000c000127882 */ /* 0x000fe20000000000 */
[----:B------:R-:W-:Y:S01]  /*20070*/  UMOV UR20, UR13 ;  /* 0x0000000d00147c82 */ /* 0x000fe20008000000 */
[----:B------:R-:W-:Y:S01]  /*20080*/  UMOV UR21, UR14 ;  /* 0x0000000e00157c82 */ /* 0x000fe20008000000 */
[----:B------:R-:W-:Y:S01]  /*20090*/  UMOV UR17, UR41 ;  /* 0x0000002900117c82 */ /* 0x000fe20008000000 */
[----:B------:R-:W-:Y:S01]  /*200a0*/  UMOV UR19, UR43 ;  /* 0x0000002b00137c82 */ /* 0x000fe20008000000 */
[----:B------:R3:W-:Y:S01]  /*200b0*/  UTMALDG.4D [UR32], [UR4], desc[UR10] ;  /* 0x00000a20040075b4 */ /* 0x0007e20008019000 */
[----:B------:R-:W-:-:S04]  /*200c0*/  UIADD3 UR15, UPT, UPT, UR15, 0x1, URZ ;  /* 0x000000010f0f7890 */ /* 0x000fc8000fffe0ff */
[----:B------:R-:W-:Y:S01]  /*200d0*/  UISETP.NE.AND UP2, UPT, UR15, 0x3, UPT ;  /* 0x000000030f00788c */ /* 0x000fe2000bf45270 */
[----:B------:R3:W-:Y:S03]  /*200e0*/  UTMALDG.4D [UR24], [UR4], desc[UR10] ;  /* 0x00000a18040075b4 */ /* 0x0007e60008019000 */
[----:B------:R-:W-:Y:S02]  /*200f0*/  USEL UR23, URZ, 0x1, UP2 ;  /* 0x00000001ff177887 */ /* 0x000fe40009000000 */
[----:B------:R-:W-:Y:S02]  /*20100*/  USEL UR15, UR15, URZ, UP2 ;  /* 0x000000ff0f0f7287 */ /* 0x000fe40009000000 */
[----:B------:R-:W-:Y:S02]  /*20110*/  UISETP.GE.AND UP2, UPT, UR31, 0x41, UPT ;  /* 0x000000411f00788c */ /* 0x000fe4000bf46270 */
[----:B------:R-:W-:Y:S01]  /*20120*/  ULOP3.LUT UR23, UR6, UR23, URZ, 0x3c, !UPT ;  /* 0x0000001706177292 */ /* 0x000fe2000f8e3cff */
[----:B------:R3:W-:Y:S06]  /*20130*/  UTMALDG.4D [UR16], [UR4], desc[UR10] ;  /* 0x00000a10040075b4 */ /* 0x0007ec0008019000 */
[----:B---3--:R-:W-:Y:S05]  /*20140*/  BRA.U !UP2, `(.L_x_337) ;  /* 0x000000150a5c7547 */ /* 0x008fea000b800000 */
[----:B------:R-:W-:Y:S01]  /*20150*/  UIADD3 UR5, UPT, UPT, UR31, 0x3f, URZ ;  /* 0x0000003f1f057890 */ /* 0x000fe2000fffe0ff */
[----:B------:R-:W-:-:S03]  /*20160*/  UMOV UR43, 0x40 ;  /* 0x00000040002b7882 */ /* 0x000fc60000000000 */
[----:B------:R-:W-:-:S04]  /*20170*/  USHF.R.S32.HI UR4, URZ, 0x1f, UR5 ;  /* 0x0000001fff047899 */ /* 0x000fc80008011405 */
[----:B------:R-:W-:-:S04]  /*20180*/  ULEA.HI UR4, UR4, UR5, URZ, 0x6 ;  /* 0x0000000504047291 */ /* 0x000fc8000f8f30ff */
[----:B------:R-:W-:-:S04]  /*20190*/  USHF.R.S32.HI UR4, URZ, 0x6, UR4 ;  /* 0x00000006ff047899 */ /* 0x000fc80008011404 */
[----:B------:R-:W-:-:S04]  /*201a0*/  UISETP.LT.AND UP2, UPT, UR4, 0x2, UPT ;  /* 0x000000020400788c */ /* 0x000fc8000bf41270 */
[----:B------:R-:W-:Y:S02]  /*201b0*/  USEL UR5, UR4, 0x2, UP2 ;  /* 0x0000000204057887 */ /* 0x000fe40009000000 */
[----:B------:R-:W-:Y:S02]  /*201c0*/  UISETP.GE.U32.AND UP2, UPT, UR31, 0x81, UPT ;  /* 0x000000811f00788c */ /* 0x000fe4000bf46070 */
[----:B------:R-:W-:-:S07]  /*201d0*/  UIADD3 UR12, UPT, UPT, UR4, 0x1, -UR5 ;  /* 0x00000001040c7890 */ /* 0x000fce000fffe805 */
[----:B------:R-:W-:Y:S05]  /*201e0*/  BRA.U !UP2, `(.L_x_362) ;  /* 0x0000000d0a847547 */ /* 0x000fea000b800000 */
[----:B------:R-:W-:Y:S01]  /*201f0*/  UMOV UR11, 0x1 ;  /* 0x00000001000b7882 */ /* 0x000fe20000000000 */
.L_x_383:
[----:B------:R-:W-:Y:S05]  /*20200*/  BRA.U !UP0, `(.L_x_363) ;  /* 0x0000000108047547 */ /* 0x000fea000b800000 */
[----:B------:R-:W-:Y:S05]  /*20210*/  BPT.TRAP 0x1 ;  /* 0x000000040000795c */ /* 0x000fea0000300000 */
.L_x_363:
[----:B------:R-:W3:Y:S01]  /*20220*/  S2UR UR8, SR_CgaCtaId ;  /* 0x00000000000879c3 */ /* 0x000ee20000008800 */
[----:B------:R-:W-:Y:S01]  /*20230*/  UMOV UR4, 0x400 ;  /* 0x0000040000047882 */ /* 0x000fe20000000000 */
[----:B-1----:R-:W-:Y:S01]  /*20240*/  IMAD.U32 R4, RZ, RZ, UR23 ;  /* 0x00000017ff047e24 */ /* 0x002fe2000f8e00ff */
[----:B--2---:R-:W-:-:S04]  /*20250*/  @!P0 MOV R3, 0x8000 ;  /* 0x0000800000038802 */ /* 0x004fc80000000f00 */
[----:B------:R-:W-:Y:S01]  /*20260*/  SHF.L.U32 R4, R4, 0x1f, RZ ;  /* 0x0000001f04047819 */ /* 0x000fe200000006ff */
[----:B---3--:R-:W-:-:S04]  /*20270*/  ULEA UR8, UR8, UR4, 0x18 ;  /* 0x0000000408087291 */ /* 0x008fc8000f8ec0ff */
[----:B------:R-:W-:-:S09]  /*20280*/  ULEA UR41, UR15, UR8, 0x3 ;  /* 0x000000080f297291 */ /* 0x000fd2000f8e18ff */
[----:B------:R-:W1:Y:S02]  /*20290*/  SYNCS.PHASECHK.TRANS64.TRYWAIT P1, [UR41+0x58038], R4 ;  /* 0x05803804ff0075a7 */ /* 0x000e640008021129 */
[----:B-1----:R-:W-:Y:S05]  /*202a0*/  @!P1 BRA `(.L_x_364) ;  /* 0x00000058002c9947 */ /* 0x002fea0003800000 */
.L_x_485:
[----:B------:R2:W-:Y:S01]  /*202b0*/  @!P0 SYNCS.ARRIVE.TRANS64 RZ, [UR41+0x58020], R3 ;  /* 0x05802003ffff89a7 */ /* 0x0005e20008000029 */
[----:B------:R-:W-:Y:S05]  /*202c0*/  BRA.U !UP1, `(.L_x_365) ;  /* 0x0000000109047547 */ /* 0x000fea000b800000 */
[----:B------:R-:W-:Y:S05]  /*202d0*/  BPT.TRAP 0x1 ;  /* 0x000000040000795c */ /* 0x000fea0000300000 */
.L_x_365:
[----:B-1----:R-:W1:Y:S01]  /*202e0*/  S2R R0, SR_TID.X ;  /* 0x0000000000007919 */ /* 0x002e620000002100 */
[----:B------:R-:W-:Y:S01]  /*202f0*/  BSSY.RECONVERGENT B0, `(.L_x_366) ;  /* 0x0000005000007945 */ /* 0x000fe20003800200 */
[----:B-1----:R-:W-:-:S04]  /*20300*/  LOP3.LUT P2, RZ, R0, 0x1f, RZ, 0xc0, !PT ;  /* 0x0000001f00ff7812 */ /* 0x002fc8000784c0ff */
[----:B------:R-:W-:-:S13]  /*20310*/  PLOP3.LUT P2, PT, P2, P0, PT, 0x8f, 0xf8 ;  /* 0x0000000000f8781c */ /* 0x000fda0001741177 */
[----:B------:R-:W-:Y:S05]  /*20320*/  @P2 BRA `(.L_x_367) ;  /* 0x0000000000042947 */ /* 0x000fea0003800000 */
[----:B------:R-:W-:Y:S05]  /*20330*/  BPT.TRAP 0x1 ;  /* 0x000000040000795c */ /* 0x000fea0000300000 */
.L_x_367:
[----:B------:R-:W-:Y:S05]  /*20340*/  BSYNC.RECONVERGENT B0 ;  /* 0x0000000000007941 */ /* 0x000fea0003800200 */
.L_x_366:
[----:B------:R-:W-:Y:S02]  /*20350*/  ULEA UR16, UR15, UR8, 0xf ;  /* 0x000000080f107291 */ /* 0x000fe4000f8e78ff */
[----:B------:R-:W-:Y:S02]  /*20360*/  UIADD3 UR6, UP2, UPT, UR48, 0x180, URZ ;  /* 0x0000018030067890 */ /* 0x000fe4000ff5e0ff */
[----:B------:R-:W-:Y:S02]  /*20370*/  USHF.L.U32 UR43, UR11, 0x6, URZ ;  /* 0x000000060b2b7899 */ /* 0x000fe400080006ff */
[----:B------:R-:W-:Y:S02]  /*20380*/  UIADD3 UR41, UPT, UPT, UR41, 0x58020, URZ ;  /* 0x0005802029297890 */ /* 0x000fe4000fffe0ff */
[----:B------:R-:W-:Y:S02]  /*20390*/  UIADD3 UR40, UPT, UPT, UR16, 0x20000, URZ ;  /* 0x0002000010287890 */ /* 0x000fe4000fffe0ff */
[----:B------:R-:W-:-:S02]  /*203a0*/  UIADD3.X UR7, UPT, UPT, URZ, UR49, URZ, UP2, !UPT ;  /* 0x00000031ff077290 */ /* 0x000fc400097fe4ff */
[----:B------:R-:W-:Y:S02]  /*203b0*/  UIADD3 UR32, UPT, UPT, UR16, 0x22000, URZ ;  /* 0x0002200010207890 */ /* 0x000fe4000fffe0ff */
[----:B------:R-:W-:Y:S02]  /*203c0*/  UIADD3 UR24, UPT, UPT, UR16, 0x24000, URZ ;  /* 0x0002400010187890 */ /* 0x000fe4000fffe0ff */
[----:B------:R-:W-:Y:S01]  /*203d0*/  UIADD3 UR16, UPT, UPT, UR16, 0x26000, URZ ;  /* 0x0002600010107890 */ /* 0x000fe2000fffe0ff */
        /* <DEDUP_REMOVED lines=27> */
[----:B------:R-:W-:Y:S01]  /*20590*/  ULOP3.LUT UR9, UR23, UR4, URZ, 0x3c, !UPT ;  /* 0x0000000417097292 */ /* 0x000fe2000f8e3cff */
[----:B------:R1:W-:Y:S02]  /*205a0*/  UTMALDG.4D [UR16], [UR6], desc[UR30] ;  /* 0x00001e10060075b4 */ /* 0x0003e40008019000 */
[----:B-1----:R-:W-:Y:S09]  /*205b0*/  BRA.U !UP0, `(.L_x_368) ;  /* 0x0000000108047547 */ /* 0x002ff2000b800000 */
[----:B------:R-:W-:Y:S05]  /*205c0*/  BPT.TRAP 0x1 ;  /* 0x000000040000795c */ /* 0x000fea0000300000 */
.L_x_368:
[----:B------:R-:W-:Y:S01]  /*205d0*/  ULEA UR41, UR5, UR8, 0x3 ;  /* 0x0000000805297291 */ /* 0x000fe2000f8e18ff */
[----:B------:R-:W-:Y:S01]  /*205e0*/  IMAD.U32 R4, RZ, RZ, UR9 ;  /* 0x00000009ff047e24 */ /* 0x000fe2000f8e00ff */
[----:B--2---:R-:W-:-:S04]  /*205f0*/  @!P0 MOV R3, 0x8000 ;  /* 0x0000800000038802 */ /* 0x004fc80000000f00 */
[----:B------:R-:W-:-:S04]  /*20600*/  SHF.L.U32 R4, R4, 0x1f, RZ ;  /* 0x0000001f04047819 */ /* 0x000fc800000006ff */
[----:B------:R-:W1:Y:S02]  /*20610*/  SYNCS.PHASECHK.TRANS64.TRYWAIT P1, [UR41+0x58038], R4 ;  /* 0x05803804ff0075a7 */ /* 0x000e640008021129 */
[----:B-1----:R-:W-:Y:S05]  /*20620*/  @!P1 BRA `(.L_x_369) ;  /* 0x0000005400649947 */ /* 0x002fea0003800000 */
.L_x_487:
[----:B------:R2:W-:Y:S01]  /*20630*/  @!P0 SYNCS.ARRIVE.TRANS64 RZ, [UR41+0x58020], R3 ;  /* 0x05802003ffff89a7 */ /* 0x0005e20008000029 */
[----:B------:R-:W-:Y:S05]  /*20640*/  BRA.U !UP1, `(.L_x_370) ;  /* 0x0000000109047547 */ /* 0x000fea000b800000 */
[----:B------:R-:W-:Y:S05]  /*20650*/  BPT.TRAP 0x1 ;  /* 0x000000040000795c */ /* 0x000fea0000300000 */
.L_x_370:
[----:B------:R-:W-:Y:S04]  /*20660*/  BSSY.RECONVERGENT B0, `(.L_x_371) ;  /* 0x0000003000007945 */ /* 0x000fe80003800200 */
[----:B------:R-:W-:Y:S05]  /*20670*/  @P2 BRA `(.L_x_372) ;  /* 0x0000000000042947 */ /* 0x000fea0003800000 */
[----:B------:R-:W-:Y:S05]  /*20680*/  BPT.TRAP 0x1 ;  /* 0x000000040000795c */ /* 0x000fea0000300000 */
.L_x_372:
[----:B------:R-:W-:Y:S05]  /*20690*/  BSYNC.RECONVERGENT B0 ;  /* 0x0000000000007941 */ /* 0x000fea0003800200 */
.L_x_371:
        /* <DEDUP_REMOVED lines=31> */
[----:B------:R-:W-:-:S02]  /*20890*/  UIADD3 UR5, UPT, UPT, UR5, 0x1, URZ ;  /* 0x0000000105057890 */ /* 0x000fc4000fffe0ff */
[----:B------:R-:W-:Y:S02]  /*208a0*/  UIADD3 UR10, UPT, UPT, UR11, 0x1, URZ ;  /* 0x000000010b0a7890 */ /* 0x000fe4000fffe0ff */
[----:B------:R-:W-:Y:S01]  /*208b0*/  UISETP.NE.AND UP2, UPT, UR5, 0x3, UPT ;  /* 0x000000030500788c */ /* 0x000fe2000bf45270 */
[----:B------:R3:W-:Y:S03]  /*208c0*/  UTMALDG.4D [UR24], [UR6], desc[UR22] ;  /* 0x00001618060075b4 */ /* 0x0007e60008019000 */
[----:B------:R-:W-:Y:S02]  /*208d0*/  USEL UR4, URZ, 0x1, UP2 ;  /* 0x00000001ff047887 */ /* 0x000fe40009000000 */
[----:B------:R-:W-:Y:S02]  /*208e0*/  USEL UR5, UR5, URZ, UP2 ;  /* 0x000000ff05057287 */ /* 0x000fe40009000000 */
[----:B------:R-:W-:Y:S01]  /*208f0*/  ULOP3.LUT UR9, UR9, UR4, URZ, 0x3c, !UPT ;  /* 0x0000000409097292 */ /* 0x000fe2000f8e3cff */
[----:B------:R3:W-:Y:S02]  /*20900*/  UTMALDG.4D [UR16], [UR6], desc[UR22] ;  /* 0x00001610060075b4 */ /* 0x0007e40008019000 */
[----:B---3--:R-:W-:Y:S09]  /*20910*/  BRA.U !UP0, `(.L_x_373) ;  /* 0x0000000108047547 */ /* 0x008ff2000b800000 */
[----:B------:R-:W-:Y:S05]  /*20920*/  BPT.TRAP 0x1 ;  /* 0x000000040000795c */ /* 0x000fea0000300000 */
.L_x_373:
[----:B------:R-:W-:Y:S01]  /*20930*/  ULEA UR41, UR5, UR8, 0x3 ;  /* 0x0000000805297291 */ /* 0x000fe2000f8e18ff */
[----:B-1----:R-:W-:Y:S01]  /*20940*/  IMAD.U32 R4, RZ, RZ, UR9 ;  /* 0x00000009ff047e24 */ /* 0x002fe2000f8e00ff */
[----:B--2---:R-:W-:-:S04]  /*20950*/  @!P0 MOV R3, 0x8000 ;  /* 0x0000800000038802 */ /* 0x004fc80000000f00 */
[----:B------:R-:W-:-:S04]  /*20960*/  SHF.L.U32 R4, R4, 0x1f, RZ ;  /* 0x0000001f04047819 */ /* 0x000fc800000006ff */
[----:B------:R-:W1:Y:S02]  /*20970*/  SYNCS.PHASECHK.TRANS64.TRYWAIT P1, [UR41+0x58038], R4 ;  /* 0x05803804ff0075a7 */ /* 0x000e640008021129 */
[----:B-1----:R-:W-:Y:S05]  /*20980*/  @!P1 BRA `(.L_x_374) ;  /* 0x0000005000a49947 */ /* 0x002fea0003800000 */
.L_x_489:
[----:B------:R2:W-:Y:S01]  /*20990*/  @!P0 SYNCS.ARRIVE.TRANS64 RZ, [UR41+0x58020], R3 ;  /* 0x05802003ffff89a7 */ /* 0x0005e20008000029 */
[----:B------:R-:W-:Y:S05]  /*209a0*/  BRA.U !UP1, `(.L_x_375) ;  /* 0x0000000109047547 */ /* 0x000fea000b800000 */
[----:B------:R-:W-:Y:S05]  /*209b0*/  BPT.TRAP 0x1 ;  /* 0x000000040000795c */ /* 0x000fea0000300000 */
.L_x_375:
[----:B------:R-:W-:Y:S04]  /*209c0*/  BSSY.RECONVERGENT B0, `(.L_x_376) ;  /* 0x0000003000007945 */ /* 0x000fe80003800200 */
[----:B------:R-:W-:Y:S05]  /*209d0*/  @P2 BRA `(.L_x_377) ;  /* 0x0000000000042947 */ /* 0x000fea0003800000 */
[----:B------:R-:W-:Y:S05]  /*209e0*/  BPT.TRAP 0x1 ;  /* 0x000000040000795c */ /* 0x000fea0000300000 */
.L_x_377:
[----:B------:R-:W-:Y:S05]  /*209f0*/  BSYNC.RECONVERGENT B0 ;  /* 0x0000000000007941 */ /* 0x000fea0003800200 */
.L_x_376:
        /* <DEDUP_REMOVED lines=8> */
[----:B------:R-:W-:Y:S02]  /*20a80*/  UIADD3 UR24, UPT, UPT, UR16, 0x24000, URZ ;  /* 0x0002400010187890 */ /* 0x000fe4000fffe0ff */
[----:B------:R-:W-:Y:S02]  /*20a90*/  UIADD3 UR16, UPT, UPT, UR16, 0x26000, URZ ;  /* 0x0002600010107890 */ /* 0x000fe4000fffe0ff */
[----:B------:R-:W-:Y:S01]  /*20aa0*/  UISETP.NE.AND UP2, UPT, UR5, 0x3, UPT ;  /* 0x000000030500788c */ /* 0x000fe2000bf45270 */
        /* <DEDUP_REMOVED lines=16> */
[----:B------:R-:W-:Y:S01]  /*20bb0*/  USEL UR4, URZ, 0x1, UP2 ;  /* 0x00000001ff047887 */ /* 0x000fe20009000000 */
[----:B------:R-:W-:Y:S01]  /*20bc0*/  UMOV UR18, 0xc0 ;  /* 0x000000c000127882 */ /* 0x000fe20000000000 */
[----:B------:R-:W-:Y:S01]  /*20bd0*/  UMOV UR20, UR13 ;  /* 0x0000000d00147c82 */ /* 0x000fe20008000000 */
[----:B------:R-:W-:Y:S01]  /*20be0*/  UMOV UR21, UR14 ;  /* 0x0000000e00157c82 */ /* 0x000fe20008000000 */
[----:B------:R-:W-:Y:S01]  /*20bf0*/  UTMALDG.4D [UR32], [UR6], desc[UR22] ;  /* 0x00001620060075b4 */ /* 0x000fe20008019000 */
[----:B------:R-:W-:Y:S01]  /*20c00*/  UMOV UR17, UR41 ;  /* 0x0000002900117c82 */ /* 0x000fe20008000000 */
[----:B------:R-:W-:Y:S01]  /*20c10*/  UMOV UR19, UR43 ;  /* 0x0000002b00137c82 */ /* 0x000fe20008000000 */
[----:B------:R-:W-:Y:S01]  /*20c20*/  UTMALDG.4D [UR24], [UR6], desc[UR22] ;  /* 0x00001618060075b4 */ /* 0x000fe20008019000 */
[----:B------:R3:W-:Y:S02]  /*20c30*/  UTMALDG.4D [UR16], [UR6], desc[UR22] ;  /* 0x00001610060075b4 */ /* 0x0007e40008019000 */
[----:B---3--:R-:W-:-:S02]  /*20c40*/  USEL UR6, UR5, URZ, UP2 ;  /* 0x000000ff05067287 */ /* 0x008fc40009000000 */
[----:B------:R-:W-:Y:S01]  /*20c50*/  ULOP3.LUT UR7, UR9, UR4, URZ, 0x3c, !UPT ;  /* 0x0000000409077292 */ /* 0x000fe2000f8e3cff */
[----:B------:R-:W-:Y:S11]  /*20c60*/  BRA.U !UP0, `(.L_x_378) ;  /* 0x0000000108047547 */ /* 0x000ff6000b800000 */
[----:B------:R-:W-:Y:S05]  /*20c70*/  BPT.TRAP 0x1 ;  /* 0x000000040000795c */ /* 0x000fea0000300000 */
.L_x_378:
[----:B------:R-:W-:Y:S01]  /*20c80*/  ULEA UR41, UR6, UR8, 0x3 ;  /* 0x0000000806297291 */ /* 0x000fe2000f8e18ff */
[----:B-1----:R-:W-:Y:S01]  /*20c90*/  IMAD.U32 R4, RZ, RZ, UR7 ;  /* 0x00000007ff047e24 */ /* 0x002fe2000f8e00ff */
[----:B--2---:R-:W-:-:S04]  /*20ca0*/  @!P0 MOV R3, 0x8000 ;  /* 0x0000800000038802 */ /* 0x004fc80000000f00 */
[----:B------:R-:W-:-:S04]  /*20cb0*/  SHF.L.U32 R4, R4, 0x1f, RZ ;  /* 0x0000001f04047819 */ /* 0x000fc800000006ff */
[----:B------:R-:W1:Y:S02]  /*20cc0*/  SYNCS.PHASECHK.TRANS64.TRYWAIT P1, [UR41+0x58038], R4 ;  /* 0x05803804ff0075a7 */ /* 0x000e640008021129 */
[----:B-1----:R-:W-:Y:S05]  /*20cd0*/  @!P1 BRA `(.L_x_379) ;  /* 0x0000004c00e89947 */ /* 0x002fea0003800000 */
.L_x_491:
[----:B------:R2:W-:Y:S01]  /*20ce0*/  @!P0 SYNCS.ARRIVE.TRANS64 RZ, [UR41+0x58020], R3 ;  /* 0x05802003ffff89a7 */ /* 0x0005e20008000029 */
[----:B------:R-:W-:Y:S05]  /*20cf0*/  BRA.U !UP1, `(.L_x_380) ;  /* 0x0000000109047547 */ /* 0x000fea000b800000 */
[----:B------:R-:W-:Y:S05]  /*20d00*/  BPT.TRAP 0x1 ;  /* 0x000000040000795c */ /* 0x000fea0000300000 */
.L_x_380:
[----:B------:R-:W-:Y:S04]  /*20d10*/  BSSY.RECONVERGENT B0, `(.L_x_381) ;  /* 0x0000003000007945 */ /* 0x000fe80003800200 */
[----:B------:R-:W-:Y:S05]  /*20d20*/  @P2 BRA `(.L_x_382) ;  /* 0x0000000000042947 */ /* 0x000fea0003800000 */
[----:B------:R-:W-:Y:S05]  /*20d30*/  BPT.TRAP 0x1 ;  /* 0x000000040000795c */ /* 0x000fea0000300000 */
.L_x_382:
[----:B------:R-:W-:Y:S05]  /*20d40*/  BSYNC.RECONVERGENT B0 ;  /* 0x0000000000007941 */ /* 0x000fea0003800200 */
.L_x_381:
        /* <DEDUP_REMOVED lines=19> */
[----:B------:R-:W-:Y:S01]  /*20e80*/  UIADD3 UR6, UPT, UPT, UR6, 0x1, URZ ;  /* 0x0000000106067890 */ /* 0x000fe2000fffe0ff */
[----:B------:R-:W-:Y:S01]  /*20e90*/  UTMALDG.4D [UR40], [UR4], desc[UR22] ;  /* 0x00001628040075b4 */ /* 0x000fe20008019000 */
[----:B------:R-:W-:Y:S01]  /*20ea0*/  UMOV UR26, 0x80 ;  /* 0x00000080001a7882 */ /* 0x000fe20000000000 */
[----:B------:R-:W-:Y:S01]  /*20eb0*/  UMOV UR28, UR13 ;  /* 0x0000000d001c7c82 */ /* 0x000fe20008000000 */
[----:B------:R-:W-:Y:S01]  /*20ec0*/  UMOV UR29, UR14 ;  /* 0x0000000e001d7c82 */ /* 0x000fe20008000000 */
[----:B------:R-:W-:Y:S01]  /*20ed0*/  UMOV UR25, UR41 ;  /* 0x0000002900197c82 */ /* 0x000fe20008000000 */
[----:B------:R-:W-:Y:S01]  /*20ee0*/  UMOV UR27, UR43 ;  /* 0x0000002b001b7c82 */ /* 0x000fe20008000000 */
[----:B------:R-:W-:Y:S01]  /*20ef0*/  UMOV UR18, 0xc0 ;  /* 0x000000c000127882 */ /* 0x000fe20000000000 */
[----:B------:R-:W-:Y:S01]  /*20f00*/  UMOV UR20, UR13 ;  /* 0x0000000d00147c82 */ /* 0x000fe20008000000 */
[----:B------:R-:W-:Y:S01]  /*20f10*/  UTMALDG.4D [UR32], [UR4], desc[UR22] ;  /* 0x00001620040075b4 */ /* 0x000fe20008019000 */
[----:B------:R-:W-:Y:S01]  /*20f20*/  UMOV UR21, UR14 ;  /* 0x0000000e00157c82 */ /* 0x000fe20008000000 */
[----:B------:R-:W-:Y:S01]  /*20f30*/  UMOV UR17, UR41 ;  /* 0x0000002900117c82 */ /* 0x000fe20008000000 */
[----:B------:R-:W-:Y:S01]  /*20f40*/  UMOV UR19, UR43 ;  /* 0x0000002b00137c82 */ /* 0x000fe20008000000 */
[----:B------:R-:W-:-:S02]  /*20f50*/  UISETP.NE.AND UP2, UPT, UR6, 0x3, UPT ;  /* 0x000000030600788c */ /* 0x000fc4000bf45270 */
[----:B------:R-:W-:Y:S01]  /*20f60*/  UIADD3 UR11, UPT, UPT, UR11, 0x2, URZ ;  /* 0x000000020b0b7890 */ /* 0x000fe2000fffe0ff */
[----:B------:R-:W-:Y:S01]  /*20f70*/  UTMALDG.4D [UR24], [UR4], desc[UR22] ;  /* 0x00001618040075b4 */ /* 0x000fe20008019000 */
[----:B------:R-:W-:Y:S01]  /*20f80*/  USEL UR15, UR6, URZ, UP2 ;  /* 0x000000ff060f7287 */ /* 0x000fe20009000000 */
[----:B------:R3:W-:Y:S02]  /*20f90*/  UTMALDG.4D [UR16], [UR4], desc[UR22] ;  /* 0x00001610040075b4 */ /* 0x0007e40008019000 */
[----:B---3--:R-:W-:Y:S02]  /*20fa0*/  ULOP3.LUT UR4, UR12, 0xfffffffe, URZ, 0xc0, !UPT ;  /* 0xfffffffe0c047892 */ /* 0x008fe4000f8ec0ff */
[----:B------:R-:W-:Y:S02]  /*20fb0*/  USEL UR5, URZ, 0x1, UP2 ;  /* 0x00000001ff057887 */ /* 0x000fe40009000000 */
[----:B------:R-:W-:Y:S02]  /*20fc0*/  UISETP.NE.AND UP2, UPT, UR10, UR4, UPT ;  /* 0x000000040a00728c */ /* 0x000fe4000bf45270 */
[----:B------:R-:W-:-:S07]  /*20fd0*/  ULOP3.LUT UR23, UR7, UR5, URZ, 0x3c, !UPT ;  /* 0x0000000507177292 */ /* 0x000fce000f8e3cff */
[----:B------:R-:W-:Y:S05]  /*20fe0*/  BRA.U UP2, `(.L_x_383) ;  /* 0xfffffff102847547 */ /* 0x000fea000b83ffff */
[----:B------:R-:W-:Y:S02]  /*20ff0*/  USHF.L.U32 UR43, UR11, 0x6, URZ ;  /* 0x000000060b2b7899 */ /* 0x000fe400080006ff */
.L_x_362:
[----:B------:R-:W-:-:S04]  /*21000*/  ULOP3.LUT UR4, UR12, 0x1, URZ, 0xc0, !UPT ;  /* 0x000000010c047892 */ /* 0x000fc8000f8ec0ff */
[----:B------:R-:W-:-:S09]  /*21010*/  UISETP.NE.U32.AND UP2, UPT, UR4, 0x1, UPT ;  /* 0x000000010400788c */ /* 0x000fd2000bf45070 */
[----:B------:R-:W-:Y:S05]  /*21020*/  BRA.U UP2, `(.L_x_337) ;  /* 0x0000000502a47547 */ /* 0x000fea000b800000 */
[----:B------:R-:W-:Y:S05]  /*21030*/  BRA.U !UP0, `(.L_x_384) ;  /* 0x0000000108047547 */ /* 0x000fea000b800000 */
[----:B------:R-:W-:Y:S05]  /*21040*/  BPT.TRAP 0x1 ;  /* 0x000000040000795c */ /* 0x000fea0000300000 */
.L_x_384:
[----:B------:R-:W-:Y:S01]  /*21050*/  ULEA UR41, UR15, UR8, 0x3 ;  /* 0x000000080f297291 */ /* 0x000fe2000f8e18ff */
[----:B-1----:R-:W-:Y:S01]  /*21060*/  IMAD.U32 R4, RZ, RZ, UR23 ;  /* 0x00000017ff047e24 */ /* 0x002fe2000f8e00ff */
[----:B--2---:R-:W-:-:S04]  /*21070*/  @!P0 MOV R3, 0x8000 ;  /* 0x0000800000038802 */ /* 0x004fc80000000f00 */
[----:B------:R-:W-:-:S04]  /*21080*/  SHF.L.U32 R4, R4, 0x1f, RZ ;  /* 0x0000001f04047819 */ /* 0x000fc800000006ff */
[----:B------:R-:W1:Y:S02]  /*21090*/  SYNCS.PHASECHK.TRANS64.TRYWAIT P1, [UR41+0x58038], R4 ;  /* 0x05803804ff0075a7 */ /* 0x000e640008021129 */
[----:B-1----:R-:W-:Y:S05]  /*210a0*/  @!P1 BRA `(.L_x_385) ;  /* 0x0000004c000c9947 */ /* 0x002fea0003800000 */
.L_x_493:
[----:B------:R2:W-:Y:S01]  /*210b0*/  @!P0 SYNCS.ARRIVE.TRANS64 RZ, [UR41+0x58020], R3 ;  /* 0x05802003ffff89a7 */ /* 0x0005e20008000029 */
[----:B------:R-:W-:Y:S05]  /*210c0*/  BRA.U !UP1, `(.L_x_386) ;  /* 0x0000000109047547 */ /* 0x000fea000b800000 */
[----:B------:R-:W-:Y:S05]  /*210d0*/  BPT.TRAP 0x1 ;  /* 0x000000040000795c */ /* 0x000fea0000300000 */
.L_x_386:
[----:B------:R-:W-:Y:S04]  /*210e0*/  BSSY.RECONVERGENT B0, `(.L_x_387) ;  /* 0x0000003000007945 */ /* 0x000fe80003800200 */
[----:B------:R-:W-:Y:S05]  /*210f0*/  @P2 BRA `(.L_x_388) ;  /* 0x0000000000042947 */ /* 0x000fea0003800000 */
[----:B------:R-:W-:Y:S05]  /*21100*/  BPT.TRAP 0x1 ;  /* 0x000000040000795c */ /* 0x000fea0000300000 */
.L_x_388:
[----:B------:R-:W-:Y:S05]  /*21110*/  BSYNC.RECONVERGENT B0 ;  /* 0x0000000000007941 */ /* 0x000fea0003800200 */
.L_x_387:
[----:B------:R-:W-:Y:S02]  /*21120*/  ULEA UR16, UR15, UR8, 0xf ;  /* 0x000000080f107291 */ /* 0x000fe4000f8e78ff */
        /* <DEDUP_REMOVED lines=22> */
[----:B------:R-:W-:Y:S01]  /*21290*/  UTMALDG.4D [UR40], [UR4], desc[UR6] ;  /* 0x00000628040075b4 */ /* 0x000fe20008019000 */
[----:B------:R-:W-:Y:S01]  /*212a0*/  UMOV UR25, UR41 ;  /* 0x0000002900197c82 */ /* 0x000fe20008000000 */
[----:B------:R-:W-:Y:S01]  /*212b0*/  UISETP.NE.AND UP2, UPT, UR15, 0x3, UPT ;  /* 0x000000030f00788c */ /* 0x000fe2000bf45270 */
[----:B------:R-:W-:Y:S01]  /*212c0*/  UMOV UR18, 0xc0 ;  /* 0x000000c000127882 */ /* 0x000fe20000000000 */
[----:B------:R-:W-:Y:S01]  /*212d0*/  UMOV UR19, UR43 ;  /* 0x0000002b00137c82 */ /* 0x000fe20008000000 */
[----:B------:R-:W-:Y:S01]  /*212e0*/  UMOV UR20, UR13 ;  /* 0x0000000d00147c82 */ /* 0x000fe20008000000 */
[----:B------:R-:W-:Y:S01]  /*212f0*/  UMOV UR21, UR14 ;  /* 0x0000000e00157c82 */ /* 0x000fe20008000000 */
[----:B------:R-:W-:Y:S01]  /*21300*/  UTMALDG.4D [UR32], [UR4], desc[UR6] ;  /* 0x00000620040075b4 */ /* 0x000fe20008019000 */
[----:B------:R-:W-:Y:S01]  /*21310*/  UMOV UR17, UR41 ;  /* 0x0000002900117c82 */ /* 0x000fe20008000000 */
[----:B------:R-:W-:Y:S01]  /*21320*/  USEL UR15, UR15, URZ, UP2 ;  /* 0x000000ff0f0f7287 */ /* 0x000fe20009000000 */
[----:B------:R-:W-:Y:S01]  /*21330*/  UTMALDG.4D [UR24], [UR4], desc[UR6] ;  /* 0x00000618040075b4 */ /* 0x000fe20008019000 */
[----:B------:R3:W-:Y:S02]  /*21340*/  UTMALDG.4D [UR16], [UR4], desc[UR6] ;  /* 0x00000610040075b4 */ /* 0x0007e40008019000 */
[----:B---3--:R-:W-:-:S04]  /*21350*/  USEL UR4, URZ, 0x1, UP2 ;  /* 0x00000001ff047887 */ /* 0x008fc80009000000 */
[----:B------:R-:W-:Y:S01]  /*21360*/  ULOP3.LUT UR23, UR23, UR4, URZ, 0x3c, !UPT ;  /* 0x0000000417177292 */ /* 0x000fe2000f8e3cff */
[----:B------:R-:W-:Y:S11]  /*21370*/  BRA.U !UP0, `(.L_x_389) ;  /* 0x0000000108047547 */ /* 0x000ff6000b800000 */
[----:B------:R-:W-:Y:S05]  /*21380*/  BPT.TRAP 0x1 ;  /* 0x000000040000795c */ /* 0x000fea0000300000 */
.L_x_389:
[----:B------:R-:W-:Y:S01]  /*21390*/  ULEA UR33, UR15, UR8, 0x3 ;  /* 0x000000080f217291 */ /* 0x000fe2000f8e18ff */
[----:B-1----:R-:W-:Y:S01]  /*213a0*/  IMAD.U32 R4, RZ, RZ, UR23 ;  /* 0x00000017ff047e24 */ /* 0x002fe2000f8e00ff */
[----:B--2---:R-:W-:-:S04]  /*213b0*/  @!P0 MOV R3, 0x8000 ;  /* 0x0000800000038802 */ /* 0x004fc80000000f00 */
[----:B------:R-:W-:-:S04]  /*213c0*/  SHF.L.U32 R4, R4, 0x1f, RZ ;  /* 0x0000001f04047819 */ /* 0x000fc800000006ff */
[----:B------:R-:W1:Y:S02]  /*213d0*/  SYNCS.PHASECHK.TRANS64.TRYWAIT P1, [UR33+0x58038], R4 ;  /* 0x05803804ff0075a7 */ /* 0x000e640008021121 */
[----:B-1----:R-:W-:Y:S05]  /*213e0*/  @!P1 BRA `(.L_x_390) ;  /* 0x0000004800549947 */ /* 0x002fea0003800000 */
.L_x_495:
[----:B------:R2:W-:Y:S01]  /*213f0*/  @!P0 SYNCS.ARRIVE.TRANS64 RZ, [UR33+0x58020], R3 ;  /* 0x05802003ffff89a7 */ /* 0x0005e20008000021 */
[----:B------:R-:W-:Y:S05]  /*21400*/  BRA.U !UP1, `(.L_x_391) ;  /* 0x0000000109047547 */ /* 0x000fea000b800000 */
[----:B------:R-:W-:Y:S05]  /*21410*/  BPT.TRAP 0x1 ;  /* 0x000000040000795c */ /* 0x000fea0000300000 */
.L_x_391:
[----:B------:R-:W-:Y:S04]  /*21420*/  BSSY.RECONVERGENT B0, `(.L_x_392) ;  /* 0x0000003000007945 */ /* 0x000fe80003800200 */
[----:B------:R-:W-:Y:S05]  /*21430*/  @P2 BRA `(.L_x_393) ;  /* 0x0000000000042947 */ /* 0x000fea0003800000 */
[----:B------:R-:W-:Y:S05]  /*21440*/  BPT.TRAP 0x1 ;  /* 0x000000040000795c */ /* 0x000fea0000300000 */
.L_x_393:
[----:B------:R-:W-:Y:S05]  /*21450*/  BSYNC.RECONVERGENT B0 ;  /* 0x0000000000007941 */ /* 0x000fea0003800200 */
.L_x_392:
        /* <DEDUP_REMOVED lines=37> */
[----:B------:R-:W-:-:S12]  /*216b0*/  ULOP3.LUT UR23, UR23, UR4, URZ, 0x3c, !UPT ;  /* 0x0000000417177292 */ /* 0x000fd8000f8e3cff */
.L_x_337:
[----:B------:R-:W3:Y:S01]  /*216c0*/  LDCU UR4, c[0x0][0x370] ;  /* 0x00006e00ff0477ac */ /* 0x000ee20008000800 */
[----:B------:R-:W-:Y:S01]  /*216d0*/  R2UR UR6, R2 ;  /* 0x00000000020672ca */ /* 0x000fe200000e0000 */
[----:B------:R-:W4:-:S12]  /*216e0*/  LDCU UR5, c[0x0][0x900] ;  /* 0x00012000ff0577ac */ /* 0x000f180008000800 */
[----:B---3--:R-:W-:-:S04]  /*216f0*/  UIADD3 UR6, UPT, UPT, UR4, UR6, URZ ;  /* 0x0000000604067290 */ /* 0x008fc8000fffe0ff */
[----:B----4-:R-:W-:Y:S02]  /*21700*/  UISETP.GE.AND UP2, UPT, UR6, UR5, UPT ;  /* 0x000000050600728c */ /* 0x010fe4000bf46270 */
[----:B------:R-:W-:-:S07]  /*21710*/  MOV R2, UR6 ;  /* 0x0000000600027c02 */ /* 0x000fce0008000f00 */
[----:B------:R-:W-:Y:S05]  /*21720*/  BRA.U !UP2, `(.L_x_394) ;  /* 0xffffffd90a347547 */ /* 0x000fea000b83ffff */
[----:B------:R-:W-:Y:S05]  /*21730*/  EXIT ;  /* 0x000000000000794d */ /* 0x000fea0003800000 */
.L_x_514:
[----:B------:R-:W-:-:S08]  /*21740*/  NOP ;  /* 0x0000000000007918 */ /* 0x000fd00000000000 */
[----:B------:R-:W1:-:S00]  /*21750*/  USETMAXREG.DEALLOC.CTAPOOL 0x20 ;  /* 0x00000020000079c8 */ /* 0x000e4000080e0500 */
[----:B-1----:R-:W1:Y:S01]  /*21760*/  LDC R0, c[0x0][0x900] ;  /* 0x00024000ff007b82 */ /* 0x002e620000000800 */
[----:B------:R-:W-:-:S13]  /*21770*/  R2UR UR4, R2 ;  /* 0x00000000020472ca */ /* 0x000fda00000e0000 */
[----:B-1----:R-:W-:-:S13]  /*21780*/  ISETP.LE.AND P0, PT, R0, UR4, PT ;  /* 0x0000000400007c0c */ /* 0x002fda000bf03270 */
[----:B------:R-:W-:Y:S05]  /*21790*/  @P0 EXIT ;  /* 0x000000000000094d */ /* 0x000fea0003800000 */
[----:B------:R-:W-:Y:S01]  /*217a0*/  HFMA2 R3, -RZ, RZ, 0, 0 ;  /* 0x00000000ff037431 */ /* 0x000fe200000001ff */
[----:B------:R-:W-:Y:S01]  /*217b0*/  PRMT R0, RZ, 0x7610, R0 ;  /* 0x00007610ff007816 */ /* 0x000fe20000000000 */
[----:B------:R-:W1:Y:S01]  /*217c0*/  LDCU.64 UR46, c[0x0][0x348] ;  /* 0x00006900ff2e77ac */ /* 0x000e620008000a00 */
[----:B------:R-:W2:Y:S01]  /*217d0*/  LDCU UR62, c[0x0][0x900] ;  /* 0x00012000ff3e77ac */ /* 0x000ea20008000800 */
[----:B------:R-:W3:Y:S01]  /*217e0*/  LDCU UR23, c[0x0][0x904] ;  /* 0x00012080ff1777ac */ /* 0x000ee20008000800 */
[----:B------:R-:W4:Y:S01]  /*217f0*/  LDCU UR70, c[0x0][0x380] ;  /* 0x00007000ff4677ac */ /* 0x000f220008000800 */
[----:B------:R-:W1:Y:S01]  /*21800*/  LDCU UR22, c[0x0][0x38c] ;  /* 0x00007180ff1677ac */ /* 0x000e620008000800 */
[----:B------:R-:W1:Y:S01]  /*21810*/  LDCU UR54, c[0x0][0x91c] ;  /* 0x00012380ff3677ac */ /* 0x000e620008000800 */
[----:B------:R-:W1:Y:S01]  /*21820*/  LDCU UR63, c[0x0][0x918] ;  /* 0x00012300ff3f77ac */ /* 0x000e620008000800 */
[----:B------:R-:W1:Y:S01]  /*21830*/  LDCU.64 UR30, c[0x0][0x908] ;  /* 0x00012100ff1e77ac */ /* 0x000e620008000a00 */
[----:B------:R-:W1:Y:S01]  /*21840*/  LDCU.64 UR38, c[0x0][0x920] ;  /* 0x00012400ff2677ac */ /* 0x000e620008000a00 */
[----:B------:R-:W1:Y:S02]  /*21850*/  LDCU.64 UR14, c[0x0][0x910] ;  /* 0x00012200ff0e77ac */ /* 0x000e640008000a00 */
.L_x_406:
[----:B------:R-:W-:Y:S01]  /*21860*/  R2UR UR8, R2 ;  /* 0x00000000020872ca */ /* 0x000fe200000e0000 */
[----:B---3--:R-:W-:-:S12]  /*21870*/  UISETP.NE.AND UP0, UPT, UR23, 0x1, UPT ;  /* 0x000000011700788c */ /* 0x008fd8000bf05270 */
[----:B-1----:R-:W-:-:S07]  /*21880*/  UIMAD.WIDE.U32 UR4, UR8, UR30, URZ ;  /* 0x0000001e080472a5 */ /* 0x002fce000f8e00ff */
[----:B------:R-:W-:Y:S02]  /*21890*/  UMOV UR4, UR5 ;  /* 0x0000000500047c82 */ /* 0x000fe40008000000 */
[----:B------:R-:W-:-:S04]  /*218a0*/  USHF.R.U32.HI UR4, URZ, UR31, UR4 ;  /* 0x0000001fff047299 */ /* 0x000fc80008011604 */
[----:B------:R-:W-:Y:S02]  /*218b0*/  USEL UR6, UR8, UR4, !UP0 ;  /* 0x0000000408067287 */ /* 0x000fe4000c000000 */
[----:B------:R-:W-:Y:S02]  /*218c0*/  UISETP.NE.AND UP0, UPT, UR54, 0x1, UPT ;  /* 0x000000013600788c */ /* 0x000fe4000bf05270 */
[----:B------:R-:W-:-:S07]  /*218d0*/  UIMAD.WIDE.U32 UR4, UR6, UR38, URZ ;  /* 0x00000026060472a5 */ /* 0x000fce000f8e00ff */
[----:B------:R-:W-:Y:S02]  /*218e0*/  UMOV UR4, UR5 ;  /* 0x0000000500047c82 */ /* 0x000fe40008000000 */
[----:B------:R-:W-:Y:S02]  /*218f0*/  USHF.R.U32.HI UR5, URZ, UR39, UR4 ;  /* 0x00000027ff057299 */ /* 0x000fe40008011604 */
[----:B------:R-:W-:Y:S02]  /*21900*/  UIADD3 UR4, UPT, UPT, -UR6, URZ, URZ ;  /* 0x000000ff06047290 */ /* 0x000fe4000fffe1ff */
[----:B------:R-:W-:Y:S02]  /*21910*/  USEL UR7, UR6, UR5, !UP0 ;  /* 0x0000000506077287 */ /* 0x000fe4000c000000 */
[----:B------:R-:W-:Y:S02]  /*21920*/  UIMAD UR4, UR23, UR4, UR8 ;  /* 0x00000004170472a4 */ /* 0x000fe4000f8e0208 */
[----:B------:R-:W-:-:S02]  /*21930*/  UIADD3 UR5, UPT, UPT, -UR7, URZ, URZ ;  /* 0x000000ff07057290 */ /* 0x000fc4000fffe1ff */
[----:B------:R-:W-:Y:S02]  /*21940*/  USHF.L.U32 UR8, UR4, 0x8, URZ ;  /* 0x0000000804087899 */ /* 0x000fe400080006ff */
[----:B------:R-:W-:Y:S02]  /*21950*/  UIMAD UR4, UR54, UR5, UR6 ;  /* 0x00000005360472a4 */ /* 0x000fe4000f8e0206 */
[----:B----4-:R-:W-:Y:S02]  /*21960*/  UISETP.GE.AND UP0, UPT, UR8, UR70, UPT ;  /* 0x000000460800728c */ /* 0x010fe4000bf06270 */
[----:B------:R-:W-:Y:S02]  /*21970*/  IMAD.U32 R21, RZ, RZ, UR8 ;  /* 0x00000008ff157e24 */ /* 0x000fe4000f8e00ff */
[----:B------:R-:W-:-:S05]  /*21980*/  MOV R22, UR4 ;  /* 0x0000000400167c02 */ /* 0x000fca0008000f00 */
[----:B------:R-:W-:Y:S05]  /*21990*/  BRA.U UP0, `(.L_x_395) ;  /* 0x0000002d00b07547 */ /* 0x000fea000b800000 */
[----:B------:R-:W-:Y:S01]  /*219a0*/  IMAD.U32 R5, RZ, RZ, UR22 ;  /* 0x00000016ff057e24 */ /* 0x000fe2000f8e00ff */
[----:B------:R-:W-:Y:S02]  /*219b0*/  UIMAD.WIDE.U32 UR4, UR7, UR15, URZ ;  /* 0x0000000f070472a5 */ /* 0x000fe4000f8e00ff */
[----:B------:R-:W-:Y:S02]  /*219c0*/  UISETP.NE.AND UP0, UPT, UR14, 0x1, UPT ;  /* 0x000000010e00788c */ /* 0x000fe4000bf05270 */
[----:B------:R-:W-:-:S03]  /*219d0*/  IABS R5, R5 ;  /* 0x0000000500057213 */ /* 0x000fc60000000000 */
[----:B------:R-:W-:Y:S01]  /*219e0*/  UMOV UR4, UR5 ;  /* 0x0000000500047c82 */ /* 0x000fe20008000000 */
[----:B------:R-:W1:Y:S01]  /*219f0*/  I2F.RP R6, R5 ;  /* 0x0000000500067306 */ /* 0x000e620000209400 */
[----:B------:R-:W-:-:S04]  /*21a00*/  USHF.R.U32.HI UR4, URZ, UR63, UR4 ;  /* 0x0000003fff047299 */ /* 0x000fc80008011604 */
[----:B------:R-:W-:Y:S02]  /*21a10*/  USEL UR4, UR7, UR4, !UP0 ;  /* 0x0000000407047287 */ /* 0x000fe4000c000000 */
[----:B------:R-:W-:Y:S02]  /*21a20*/  UISETP.NE.AND UP0, UPT, UR22, URZ, UPT ;  /* 0x000000ff1600728c */ /* 0x000fe4000bf05270 */
[----:B------:R-:W-:-:S04]  /*21a30*/  UIADD3 UR4, UPT, UPT, -UR4, URZ, URZ ;  /* 0x000000ff04047290 */ /* 0x000fc8000fffe1ff */
[----:B------:R-:W-:Y:S01]  /*21a40*/  UIMAD UR4, UR14, UR4, UR7 ;  /* 0x000000040e0472a4 */ /* 0x000fe2000f8e0207 */
[----:B-1----:R-:W1:Y:S03]  /*21a50*/  MUFU.RCP R6, R6 ;  /* 0x0000000600067308 */ /* 0x002e660000001000 */
[----:B------:R-:W-:Y:S02]  /*21a60*/  ULOP3.LUT UR5, UR4, UR22, URZ, 0x3c, !UPT ;  /* 0x0000001604057292 */ /* 0x000fe4000f8e3cff */
[----:B------:R-:W-:Y:S02]  /*21a70*/  MOV R0, UR4 ;  /* 0x0000000400007c02 */ /* 0x000fe40008000f00 */
[----:B------:R-:W-:Y:S02]  /*21a80*/  UISETP.GE.AND UP1, UPT, UR5, URZ, UPT ;  /* 0x000000ff0500728c */ /* 0x000fe4000bf26270 */
[----:B------:R-:W-:-:S02]  /*21a90*/  IABS R0, R0 ;  /* 0x0000000000007213 */ /* 0x000fc40000000000 */
        /* <DEDUP_REMOVED lines=13> */
[----:B------:R-:W-:Y:S01]  /*21b70*/  @P1 VIADD R6, R6, 0x1 ;  /* 0x0000000106061836 */ /* 0x000fe20000000000 */
[----:B------:R-:W-:-:S04]  /*21b80*/  ELECT P1, URZ, PT ;  /* 0x0000000000ff782f */ /* 0x000fc80003820000 */
[----:B------:R-:W-:-:S13]  /*21b90*/  R2UR UR6, R6 ;  /* 0x00000000060672ca */ /* 0x000fda00000e0000 */
[----:B------:R-:W-:Y:S02]  /*21ba0*/  @!UP1 UIADD3 UR6, UPT, UPT, -UR6, URZ, URZ ;  /* 0x000000ff06069290 */ /* 0x000fe4000fffe1ff */
[----:B------:R-:W-:-:S04]  /*21bb0*/  @!UP0 ULOP3.LUT UR6, URZ, UR22, URZ, 0x33, !UPT ;  /* 0x00000016ff068292 */ /* 0x000fc8000f8e33ff */
[----:B------:R-:W-:Y:S02]  /*21bc0*/  UIADD3 UR5, UPT, UPT, -UR6, URZ, URZ ;  /* 0x000000ff06057290 */ /* 0x000fe4000fffe1ff */
[----:B------:R-:W-:Y:S02]  /*21bd0*/  MOV R20, UR6 ;  /* 0x0000000600147c02 */ /* 0x000fe40008000f00 */
[----:B------:R-:W-:-:S06]  /*21be0*/  UIMAD UR4, UR22, UR5, UR4 ;  /* 0x00000005160472a4 */ /* 0x000fcc000f8e0204 */
[----:B------:R-:W-:Y:S01]  /*21bf0*/  IMAD.U32 R19, RZ, RZ, UR4 ;  /* 0x00000004ff137e24 */ /* 0x000fe2000f8e00ff */
[----:B------:R-:W-:Y:S06]  /*21c00*/  BRA.U UP6, `(.L_x_396) ;  /* 0x0000000106047547 */ /* 0x000fec000b800000 */
[----:B--2---:R-:W-:Y:S05]  /*21c10*/  BPT.TRAP 0x1 ;  /* 0x000000040000795c */ /* 0x004fea0000300000 */
.L_x_396:
[----:B------:R-:W1:Y:S01]  /*21c20*/  S2UR UR55, SR_CgaCtaId ;  /* 0x00000000003779c3 */ /* 0x000e620000008800 */
[----:B------:R-:W-:Y:S01]  /*21c30*/  UMOV UR5, 0x400 ;  /* 0x0000040000057882 */ /* 0x000fe20000000000 */
[----:B------:R-:W-:Y:S01]  /*21c40*/  SHF.L.U32 R0, R3, 0x1f, RZ ;  /* 0x0000001f03007819 */ /* 0x000fe200000006ff */
[----:B-1----:R-:W-:-:S09]  /*21c50*/  ULEA UR5, UR55, UR5, 0x18 ;  /* 0x0000000537057291 */ /* 0x002fd2000f8ec0ff */
[----:B------:R-:W1:Y:S02]  /*21c60*/  SYNCS.PHASECHK.TRANS64.TRYWAIT P0, [UR5+0x580b0], R0 ;  /* 0x0580b000ff0075a7 */ /* 0x000e640008001105 */
[----:B-1----:R-:W-:Y:S05]  /*21c70*/  @!P0 BRA `(.L_x_397) ;  /* 0x0000004000488947 */ /* 0x002fea0003800000 */
.L_x_497:
[----:B------:R-:W-:Y:S04]  /*21c80*/  BSSY.RECONVERGENT B0, `(.L_x_398) ;  /* 0x0000183000007945 */ /* 0x000fe80003800200 */
[----:B------:R-:W-:Y:S05]  /*21c90*/  @!P1 BRA `(.L_x_399) ;  /* 0x0000001800049947 */ /* 0x000fea0003800000 */
[----:B------:R-:W-:Y:S01]  /*21ca0*/  R2UR UR10, R21 ;  /* 0x00000000150a72ca */ /* 0x000fe200000e0000 */
[----:B------:R3:W-:Y:S01]  /*21cb0*/  STL [R1+0x5c], R2 ;  /* 0x00005c0201007387 */ /* 0x0007e20000100800 */
[----:B------:R-:W-:Y:S01]  /*21cc0*/  R2UR UR13, R22 ;  /* 0x00000000160d72ca */ /* 0x000fe200000e0000 */
[----:B------:R-:W-:Y:S01]  /*21cd0*/  UIADD3 UR6, UP0, UPT, UR46, 0x400, URZ ;  /* 0x000004002e067890 */ /* 0x000fe2000ff1e0ff */
[----:B------:R-:W-:Y:S01]  /*21ce0*/  R2UR UR11, R19 ;  /* 0x00000000130b72ca */ /* 0x000fe200000e0000 */
[----:B------:R1:W-:Y:S01]  /*21cf0*/  STL [R1+0x58], R0 ;  /* 0x0000580001007387 */ /* 0x0003e20000100800 */
[----:B------:R-:W-:Y:S01]  /*21d00*/  R2UR UR12, R20 ;  /* 0x00000000140c72ca */ /* 0x000fe200000e0000 */
[----:B------:R-:W-:Y:S01]  /*21d10*/  UIADD3 UR8, UPT, UPT, UR5, 0x38000, URZ ;  /* 0x0003800005087890 */ /* 0x000fe2000fffe0ff */
[----:B------:R-:W-:Y:S01]  /*21d20*/  MOV.SPILL R28, UR14 ;  /* 0x0000000e001c7c02 */ /* 0x000fe20009000f00 */
[----:B------:R-:W-:Y:S01]  /*21d30*/  UIADD3 UR32, UPT, UPT, UR5, 0x3d000, URZ ;  /* 0x0003d00005207890 */ /* 0x000fe2000fffe0ff */
[----:B------:R4:W-:Y:S01]  /*21d40*/  STL [R1+0x6c], R21 ;  /* 0x00006c1501007387 */ /* 0x0009e20000100800 */
[----:B------:R-:W-:Y:S01]  /*21d50*/  UIADD3.X UR7, UPT, UPT, URZ, UR47, URZ, UP0, !UPT ;  /* 0x0000002fff077290 */ /* 0x000fe200087fe4ff */
[----:B------:R-:W-:Y:S01]  /*21d60*/  MOV.SPILL R29, UR15 ;  /* 0x0000000f001d7c02 */ /* 0x000fe20009000f00 */
[----:B------:R-:W-:Y:S01]  /*21d70*/  UIADD3 UR4, UPT, UPT, UR10, 0x18, URZ ;  /* 0x000000180a047890 */ /* 0x000fe2000fffe0ff */
[----:B------:R2:W-:Y:S01]  /*21d80*/  STL [R1+0x60], R3 ;  /* 0x0000600301007387 */ /* 0x0005e20000100800 */
[----:B------:R-:W-:Y:S01]  /*21d90*/  UMOV UR37, UR13 ;  /* 0x0000000d00257c82 */ /* 0x000fe20008000000 */
[----:B------:R-:W-:Y:S01]  /*21da0*/  UIADD3 UR34, UPT, UPT, UR10, 0x28, URZ ;  /* 0x000000280a227890 */ /* 0x000fe2000fffe0ff */
[----:B------:R-:W-:Y:S01]  /*21db0*/  IMAD.U32 R18, RZ, RZ, UR11 ;  /* 0x0000000bff127e24 */ /* 0x000fe2000f8e00ff */
[----:B------:R-:W-:Y:S01]  /*21dc0*/  UMOV UR35, UR11 ;  /* 0x0000000b00237c82 */ /* 0x000fe20008000000 */
[----:B------:R-:W-:Y:S01]  /*21dd0*/  IMAD.U32 R27, RZ, RZ, UR4 ;  /* 0x00000004ff1b7e24 */ /* 0x000fe2000f8e00ff */
[----:B------:R-:W-:Y:S01]  /*21de0*/  UIADD3 UR4, UPT, UPT, UR10, 0x20, URZ ;  /* 0x000000200a047890 */ /* 0x000fe2000fffe0ff */
[----:B------:R-:W-:Y:S01]  /*21df0*/  IMAD.U32 R17, RZ, RZ, UR12 ;  /* 0x0000000cff117e24 */ /* 0x000fe2000f8e00ff */
[----:B------:R-:W-:Y:S01]  /*21e00*/  UMOV UR36, UR12 ;  /* 0x0000000c00247c82 */ /* 0x000fe20008000000 */
[----:B------:R-:W-:Y:S01]  /*21e10*/  IMAD.U32 R16, RZ, RZ, UR13 ;  /* 0x0000000dff107e24 */ /* 0x000fe2000f8e00ff */
[----:B------:R-:W-:Y:S01]  /*21e20*/  R2UR UR42, R27 ;  /* 0x000000001b2a72ca */ /* 0x000fe200000e0000 */
[----:B------:R-:W-:Y:S01]  /*21e30*/  IMAD.U32 R15, RZ, RZ, UR11 ;  /* 0x0000000bff0f7e24 */ /* 0x000fe2000f8e00ff */
[----:B---3--:R-:W-:Y:S01]  /*21e40*/  MOV.SPILL R2, UR38 ;  /* 0x0000002600027c02 */ /* 0x008fe20009000f00 */
[----:B------:R-:W-:Y:S01]  /*21e50*/  IMAD.U32 R26, RZ, RZ, UR4 ;  /* 0x00000004ff1a7e24 */ /* 0x000fe2000f8e00ff */
[----:B------:R-:W-:Y:S01]  /*21e60*/  UIADD3 UR4, UPT, UPT, UR10, 0x30, URZ ;  /* 0x000000300a047890 */ /* 0x000fe2000fffe0ff */
[----:B------:R-:W-:Y:S01]  /*21e70*/  IMAD.U32 R14, RZ, RZ, UR12 ;  /* 0x0000000cff0e7e24 */ /* 0x000fe2000f8e00ff */
[----:B-1----:R-:W-:Y:S01]  /*21e80*/  MOV.SPILL R0, UR39 ;  /* 0x0000002700007c02 */ /* 0x002fe20009000f00 */
[----:B------:R1:W-:Y:S01]  /*21e90*/  STL [R1+0x64], R2 ;  /* 0x0000640201007387 */ /* 0x0003e20000100800 */
[----:B------:R-:W-:Y:S01]  /*21ea0*/  IMAD.U32 R13, RZ, RZ, UR13 ;  /* 0x0000000dff0d7e24 */ /* 0x000fe2000f8e00ff */
[----:B------:R-:W-:Y:S01]  /*21eb0*/  R2UR UR43, R18 ;  /* 0x00000000122b72ca */ /* 0x000fe200000e0000 */
[----:B------:R-:W-:Y:S01]  /*21ec0*/  IMAD.U32 R25, RZ, RZ, UR4 ;  /* 0x00000004ff197e24 */ /* 0x000fe2000f8e00ff */
[----:B------:R3:W-:Y:S01]  /*21ed0*/  STL [R1+0x10], R0 ;  /* 0x0000100001007387 */ /* 0x0007e20000100800 */
[----:B----4-:R-:W-:Y:S01]  /*21ee0*/  MOV.SPILL R21, UR36 ;  /* 0x0000002400157c02 */ /* 0x010fe20009000f00 */
[----:B------:R-:W-:Y:S01]  /*21ef0*/  UIADD3 UR4, UPT, UPT, UR10, 0x38, URZ ;  /* 0x000000380a047890 */ /* 0x000fe2000fffe0ff */
[----:B------:R-:W-:Y:S01]  /*21f00*/  IMAD.U32 R12, RZ, RZ, UR11 ;  /* 0x0000000bff0c7e24 */ /* 0x000fe2000f8e00ff */
[----:B------:R-:W-:Y:S01]  /*21f10*/  UIADD3 UR58, UPT, UPT, UR10, 0x8, URZ ;  /* 0x000000080a3a7890 */ /* 0x000fe2000fffe0ff */
[----:B--2---:R-:W-:Y:S01]  /*21f20*/  MOV.SPILL R3, UR32 ;  /* 0x0000002000037c02 */ /* 0x004fe20009000f00 */
[----:B------:R-:W-:Y:S01]  /*21f30*/  UIADD3 UR56, UPT, UPT, UR5, 0x39000, URZ ;  /* 0x0003900005387890 */ /* 0x000fe2000fffe0ff */
[----:B------:R-:W-:Y:S01]  /*21f40*/  IMAD.U32 R11, RZ, RZ, UR12 ;  /* 0x0000000cff0b7e24 */ /* 0x000fe2000f8e00ff */
[----:B------:R-:W-:Y:S01]  /*21f50*/  UIADD3 UR50, UPT, UPT, UR10, 0x10, URZ ;  /* 0x000000100a327890 */ /* 0x000fe2000fffe0ff */
[----:B------:R-:W-:Y:S01]  /*21f60*/  IMAD.U32 R6, RZ, RZ, UR11 ;  /* 0x0000000bff067e24 */ /* 0x000fe2000f8e00ff */
[----:B------:R-:W-:Y:S01]  /*21f70*/  UIADD3 UR48, UPT, UPT, UR5, 0x3a000, URZ ;  /* 0x0003a00005307890 */ /* 0x000fe2000fffe0ff */
[----:B------:R-:W-:Y:S01]  /*21f80*/  IMAD.U32 R5, RZ, RZ, UR12 ;  /* 0x0000000cff057e24 */ /* 0x000fe2000f8e00ff */
[----:B------:R-:W-:Y:S01]  /*21f90*/  UIADD3 UR40, UPT, UPT, UR5, 0x3b000, URZ ;  /* 0x0003b00005287890 */ /* 0x000fe2000fffe0ff */
[----:B------:R-:W-:Y:S01]  /*21fa0*/  IMAD.U32 R4, RZ, RZ, UR13 ;  /* 0x0000000dff047e24 */ /* 0x000fe2000f8e00ff */
[----:B------:R-:W-:Y:S01]  /*21fb0*/  UMOV UR9, URZ ;  /* 0x000000ff00097c82 */ /* 0x000fe20008000000 */
[----:B------:R-:W-:Y:S01]  /*21fc0*/  UIADD3 UR74, UPT, UPT, UR10, 0x48, URZ ;  /* 0x000000480a4a7890 */ /* 0x000fe2000fffe0ff */
[----:B------:R-:W-:Y:S01]  /*21fd0*/  IMAD.U32 R10, RZ, RZ, UR13 ;  /* 0x0000000dff0a7e24 */ /* 0x000fe2000f8e00ff */
[----:B------:R-:W-:Y:S01]  /*21fe0*/  UIADD3 UR66, UPT, UPT, UR10, 0x50, URZ ;  /* 0x000000500a427890 */ /* 0x000fe2000fffe0ff */
[----:B------:R-:W-:Y:S01]  /*21ff0*/  IMAD.U32 R9, RZ, RZ, UR11 ;  /* 0x0000000bff097e24 */ /* 0x000fe2000f8e00ff */
[----:B------:R-:W-:Y:S01]  /*22000*/  UMOV UR59, UR11 ;  /* 0x0000000b003b7c82 */ /* 0x000fe20008000000 */
[----:B------:R-:W-:Y:S01]  /*22010*/  UMOV UR60, UR12 ;  /* 0x0000000c003c7c82 */ /* 0x000fe20008000000 */
[----:B-1----:R-:W-:Y:S01]  /*22020*/  MOV.SPILL R2, UR37 ;  /* 0x0000002500027c02 */ /* 0x002fe20009000f00 */
[----:B------:R-:W-:Y:S01]  /*22030*/  UMOV UR61, UR13 ;  /* 0x0000000d003d7c82 */ /* 0x000fe20008000000 */
[----:B------:R-:W-:Y:S01]  /*22040*/  UMOV UR51, UR11 ;  /* 0x0000000b00337c82 */ /* 0x000fe20008000000 */
[----:B------:R-:W-:Y:S01]  /*22050*/  UMOV UR52, UR12 ;  /* 0x0000000c00347c82 */ /* 0x000fe20008000000 */
[----:B---3--:R-:W-:Y:S01]  /*22060*/  MOV.SPILL R0, UR30 ;  /* 0x0000001e00007c02 */ /* 0x008fe20009000f00 */
[----:B------:R1:W-:Y:S01]  /*22070*/  STL [R1+0x1c], R2 ;  /* 0x00001c0201007387 */ /* 0x0003e20000100800 */
[----:B------:R-:W-:Y:S01]  /*22080*/  R2UR UR44, R17 ;  /* 0x00000000112c72ca */ /* 0x000fe200000e0000 */
[----:B------:R-:W-:Y:S01]  /*22090*/  IMAD.U32 R24, RZ, RZ, UR4 ;  /* 0x00000004ff187e24 */ /* 0x000fe2000f8e00ff */
[----:B------:R-:W-:Y:S01]  /*220a0*/  R2UR UR45, R16 ;  /* 0x00000000102d72ca */ /* 0x000fe200000e0000 */
[----:B------:R-:W2:Y:S01]  /*220b0*/  LDL.LU R27, [R1+0x1c] ;  /* 0x00001c00011b7983 */ /* 0x000ea20000300800 */
[----:B------:R-:W-:Y:S01]  /*220c0*/  R2UR UR36, R14 ;  /* 0x000000000e2472ca */ /* 0x000fe200000e0000 */
[----:B------:R-:W-:Y:S01]  /*220d0*/  UIADD3 UR32, UPT, UPT, UR5, 0x3c000, URZ ;  /* 0x0003c00005207890 */ /* 0x000fe2000fffe0ff */
[----:B------:R-:W-:Y:S01]  /*220e0*/  IMAD.U32 R8, RZ, RZ, UR12 ;  /* 0x0000000cff087e24 */ /* 0x000fe2000f8e00ff */
[----:B------:R3:W-:Y:S01]  /*220f0*/  STL [R1+0x68], R0 ;  /* 0x0000680001007387 */ /* 0x0007e20000100800 */
[----:B------:R-:W-:Y:S01]  /*22100*/  R2UR UR37, R13 ;  /* 0x000000000d2572ca */ /* 0x000fe200000e0000 */
[----:B------:R-:W-:Y:S01]  /*22110*/  UIADD3 UR4, UPT, UPT, UR10, 0x40, URZ ;  /* 0x000000400a047890 */ /* 0x000fe2000fffe0ff */
[----:B------:R-:W-:Y:S01]  /*22120*/  IMAD.U32 R7, RZ, RZ, UR13 ;  /* 0x0000000dff077e24 */ /* 0x000fe2000f8e00ff */
[----:B------:R4:W-:Y:S01]  /*22130*/  UTMASTG.5D [UR8], [UR6] ;  /* 0x00000008060073b5 */ /* 0x0009e20008020000 */
[----:B------:R-:W-:Y:S01]  /*22140*/  UMOV UR30, UR10 ;  /* 0x0000000a001e7c82 */ /* 0x000fe20008000000 */
[----:B------:R-:W-:Y:S01]  /*22150*/  UMOV UR57, UR9 ;  /* 0x0000000900397c82 */ /* 0x000fe20008000000 */
[----:B------:R-:W-:Y:S01]  /*22160*/  UMOV UR53, UR13 ;  /* 0x0000000d00357c82 */ /* 0x000fe20008000000 */
[----:B------:R-:W-:Y:S01]  /*22170*/  UMOV UR14, UR50 ;  /* 0x00000032000e7c82 */ /* 0x000fe20008000000 */
[----:B------:R-:W-:Y:S01]  /*22180*/  UMOV UR70, UR42 ;  /* 0x0000002a00467c82 */ /* 0x000fe20008000000 */
[----:B------:R-:W-:Y:S01]  /*22190*/  UMOV UR22, UR11 ;  /* 0x0000000b00167c82 */ /* 0x000fe20008000000 */
[----:B------:R-:W-:Y:S01]  /*221a0*/  UMOV UR71, UR12 ;  /* 0x0000000c00477c82 */ /* 0x000fe20008000000 */
[----:B------:R4:W-:Y:S01]  /*221b0*/  UTMASTG.5D [UR56], [UR6] ;  /* 0x00000038060073b5 */ /* 0x0009e20008020000 */
[----:B------:R-:W-:Y:S01]  /*221c0*/  IMAD.U32 R23, RZ, RZ, UR4 ;  /* 0x00000004ff177e24 */ /* 0x000fe2000f8e00ff */
[----:B------:R-:W-:-:S02]  /*221d0*/  UIADD3 UR72, UPT, UPT, UR5, 0x41000, URZ ;  /* 0x0004100005487890 */ /* 0x000fc4000fffe0ff */
[----:B------:R-:W-:Y:S01]  /*221e0*/  UIADD3 UR64, UPT, UPT, UR5, 0x42000, URZ ;  /* 0x0004200005407890 */ /* 0x000fe2000fffe0ff */
[----:B-1----:R-:W-:Y:S01]  /*221f0*/  MOV.SPILL R2, UR34 ;  /* 0x0000002200027c02 */ /* 0x002fe20009000f00 */
[----:B------:R-:W-:Y:S01]  /*22200*/  UIADD3 UR24, UPT, UPT, UR5, 0x47000, URZ ;  /* 0x0004700005187890 */ /* 0x000fe2000fffe0ff */
[----:B------:R-:W-:Y:S01]  /*22210*/  R2UR UR34, R26 ;  /* 0x000000001a2272ca */ /* 0x000fe200000e0000 */
[----:B------:R-:W-:Y:S01]  /*22220*/  UMOV UR75, UR11 ;  /* 0x0000000b004b7c82 */ /* 0x000fe20008000000 */
[----:B------:R-:W-:Y:S01]  /*22230*/  UMOV UR76, UR12 ;  /* 0x0000000c004c7c82 */ /* 0x000fe20008000000 */
[----:B------:R-:W-:Y:S01]  /*22240*/  UMOV UR77, UR13 ;  /* 0x0000000d004d7c82 */ /* 0x000fe20008000000 */
[----:B------:R1:W-:Y:S01]  /*22250*/  STL [R1+0x70], R19 ;  /* 0x0000701301007387 */ /* 0x0003e20000100800 */
[----:B---3--:R-:W-:Y:S02]  /*22260*/  MOV.SPILL R0, UR35 ;  /* 0x0000002300007c02 */ /* 0x008fe40009000f00 */
[----:B------:R-:W-:Y:S01]  /*22270*/  R2UR UR35, R15 ;  /* 0x000000000f2372ca */ /* 0x000fe200000e0000 */
[----:B------:R3:W-:Y:S05]  /*22280*/  STL [R1+0x74], R20 ;  /* 0x0000741401007387 */ /* 0x0007ea0000100800 */
[----:B------:R-:W-:Y:S01]  /*22290*/  UMOV UR63, UR34 ;  /* 0x00000022003f7c82 */ /* 0x000fe20008000000 */
[----:B----4-:R-:W-:-:S02]  /*222a0*/  UMOV UR10, URZ ;  /* 0x000000ff000a7c82 */ /* 0x010fc40008000000 */
[----:B------:R-:W-:Y:S01]  /*222b0*/  UMOV UR49, UR10 ;  /* 0x0000000a00317c82 */ /* 0x000fe20008000000 */
[----:B------:R-:W-:Y:S01]  /*222c0*/  UMOV UR41, UR10 ;  /* 0x0000000a00297c82 */ /* 0x000fe20008000000 */
[----:B------:R-:W-:Y:S01]  /*222d0*/  UTMASTG.5D [UR48], [UR6] ;  /* 0x00000030060073b5 */ /* 0x000fe20008020000 */
[----:B------:R-:W-:Y:S01]  /*222e0*/  UMOV UR33, UR10 ;  /* 0x0000000a00217c82 */ /* 0x000fe20008000000 */
[----:B------:R-:W-:Y:S01]  /*222f0*/  UMOV UR4, UR13 ;  /* 0x0000000d00047c82 */ /* 0x000fe20008000000 */
[----:B------:R-:W-:Y:S01]  /*22300*/  UMOV UR15, UR58 ;  /* 0x0000003a000f7c82 */ /* 0x000fe20008000000 */
[----:B------:R-:W-:Y:S01]  /*22310*/  UIADD3 UR56, UPT, UPT, UR5, 0x43000, URZ ;  /* 0x0004300005387890 */ /* 0x000fe2000fffe0ff */
[----:B-1----:R-:W-:Y:S01]  /*22320*/  MOV.SPILL R19, UR46 ;  /* 0x0000002e00137c02 */ /* 0x002fe20009000f00 */
[----:B------:R-:W-:Y:S01]  /*22330*/  UTMASTG.5D [UR40], [UR6] ;  /* 0x00000028060073b5 */ /* 0x000fe20008020000 */
[----:B------:R-:W-:Y:S01]  /*22340*/  UIADD3 UR26, UPT, UPT, UR30, 0x78, URZ ;  /* 0x000000781e1a7890 */ /* 0x000fe2000fffe0ff */
[----:B---3--:R-:W-:Y:S01]  /*22350*/  MOV.SPILL R20, UR47 ;  /* 0x0000002f00147c02 */ /* 0x008fe20009000f00 */
[----:B------:R1:W-:Y:S02]  /*22360*/  UTMASTG.5D [UR32], [UR6] ;  /* 0x00000020060073b5 */ /* 0x0003e40008020000 */
[----:B-1----:R-:W-:-:S02]  /*22370*/  R2UR.FILL UR35, R0 ;  /* 0x00000000002372ca */ /* 0x002fc400004e0000 */
[----:B------:R-:W-:Y:S01]  /*22380*/  R2UR.FILL UR34, R2 ;  /* 0x00000000022272ca */ /* 0x000fe200004e0000 */
[----:B------:R-:W3:Y:S04]  /*22390*/  LDL.LU R0, [R1+0x68] ;  /* 0x0000680001007983 */ /* 0x000ee80000300800 */
[----:B------:R-:W4:Y:S01]  /*223a0*/  LDL.LU R2, [R1+0x64] ;  /* 0x0000640001027983 */ /* 0x000f220000300800 */
[----:B------:R-:W-:Y:S02]  /*223b0*/  UIADD3 UR50, UPT, UPT, UR30, 0x60, URZ ;  /* 0x000000601e327890 */ /* 0x000fe4000fffe0ff */
[----:B------:R-:W-:Y:S01]  /*223c0*/  UIADD3 UR42, UPT, UPT, UR30, 0x68, URZ ;  /* 0x000000681e2a7890 */ /* 0x000fe2000fffe0ff */
[----:B------:R-:W-:Y:S01]  /*223d0*/  UMOV UR51, UR22 ;  /* 0x0000001600337c82 */ /* 0x000fe20008000000 */
[----:B------:R-:W-:Y:S01]  /*223e0*/  UMOV UR52, UR71 ;  /* 0x0000004700347c82 */ /* 0x000fe20008000000 */
[----:B------:R-:W-:Y:S01]  /*223f0*/  MOV.SPILL R15, UR51 ;  /* 0x00000033000f7c02 */ /* 0x000fe20009000f00 */
[----:B------:R-:W-:Y:S01]  /*22400*/  UMOV UR43, UR22 ;  /* 0x00000016002b7c82 */ /* 0x000fe20008000000 */
[----:B------:R-:W-:Y:S01]  /*22410*/  MOV.SPILL R16, UR52 ;  /* 0x0000003400107c02 */ /* 0x000fe20009000f00 */
[----:B------:R-:W-:Y:S01]  /*22420*/  UMOV UR44, UR71 ;  /* 0x00000047002c7c82 */ /* 0x000fe20008000000 */
[----:B------:R-:W-:Y:S01]  /*22430*/  MOV.SPILL R14, UR50 ;  /* 0x00000032000e7c02 */ /* 0x000fe20009000f00 */
[----:B------:R-:W-:Y:S01]  /*22440*/  UMOV UR45, UR4 ;  /* 0x00000004002d7c82 */ /* 0x000fe20008000000 */
[----:B------:R-:W-:-:S02]  /*22450*/  R2UR UR50, R25 ;  /* 0x00000000193272ca */ /* 0x000fc400000e0000 */
[----:B------:R-:W-:Y:S02]  /*22460*/  R2UR UR51, R12 ;  /* 0x000000000c3372ca */ /* 0x000fe400000e0000 */
[----:B------:R-:W-:Y:S02]  /*22470*/  R2UR UR52, R11 ;  /* 0x000000000b3472ca */ /* 0x000fe400000e0000 */
[----:B------:R-:W-:Y:S02]  /*22480*/  MOV.SPILL R25, UR45 ;  /* 0x0000002d00197c02 */ /* 0x000fe40009000f00 */
[----:B------:R-:W-:Y:S02]  /*22490*/  MOV.SPILL R18, UR44 ;  /* 0x0000002c00127c02 */ /* 0x000fe40009000f00 */
[----:B------:R-:W-:Y:S02]  /*224a0*/  MOV.SPILL R12, UR43 ;  /* 0x0000002b000c7c02 */ /* 0x000fe40009000f00 */
[----:B------:R-:W-:-:S02]  /*224b0*/  MOV.SPILL R11, UR42 ;  /* 0x0000002a000b7c02 */ /* 0x000fc40009000f00 */
[----:B------:R-:W-:Y:S02]  /*224c0*/  R2UR UR42, R23 ;  /* 0x00000000172a72ca */ /* 0x000fe400000e0000 */
[----:B------:R-:W-:Y:S02]  /*224d0*/  R2UR UR43, R6 ;  /* 0x00000000062b72ca */ /* 0x000fe400000e0000 */
[----:B------:R-:W-:Y:S02]  /*224e0*/  R2UR UR44, R5 ;  /* 0x00000000052c72ca */ /* 0x000fe400000e0000 */
[----:B------:R-:W-:Y:S01]  /*224f0*/  R2UR UR45, R4 ;  /* 0x00000000042d72ca */ /* 0x000fe200000e0000 */
[----:B------:R-:W-:Y:S01]  /*22500*/  UIADD3 UR48, UPT, UPT, UR5, 0x44000, URZ ;  /* 0x0004400005307890 */ /* 0x000fe2000fffe0ff */
[----:B------:R-:W-:Y:S01]  /*22510*/  UMOV UR53, UR4 ;  /* 0x0000000400357c82 */ /* 0x000fe20008000000 */
[----:B------:R-:W-:Y:S01]  /*22520*/  UIADD3 UR40, UPT, UPT, UR5, 0x45000, URZ ;  /* 0x0004500005287890 */ /* 0x000fe2000fffe0ff */
[----:B------:R-:W-:-:S02]  /*22530*/  MOV.SPILL R17, UR53 ;  /* 0x0000003500117c02 */ /* 0x000fc40009000f00 */
[----:B------:R-:W-:Y:S02]  /*22540*/  R2UR.FILL UR36, R21 ;  /* 0x00000000152472ca */ /* 0x000fe400004e0000 */
[----:B------:R-:W-:Y:S01]  /*22550*/  R2UR.FILL UR32, R3 ;  /* 0x00000000032072ca */ /* 0x000fe200004e0000 */
[----:B------:R-:W-:Y:S01]  /*22560*/  UMOV UR55, UR50 ;  /* 0x0000003200377c82 */ /* 0x000fe20008000000 */
[----:B------:R-:W-:Y:S01]  /*22570*/  R2UR UR53, R10 ;  /* 0x000000000a3572ca */ /* 0x000fe200000e0000 */
[----:B------:R-:W-:Y:S02]  /*22580*/  UIADD3 UR58, UPT, UPT, UR30, 0x58, URZ ;  /* 0x000000581e3a7890 */ /* 0x000fe4000fffe0ff */
[----:B------:R-:W-:Y:S01]  /*22590*/  MOV.SPILL R23, UR45 ;  /* 0x0000002d00177c02 */ /* 0x000fe20009000f00 */
[----:B------:R-:W-:Y:S01]  /*225a0*/  UMOV UR62, UR34 ;  /* 0x00000022003e7c82 */ /* 0x000fe20008000000 */
[----:B------:R-:W-:Y:S01]  /*225b0*/  MOV.SPILL R6, UR44 ;  /* 0x0000002c00067c02 */ /* 0x000fe20009000f00 */
[----:B------:R-:W-:Y:S01]  /*225c0*/  UIADD3 UR16, UPT, UPT, UR5, 0x38400, URZ ;  /* 0x0003840005107890 */ /* 0x000fe2000fffe0ff */
[----:B------:R-:W-:Y:S01]  /*225d0*/  MOV.SPILL R5, UR43 ;  /* 0x0000002b00057c02 */ /* 0x000fe20009000f00 */
[----:B------:R-:W-:Y:S01]  /*225e0*/  UMOV UR73, UR10 ;  /* 0x0000000a00497c82 */ /* 0x000fe20008000000 */
[----:B------:R-:W-:Y:S01]  /*225f0*/  MOV.SPILL R4, UR42 ;  /* 0x0000002a00047c02 */ /* 0x000fe20009000f00 */
[----:B------:R-:W-:Y:S01]  /*22600*/  UMOV UR67, UR11 ;  /* 0x0000000b00437c82 */ /* 0x000fe20008000000 */
[----:B------:R-:W-:Y:S01]  /*22610*/  R2UR UR42, R24 ;  /* 0x00000000182a72ca */ /* 0x000fe200000e0000 */
[----:B------:R-:W-:Y:S01]  /*22620*/  UMOV UR68, UR71 ;  /* 0x0000004700447c82 */ /* 0x000fe20008000000 */
[----:B------:R-:W-:Y:S01]  /*22630*/  R2UR UR43, R9 ;  /* 0x00000000092b72ca */ /* 0x000fe200000e0000 */
[----:B------:R-:W-:Y:S01]  /*22640*/  UMOV UR69, UR4 ;  /* 0x0000000400457c82 */ /* 0x000fe20008000000 */
[----:B------:R-:W-:Y:S01]  /*22650*/  R2UR UR44, R8 ;  /* 0x00000000082c72ca */ /* 0x000fe200000e0000 */
[----:B------:R-:W-:Y:S01]  /*22660*/  UMOV UR65, UR10 ;  /* 0x0000000a00417c82 */ /* 0x000fe20008000000 */
[----:B------:R-:W-:Y:S01]  /*22670*/  R2UR UR45, R7 ;  /* 0x00000000072d72ca */ /* 0x000fe200000e0000 */
[----:B------:R-:W-:Y:S01]  /*22680*/  UMOV UR59, UR22 ;  /* 0x00000016003b7c82 */ /* 0x000fe20008000000 */
[----:B------:R-:W-:Y:S01]  /*22690*/  MOV.SPILL R13, UR48 ;  /* 0x00000030000d7c02 */ /* 0x000fe20009000f00 */
[----:B------:R-:W-:Y:S01]  /*226a0*/  UIADD3 UR48, UPT, UPT, UR5, 0x3e000, URZ ;  /* 0x0003e00005307890 */ /* 0x000fe2000fffe0ff */
[----:B------:R-:W-:Y:S01]  /*226b0*/  MOV.SPILL R10, UR40 ;  /* 0x00000028000a7c02 */ /* 0x000fe20009000f00 */
[----:B------:R-:W-:Y:S01]  /*226c0*/  UIADD3 UR40, UPT, UPT, UR5, 0x3f000, URZ ;  /* 0x0003f00005287890 */ /* 0x000fe2000fffe0ff */
[----:B------:R-:W3:Y:S01]  /*226d0*/  LDL.LU R24, [R1+0x10] ;  /* 0x0000100001187983 */ /* 0x000ee20000300800 */
[----:B------:R-:W-:Y:S01]  /*226e0*/  UMOV UR54, UR42 ;  /* 0x0000002a00367c82 */ /* 0x000fe20008000000 */
[----:B------:R-:W-:Y:S01]  /*226f0*/  UMOV UR60, UR71 ;  /* 0x00000047003c7c82 */ /* 0x000fe20008000000 */
[----:B------:R-:W-:Y:S01]  /*22700*/  UMOV UR61, UR4 ;  /* 0x00000004003d7c82 */ /* 0x000fe20008000000 */
        /* <DEDUP_REMOVED lines=11> */
[----:B------:R-:W-:Y:S01]  /*227c0*/  UMOV UR9, 0x40 ;  /* 0x0000004000097882 */ /* 0x000fe20000000000 */
[----:B------:R-:W-:Y:S01]  /*227d0*/  UMOV UR11, UR22 ;  /* 0x00000016000b7c82 */ /* 0x000fe20008000000 */
[----:B------:R-:W-:Y:S01]  /*227e0*/  UMOV UR12, UR71 ;  /* 0x00000047000c7c82 */ /* 0x000fe20008000000 */
[----:B------:R-:W-:Y:S01]  /*227f0*/  UMOV UR13, UR4 ;  /* 0x00000004000d7c82 */ /* 0x000fe20008000000 */
[----:B------:R-:W-:Y:S01]  /*22800*/  UMOV UR10, UR15 ;  /* 0x0000000f000a7c82 */ /* 0x000fe20008000000 */
[----:B------:R-:W-:Y:S01]  /*22810*/  R2UR.FILL UR47, R20 ;  /* 0x00000000142f72ca */ /* 0x000fe200004e0000 */
[----:B------:R1:W5:Y:S01]  /*22820*/  LDL.LU R21, [R1+0x6c] ;  /* 0x00006c0001157983 */ /* 0x0003620000300800 */
[----:B------:R-:W-:-:S03]  /*22830*/  R2UR.FILL UR46, R19 ;  /* 0x00000000132e72ca */ /* 0x000fc600004e0000 */
[----:B------:R1:W5:Y:S04]  /*22840*/  LDL.LU R20, [R1+0x74] ;  /* 0x0000740001147983 */ /* 0x0003680000300800 */
[----:B------:R1:W5:Y:S04]  /*22850*/  LDL.LU R19, [R1+0x70] ;  /* 0x0000700001137983 */ /* 0x0003680000300800 */
[----:B------:R1:W5:Y:S01]  /*22860*/  LDL.LU R3, [R1+0x60] ;  /* 0x0000600001037983 */ /* 0x0003620000300800 */
[----:B--2---:R-:W-:-:S13]  /*22870*/  R2UR.FILL UR37, R27 ;  /* 0x000000001b2572ca */ /* 0x004fda00004e0000 */
[----:B------:R-:W-:Y:S01]  /*22880*/  UTMASTG.5D [UR32], [UR6] ;  /* 0x00000020060073b5 */ /* 0x000fe20008020000 */
[----:B------:R-:W-:Y:S01]  /*22890*/  UTMASTG.5D [UR48], [UR6] ;  /* 0x00000030060073b5 */ /* 0x000fe20008020000 */
[----:B------:R2:W-:Y:S02]  /*228a0*/  UTMASTG.5D [UR40], [UR6] ;  /* 0x00000028060073b5 */ /* 0x0005e40008020000 */
[----:B--2---:R-:W-:Y:S02]  /*228b0*/  R2UR.FILL UR45, R23 ;  /* 0x00000000172d72ca */ /* 0x004fe400004e0000 */
[----:B------:R-:W-:Y:S02]  /*228c0*/  R2UR.FILL UR44, R6 ;  /* 0x00000000062c72ca */ /* 0x000fe400004e0000 */
[----:B------:R-:W-:Y:S02]  /*228d0*/  R2UR.FILL UR43, R5 ;  /* 0x00000000052b72ca */ /* 0x000fe400004e0000 */
[----:B------:R-:W-:Y:S01]  /*228e0*/  R2UR.FILL UR42, R4 ;  /* 0x00000000042a72ca */ /* 0x000fe200004e0000 */
[----:B------:R-:W-:Y:S01]  /*228f0*/  UIADD3 UR40, UPT, UPT, UR5, 0x40000, URZ ;  /* 0x0004000005287890 */ /* 0x000fe2000fffe0ff */
[----:B------:R-:W-:-:S02]  /*22900*/  R2UR.FILL UR53, R17 ;  /* 0x00000000113572ca */ /* 0x000fc400004e0000 */
[----:B------:R-:W-:Y:S02]  /*22910*/  R2UR.FILL UR52, R16 ;  /* 0x00000000103472ca */ /* 0x000fe400004e0000 */
[----:B------:R-:W-:Y:S02]  /*22920*/  R2UR.FILL UR51, R15 ;  /* 0x000000000f3372ca */ /* 0x000fe400004e0000 */
[----:B------:R-:W-:Y:S02]  /*22930*/  R2UR.FILL UR50, R14 ;  /* 0x000000000e3272ca */ /* 0x000fe400004e0000 */
[----:B------:R-:W-:-:S03]  /*22940*/  R2UR.FILL UR48, R13 ;  /* 0x000000000d3072ca */ /* 0x000fc600004e0000 */
[----:B------:R2:W-:Y:S01]  /*22950*/  UTMASTG.5D [UR40], [UR6] ;  /* 0x00000028060073b5 */ /* 0x0005e20008020000 */
[----:B------:R-:W-:Y:S01]  /*22960*/  UMOV UR23, UR42 ;  /* 0x0000002a00177c82 */ /* 0x000fe20008000000 */
[----:B------:R-:W-:Y:S02]  /*22970*/  UIADD3 UR34, UPT, UPT, UR30, 0x70, URZ ;  /* 0x000000701e227890 */ /* 0x000fe4000fffe0ff */
[----:B------:R-:W-:Y:S01]  /*22980*/  UIADD3 UR32, UPT, UPT, UR5, 0x46000, URZ ;  /* 0x0004600005207890 */ /* 0x000fe2000fffe0ff */
[----:B------:R-:W-:Y:S01]  /*22990*/  UTMASTG.5D [UR72], [UR6] ;  /* 0x00000048060073b5 */ /* 0x000fe20008020000 */
[----:B------:R-:W-:Y:S01]  /*229a0*/  UMOV UR35, UR22 ;  /* 0x0000001600237c82 */ /* 0x000fe20008000000 */
[----:B------:R-:W-:Y:S01]  /*229b0*/  UMOV UR36, UR71 ;  /* 0x0000004700247c82 */ /* 0x000fe20008000000 */
[----:B------:R-:W-:Y:S01]  /*229c0*/  UMOV UR37, UR4 ;  /* 0x0000000400257c82 */ /* 0x000fe20008000000 */
[----:B----4-:R-:W-:Y:S01]  /*229d0*/  R2UR.FILL UR38, R2 ;  /* 0x00000000022672ca */ /* 0x010fe200004e0000 */
[----:B------:R-:W-:Y:S01]  /*229e0*/  UTMASTG.5D [UR64], [UR6] ;  /* 0x00000040060073b5 */ /* 0x000fe20008020000 */
[----:B------:R-:W-:Y:S01]  /*229f0*/  MOV.SPILL R27, UR47 ;  /* 0x0000002f001b7c02 */ /* 0x000fe20009000f00 */
[----:B------:R-:W4:Y:S01]  /*22a00*/  LDCU UR22, c[0x0][0x38c] ;  /* 0x00007180ff1677ac */ /* 0x000f220008000800 */
[----:B------:R-:W-:Y:S01]  /*22a10*/  UTMASTG.5D [UR56], [UR6] ;  /* 0x00000038060073b5 */ /* 0x000fe20008020000 */
[----:B--2---:R-:W-:-:S02]  /*22a20*/  R2UR.FILL UR45, R25 ;  /* 0x00000000192d72ca */ /* 0x004fc400004e0000 */
[----:B------:R-:W-:Y:S02]  /*22a30*/  R2UR.FILL UR44, R18 ;  /* 0x00000000122c72ca */ /* 0x000fe400004e0000 */
[----:B------:R-:W-:Y:S01]  /*22a40*/  R2UR.FILL UR43, R12 ;  /* 0x000000000c2b72ca */ /* 0x000fe200004e0000 */
[----:B------:R-:W-:Y:S01]  /*22a50*/  UTMASTG.5D [UR48], [UR6] ;  /* 0x00000030060073b5 */ /* 0x000fe20008020000 */
[----:B------:R-:W-:Y:S02]  /*22a60*/  R2UR.FILL UR42, R11 ;  /* 0x000000000b2a72ca */ /* 0x000fe400004e0000 */
[----:B------:R-:W-:Y:S01]  /*22a70*/  R2UR.FILL UR40, R10 ;  /* 0x000000000a2872ca */ /* 0x000fe200004e0000 */
[----:B------:R1:W5:-:S12]  /*22a80*/  LDL.LU R2, [R1+0x5c] ;  /* 0x00005c0001027983 */ /* 0x0003580000300800 */
[----:B------:R-:W-:Y:S01]  /*22a90*/  UTMASTG.5D [UR40], [UR6] ;  /* 0x00000028060073b5 */ /* 0x000fe20008020000 */
[----:B------:R-:W-:Y:S01]  /*22aa0*/  UTMASTG.5D [UR32], [UR6] ;  /* 0x00000020060073b5 */ /* 0x000fe20008020000 */
[----:B------:R-:W-:Y:S01]  /*22ab0*/  UTMASTG.5D [UR24], [UR6] ;  /* 0x00000018060073b5 */ /* 0x000fe20008020000 */
[----:B------:R2:W-:Y:S01]  /*22ac0*/  UTMASTG.5D [UR16], [UR6] ;  /* 0x00000010060073b5 */ /* 0x0005e20008020000 */
[----:B------:R4:W-:Y:S01]  /*22ad0*/  UTMASTG.5D [UR8], [UR6] ;  /* 0x00000008060073b5 */ /* 0x0009e20008020000 */
[----:B--2---:R-:W-:Y:S01]  /*22ae0*/  UIADD3 UR16, UPT, UPT, UR5, 0x3a400, URZ ;  /* 0x0003a40005107890 */ /* 0x004fe2000fffe0ff */
[----:B------:R-:W-:Y:S01]  /*22af0*/  UMOV UR18, UR14 ;  /* 0x0000000e00127c82 */ /* 0x000fe20008000000 */
[----:B----4-:R-:W-:-:S07]  /*22b00*/  UIADD3 UR8, UPT, UPT, UR5, 0x3b400, URZ ;  /* 0x0003b40005087890 */ /* 0x010fce000fffe0ff */
[----:B------:R2:W-:Y:S01]  /*22b10*/  UTMASTG.5D [UR16], [UR6] ;  /* 0x00000010060073b5 */ /* 0x0005e20008020000 */
[----:B------:R-:W-:Y:S02]  /*22b20*/  UMOV UR10, UR70 ;  /* 0x00000046000a7c82 */ /* 0x000fe40008000000 */
        /* <DEDUP_REMOVED lines=38> */
[----:B------:R-:W-:Y:S01]  /*22d90*/  UMOV UR17, 0x80 ;  /* 0x0000008000117882 */ /* 0x000fe20000000000 */
[----:B------:R-:W-:Y:S01]  /*22da0*/  UMOV UR18, UR30 ;  /* 0x0000001e00127c82 */ /* 0x000fe20008000000 */
[----:B----4-:R-:W-:-:S06]  /*22db0*/  UIADD3 UR8, UPT, UPT, UR5, 0x39800, URZ ;  /* 0x0003980005087890 */ /* 0x010fcc000fffe0ff */
[----:B------:R2:W-:Y:S01]  /*22dc0*/  UTMASTG.5D [UR16], [UR6] ;  /* 0x00000010060073b5 */ /* 0x0005e20008020000 */
[----:B------:R-:W-:Y:S01]  /*22dd0*/  UMOV UR9, 0x80 ;  /* 0x0000008000097882 */ /* 0x000fe20000000000 */
        /* <DEDUP_REMOVED lines=37> */
[----:B------:R-:W-:Y:S01]  /*23030*/  UTMASTG.5D [UR8], [UR6] ;  /* 0x00000008060073b5 */ /* 0x000fe20008020000 */
[----:B--2---:R-:W-:Y:S01]  /*23040*/  UIADD3 UR16, UPT, UPT, UR5, 0x46800, URZ ;  /* 0x0004680005107890 */ /* 0x004fe2000fffe0ff */
[----:B------:R-:W-:-:S08]  /*23050*/  UMOV UR18, UR34 ;  /* 0x0000002200127c82 */ /* 0x000fd00008000000 */
[----:B------:R2:W-:Y:S02]  /*23060*/  UTMASTG.5D [UR16], [UR6] ;  /* 0x00000010060073b5 */ /* 0x0005e40008020000 */
[----:B--2---:R-:W-:Y:S01]  /*23070*/  UMOV UR18, UR30 ;  /* 0x0000001e00127c82 */ /* 0x004fe20008000000 */
[----:B---3--:R-:W-:Y:S02]  /*23080*/  R2UR.FILL UR30, R0 ;  /* 0x00000000001e72ca */ /* 0x008fe400004e0000 */
[----:B------:R1:W5:Y:S01]  /*23090*/  LDL.LU R0, [R1+0x58] ;  /* 0x0000580001007983 */ /* 0x0003620000300800 */
[----:B------:R-:W-:Y:S01]  /*230a0*/  UIADD3 UR8, UPT, UPT, UR5, 0x47800, URZ ;  /* 0x0004780005087890 */ /* 0x000fe2000fffe0ff */
[----:B------:R-:W-:Y:S01]  /*230b0*/  UMOV UR10, UR26 ;  /* 0x0000001a000a7c82 */ /* 0x000fe20008000000 */
[----:B------:R-:W-:-:S07]  /*230c0*/  UIADD3 UR16, UPT, UPT, UR5, 0x38c00, URZ ;  /* 0x00038c0005107890 */ /* 0x000fce000fffe0ff */
[----:B------:R2:W-:Y:S01]  /*230d0*/  UTMASTG.5D [UR8], [UR6] ;  /* 0x00000008060073b5 */ /* 0x0005e20008020000 */
[----:B------:R-:W-:Y:S02]  /*230e0*/  UMOV UR17, 0xc0 ;  /* 0x000000c000117882 */ /* 0x000fe40000000000 */
[----:B------:R3:W-:Y:S01]  /*230f0*/  UTMASTG.5D [UR16], [UR6] ;  /* 0x00000010060073b5 */ /* 0x0007e20008020000 */
[----:B--2---:R-:W-:Y:S01]  /*23100*/  UIADD3 UR8, UPT, UPT, UR5, 0x39c00, URZ ;  /* 0x00039c0005087890 */ /* 0x004fe2000fffe0ff */
[----:B------:R-:W-:Y:S01]  /*23110*/  UMOV UR9, 0xc0 ;  /* 0x000000c000097882 */ /* 0x000fe20000000000 */
[----:B------:R-:W-:Y:S01]  /*23120*/  UMOV UR10, UR15 ;  /* 0x0000000f000a7c82 */ /* 0x000fe20008000000 */
[----:B---3--:R-:W-:-:S06]  /*23130*/  UIADD3 UR16, UPT, UPT, UR5, 0x3ac00, URZ ;  /* 0x0003ac0005107890 */ /* 0x008fcc000fffe0ff */
[----:B------:R2:W-:Y:S01]  /*23140*/  UTMASTG.5D [UR8], [UR6] ;  /* 0x00000008060073b5 */ /* 0x0005e20008020000 */
[----:B------:R-:W-:Y:S02]  /*23150*/  UMOV UR18, UR14 ;  /* 0x0000000e00127c82 */ /* 0x000fe40008000000 */
[----:B------:R3:W-:Y:S01]  /*23160*/  UTMASTG.5D [UR16], [UR6] ;  /* 0x00000010060073b5 */ /* 0x0007e20008020000 */
[----:B--2---:R-:W-:Y:S01]  /*23170*/  UIADD3 UR8, UPT, UPT, UR5, 0x3bc00, URZ ;  /* 0x0003bc0005087890 */ /* 0x004fe2000fffe0ff */
[----:B------:R-:W-:Y:S01]  /*23180*/  UMOV UR10, UR70 ;  /* 0x00000046000a7c82 */ /* 0x000fe20008000000 */
[----:B------:R-:W-:Y:S01]  /*23190*/  MOV.SPILL R26, UR46 ;  /* 0x0000002e001a7c02 */ /* 0x000fe20009000f00 */
[----:B------:R-:W4:Y:S01]  /*231a0*/  LDCU UR70, c[0x0][0x380] ;  /* 0x00007000ff4677ac */ /* 0x000f220008000800 */
[----:B---3--:R-:W-:-:S05]  /*231b0*/  UIADD3 UR16, UPT, UPT, UR5, 0x3cc00, URZ ;  /* 0x0003cc0005107890 */ /* 0x008fca000fffe0ff */
[----:B------:R2:W-:Y:S01]  /*231c0*/  UTMASTG.5D [UR8], [UR6] ;  /* 0x00000008060073b5 */ /* 0x0005e20008020000 */
[----:B------:R-:W-:Y:S01]  /*231d0*/  UMOV UR18, UR63 ;  /* 0x0000003f00127c82 */ /* 0x000fe20008000000 */
[----:B------:R-:W-:Y:S01]  /*231e0*/  R2UR.FILL UR39, R24 ;  /* 0x00000000182772ca */ /* 0x000fe200004e0000 */
[----:B------:R-:W3:Y:S01]  /*231f0*/  LDCU UR63, c[0x0][0x918] ;  /* 0x00012300ff3f77ac */ /* 0x000ee20008000800 */
[----:B------:R1:W-:Y:S01]  /*23200*/  UTMASTG.5D [UR16], [UR6] ;  /* 0x00000010060073b5 */ /* 0x0003e20008020000 */
[----:B--2---:R-:W-:Y:S01]  /*23210*/  UIADD3 UR8, UPT, UPT, UR5, 0x3dc00, URZ ;  /* 0x0003dc0005087890 */ /* 0x004fe2000fffe0ff */
[----:B------:R-:W-:Y:S01]  /*23220*/  UMOV UR10, UR62 ;  /* 0x0000003e000a7c82 */ /* 0x000fe20008000000 */
[----:B------:R-:W-:Y:S01]  /*23230*/  R2UR.FILL UR47, R27 ;  /* 0x000000001b2f72ca */ /* 0x000fe200004e0000 */
[----:B------:R-:W2:Y:S01]  /*23240*/  LDCU UR62, c[0x0][0x900] ;  /* 0x00012000ff3e77ac */ /* 0x000ea20008000800 */
[----:B-1----:R-:W-:-:S05]  /*23250*/  UIADD3 UR16, UPT, UPT, UR5, 0x3ec00, URZ ;  /* 0x0003ec0005107890 */ /* 0x002fca000fffe0ff */
[----:B------:R1:W-:Y:S01]  /*23260*/  UTMASTG.5D [UR8], [UR6] ;  /* 0x00000008060073b5 */ /* 0x0003e20008020000 */
[----:B------:R-:W-:-:S03]  /*23270*/  UMOV UR18, UR55 ;  /* 0x0000003700127c82 */ /* 0x000fc60008000000 */
[----:B------:R4:W-:Y:S01]  /*23280*/  UTMASTG.5D [UR16], [UR6] ;  /* 0x00000010060073b5 */ /* 0x0009e20008020000 */
[----:B-1----:R-:W-:Y:S01]  /*23290*/  UIADD3 UR8, UPT, UPT, UR5, 0x3fc00, URZ ;  /* 0x0003fc0005087890 */ /* 0x002fe2000fffe0ff */
[----:B------:R-:W-:Y:S01]  /*232a0*/  UMOV UR10, UR54 ;  /* 0x00000036000a7c82 */ /* 0x000fe20008000000 */
[----:B------:R-:W1:Y:S01]  /*232b0*/  S2UR UR55, SR_CgaCtaId ;  /* 0x00000000003779c3 */ /* 0x000e620000008800 */
[----:B------:R-:W-:Y:S01]  /*232c0*/  R2UR.FILL UR46, R26 ;  /* 0x000000001a2e72ca */ /* 0x000fe200004e0000 */
[----:B------:R-:W1:Y:S01]  /*232d0*/  LDCU UR54, c[0x0][0x91c] ;  /* 0x00012380ff3677ac */ /* 0x000e620008000800 */
[----:B----4-:R-:W-:-:S04]  /*232e0*/  UIADD3 UR16, UPT, UPT, UR5, 0x40c00, URZ ;  /* 0x00040c0005107890 */ /* 0x010fc8000fffe0ff */
[----:B------:R4:W-:Y:S01]  /*232f0*/  UTMASTG.5D [UR8], [UR6] ;  /* 0x00000008060073b5 */ /* 0x0009e20008020000 */
[----:B------:R-:W-:Y:S01]  /*23300*/  UMOV UR18, UR23 ;  /* 0x0000001700127c82 */ /* 0x000fe20008000000 */
[----:B------:R-:W-:Y:S01]  /*23310*/  R2UR.FILL UR15, R29 ;  /* 0x000000001d0f72ca */ /* 0x000fe200004e0000 */
[----:B------:R-:W1:Y:S02]  /*23320*/  LDCU UR23, c[0x0][0x904] ;  /* 0x00012080ff1777ac */ /* 0x000e640008000800 */
[----:B------:R3:W-:Y:S01]  /*23330*/  UTMASTG.5D [UR16], [UR6] ;  /* 0x00000010060073b5 */ /* 0x0007e20008020000 */
[----:B----4-:R-:W-:Y:S01]  /*23340*/  UIADD3 UR8, UPT, UPT, UR5, 0x41c00, URZ ;  /* 0x00041c0005087890 */ /* 0x010fe2000fffe0ff */
[----:B------:R-:W-:Y:S01]  /*23350*/  UMOV UR10, UR74 ;  /* 0x0000004a000a7c82 */ /* 0x000fe20008000000 */
[----:B---3--:R-:W-:-:S07]  /*23360*/  UIADD3 UR16, UPT, UPT, UR5, 0x42c00, URZ ;  /* 0x00042c0005107890 */ /* 0x008fce000fffe0ff */
[----:B------:R3:W-:Y:S01]  /*23370*/  UTMASTG.5D [UR8], [UR6] ;  /* 0x00000008060073b5 */ /* 0x0007e20008020000 */
[----:B------:R-:W-:Y:S02]  /*23380*/  UMOV UR18, UR66 ;  /* 0x0000004200127c82 */ /* 0x000fe40008000000 */
[----:B------:R4:W-:Y:S01]  /*23390*/  UTMASTG.5D [UR16], [UR6] ;  /* 0x00000010060073b5 */ /* 0x0009e20008020000 */
[----:B---3--:R-:W-:Y:S01]  /*233a0*/  UIADD3 UR8, UPT, UPT, UR5, 0x43c00, URZ ;  /* 0x00043c0005087890 */ /* 0x008fe2000fffe0ff */
[----:B------:R-:W-:Y:S01]  /*233b0*/  UMOV UR10, UR58 ;  /* 0x0000003a000a7c82 */ /* 0x000fe20008000000 */
[----:B----4-:R-:W-:-:S07]  /*233c0*/  UIADD3 UR16, UPT, UPT, UR5, 0x44c00, URZ ;  /* 0x00044c0005107890 */ /* 0x010fce000fffe0ff */
        /* <DEDUP_REMOVED lines=9> */
[----:B------:R-:W-:Y:S01]  /*23460*/  R2UR.FILL UR14, R28 ;  /* 0x000000001c0e72ca */ /* 0x000fe200004e0000 */
[----:B---3--:R-:W-:Y:S01]  /*23470*/  UIADD3 UR8, UPT, UPT, UR5, 0x47c00, URZ ;  /* 0x00047c0005087890 */ /* 0x008fe2000fffe0ff */
[----:B------:R-:W-:-:S08]  /*23480*/  UMOV UR10, UR26 ;  /* 0x0000001a000a7c82 */ /* 0x000fd00008000000 */
[----:B------:R4:W-:Y:S02]  /*23490*/  UTMASTG.5D [UR8], [UR6] ;  /* 0x00000008060073b5 */ /* 0x0009e40008020000 */
[----:B-12-4-:R-:W-:-:S03]  /*234a0*/  NOP ;  /* 0x0000000000007918 */ /* 0x016fc60000000000 */
.L_x_399:
[----:B--2---:R-:W-:Y:S05]  /*234b0*/  BSYNC.RECONVERGENT B0 ;  /* 0x0000000000007941 */ /* 0x004fea0003800200 */
.L_x_398:
[----:B------:R0:W-:Y:S01]  /*234c0*/  UTMACMDFLUSH ;  /* 0x00000000000079b7 */ /* 0x0001e20000000000 */
[----:B------:R-:W-:Y:S05]  /*234d0*/  BRA.U UP6, `(.L_x_400) ;  /* 0x0000000106047547 */ /* 0x000fea000b800000 */
[----:B------:R-:W-:Y:S05]  /*234e0*/  BPT.TRAP 0x1 ;  /* 0x000000040000795c */ /* 0x000fea0000300000 */
.L_x_400:
[----:B-----5:R-:W2:Y:S02]  /*234f0*/  SYNCS.PHASECHK.TRANS64.TRYWAIT P0, [UR5+0x580b8], R0 ;  /* 0x0580b800ff0075a7 */ /* 0x020ea40008001105 */
[----:B--2---:R-:W-:Y:S05]  /*23500*/  @!P0 BRA `(.L_x_401) ;  /* 0x00000028003c8947 */ /* 0x004fea0003800000 */
.L_x_499:
[----:B------:R-:W-:Y:S04]  /*23510*/  BSSY.RECONVERGENT B0, `(.L_x_402) ;  /* 0x0000125000007945 */ /* 0x000fe80003800200 */
[----:B------:R-:W-:Y:S05]  /*23520*/  @!P1 BRA `(.L_x_403) ;  /* 0x00000010008c9947 */ /* 0x000fea0003800000 */
[----:B------:R-:W-:Y:S01]  /*23530*/  R2UR UR8, R21 ;  /* 0x00000000150872ca */ /* 0x000fe200000e0000 */
[----:B------:R-:W-:Y:S01]  /*23540*/  UIADD3 UR6, UP0, UPT, UR46, 0x400, URZ ;  /* 0x000004002e067890 */ /* 0x000fe2000ff1e0ff */
[----:B------:R-:W-:Y:S01]  /*23550*/  R2UR UR22, R19 ;  /* 0x00000000131672ca */ /* 0x000fe200000e0000 */
[----:B------:R-:W-:Y:S01]  /*23560*/  UIADD3 UR32, UPT, UPT, UR5, 0x48000, URZ ;  /* 0x0004800005207890 */ /* 0x000fe2000fffe0ff */
[----:B------:R-:W-:Y:S01]  /*23570*/  R2UR UR71, R20 ;  /* 0x00000000144772ca */ /* 0x000fe200000e0000 */
[----:B------:R-:W-:Y:S01]  /*23580*/  UIADD3 UR56, UPT, UPT, UR5, 0x49000, URZ ;  /* 0x0004900005387890 */ /* 0x000fe2000fffe0ff */
[----:B------:R-:W-:Y:S01]  /*23590*/  R2UR UR4, R22 ;  /* 0x00000000160472ca */ /* 0x000fe200000e0000 */
[----:B------:R-:W-:Y:S01]  /*235a0*/  UIADD3 UR48, UPT, UPT, UR5, 0x4a000, URZ ;  /* 0x0004a00005307890 */ /* 0x000fe2000fffe0ff */
[----:B------:R-:W-:Y:S01]  /*235b0*/  MOV.SPILL R6, UR15 ;  /* 0x0000000f00067c02 */ /* 0x000fe20009000f00 */
[----:B------:R-:W-:Y:S01]  /*235c0*/  UIADD3 UR24, UPT, UPT, UR5, 0x4b000, URZ ;  /* 0x0004b00005187890 */ /* 0x000fe2000fffe0ff */
[----:B------:R-:W-:Y:S01]  /*235d0*/  MOV.SPILL R9, UR39 ;  /* 0x0000002700097c02 */ /* 0x000fe20009000f00 */
[----:B------:R-:W-:Y:S01]  /*235e0*/  UMOV UR10, URZ ;  /* 0x000000ff000a7c82 */ /* 0x000fe20008000000 */
[----:B------:R-:W-:Y:S01]  /*235f0*/  UMOV UR33, URZ ;  /* 0x000000ff00217c82 */ /* 0x000fe20008000000 */
[----:B------:R-:W-:Y:S01]  /*23600*/  UIADD3 UR7, UPT, UPT, UR8, 0xb8, URZ ;  /* 0x000000b808077890 */ /* 0x000fe2000fffe0ff */
[----:B------:R-:W-:Y:S01]  /*23610*/  R2UR.FILL UR39, R9 ;  /* 0x00000000092772ca */ /* 0x000fe200004e0000 */
[----:B------:R-:W-:Y:S01]  /*23620*/  UIADD3 UR34, UPT, UPT, UR8, 0x80, URZ ;  /* 0x0000008008227890 */ /* 0x000fe2000fffe0ff */
[----:B------:R-:W-:Y:S01]  /*23630*/  MOV.SPILL R8, UR38 ;  /* 0x0000002600087c02 */ /* 0x000fe20009000f00 */
[----:B------:R-:W-:Y:S01]  /*23640*/  UIADD3 UR58, UPT, UPT, UR8, 0x88, URZ ;  /* 0x00000088083a7890 */ /* 0x000fe2000fffe0ff */
[----:B------:R-:W-:Y:S01]  /*23650*/  MOV.SPILL R7, UR30 ;  /* 0x0000001e00077c02 */ /* 0x000fe20009000f00 */
[----:B-1----:R-:W-:Y:S01]  /*23660*/  IMAD.U32 R4, RZ, RZ, UR7 ;  /* 0x00000007ff047e24 */ /* 0x002fe2000f8e00ff */
[----:B------:R-:W-:Y:S01]  /*23670*/  UIADD3.X UR7, UPT, UPT, URZ, UR47, URZ, UP0, !UPT ;  /* 0x0000002fff077290 */ /* 0x000fe200087fe4ff */
[----:B------:R-:W-:Y:S01]  /*23680*/  R2UR.FILL UR38, R8 ;  /* 0x00000000082672ca */ /* 0x000fe200004e0000 */
[----:B------:R-:W-:Y:S01]  /*23690*/  UIADD3 UR50, UPT, UPT, UR8, 0x90, URZ ;  /* 0x0000009008327890 */ /* 0x000fe2000fffe0ff */
[----:B------:R-:W-:Y:S01]  /*236a0*/  MOV.SPILL R5, UR14 ;  /* 0x0000000e00057c02 */ /* 0x000fe20009000f00 */
[----:B------:R-:W-:Y:S01]  /*236b0*/  UIADD3 UR26, UPT, UPT, UR8, 0x98, URZ ;  /* 0x00000098081a7890 */ /* 0x000fe2000fffe0ff */
[----:B------:R-:W-:Y:S01]  /*236c0*/  MOV.SPILL R16, UR31 ;  /* 0x0000001f00107c02 */ /* 0x000fe20009000f00 */
[----:B------:R-:W-:Y:S01]  /*236d0*/  UMOV UR35, UR22 ;  /* 0x0000001600237c82 */ /* 0x000fe20008000000 */
[----:B------:R-:W-:Y:S01]  /*236e0*/  UMOV UR36, UR71 ;  /* 0x0000004700247c82 */ /* 0x000fe20008000000 */
[----:B------:R-:W-:Y:S01]  /*236f0*/  UMOV UR37, UR4 ;  /* 0x0000000400257c82 */ /* 0x000fe20008000000 */
[----:B------:R-:W-:Y:S01]  /*23700*/  UIADD3 UR9, UPT, UPT, UR8, 0xc0, URZ ;  /* 0x000000c008097890 */ /* 0x000fe2000fffe0ff */
        /* <DEDUP_REMOVED lines=9> */
[----:B------:R-:W-:Y:S01]  /*237a0*/  UMOV UR53, UR4 ;  /* 0x0000000400357c82 */ /* 0x000fe20008000000 */
[----:B------:R-:W-:Y:S01]  /*237b0*/  UMOV UR49, UR10 ;  /* 0x0000000a00317c82 */ /* 0x000fe20008000000 */
[----:B------:R-:W-:Y:S01]  /*237c0*/  UMOV UR27, UR22 ;  /* 0x00000016001b7c82 */ /* 0x000fe20008000000 */
[----:B------:R-:W-:Y:S01]  /*237d0*/  UMOV UR28, UR71 ;  /* 0x00000047001c7c82 */ /* 0x000fe20008000000 */
[----:B------:R-:W-:Y:S01]  /*237e0*/  UMOV UR29, UR4 ;  /* 0x00000004001d7c82 */ /* 0x000fe20008000000 */
[----:B------:R-:W-:Y:S01]  /*237f0*/  UMOV UR25, UR10 ;  /* 0x0000000a00197c82 */ /* 0x000fe20008000000 */
[----:B------:R-:W-:Y:S01]  /*23800*/  IMAD.U32 R0, RZ, RZ, UR9 ;  /* 0x00000009ff007e24 */ /* 0x000fe2000f8e00ff */
[----:B------:R3:W-:Y:S01]  /*23810*/  UTMASTG.5D [UR48], [UR6] ;  /* 0x00000030060073b5 */ /* 0x0007e20008020000 */
[----:B------:R-:W-:Y:S01]  /*23820*/  UMOV UR70, UR26 ;  /* 0x0000001a00467c82 */ /* 0x000fe20008000000 */
[----:B------:R-:W-:Y:S01]  /*23830*/  MOV.SPILL R12, UR61 ;  /* 0x0000003d000c7c02 */ /* 0x000fe20009000f00 */
[----:B------:R-:W-:Y:S01]  /*23840*/  UMOV UR30, UR34 ;  /* 0x00000022001e7c82 */ /* 0x000fe20008000000 */
[----:B------:R-:W-:Y:S01]  /*23850*/  MOV.SPILL R11, UR60 ;  /* 0x0000003c000b7c02 */ /* 0x000fe20009000f00 */
[----:B------:R-:W-:Y:S01]  /*23860*/  UIADD3 UR74, UPT, UPT, UR8, 0xc8, URZ ;  /* 0x000000c8084a7890 */ /* 0x000fe2000fffe0ff */
[----:B------:R-:W-:Y:S01]  /*23870*/  MOV.SPILL R10, UR59 ;  /* 0x0000003b000a7c02 */ /* 0x000fe20009000f00 */
[----:B------:R-:W-:Y:S01]  /*23880*/  UIADD3 UR72, UPT, UPT, UR5, 0x51000, URZ ;  /* 0x0005100005487890 */ /* 0x000fe2000fffe0ff */
[----:B------:R4:W-:Y:S01]  /*23890*/  UTMASTG.5D [UR24], [UR6] ;  /* 0x00000018060073b5 */ /* 0x0009e20008020000 */
[----:B------:R-:W-:Y:S01]  /*238a0*/  MOV.SPILL R15, UR30 ;  /* 0x0000001e000f7c02 */ /* 0x000fe20009000f00 */
[----:B------:R-:W-:Y:S01]  /*238b0*/  UIADD3 UR66, UPT, UPT, UR8, 0xd0, URZ ;  /* 0x000000d008427890 */ /* 0x000fe2000fffe0ff */
[----:B------:R-:W-:Y:S01]  /*238c0*/  R2UR.FILL UR31, R16 ;  /* 0x00000000101f72ca */ /* 0x000fe200004e0000 */
[----:B------:R-:W-:Y:S01]  /*238d0*/  UIADD3 UR64, UPT, UPT, UR5, 0x52000, URZ ;  /* 0x0005200005407890 */ /* 0x000fe2000fffe0ff */
[----:B------:R-:W-:Y:S01]  /*238e0*/  R2UR.FILL UR30, R15 ;  /* 0x000000000f1e72ca */ /* 0x000fe200004e0000 */
[----:B------:R-:W-:Y:S01]  /*238f0*/  UMOV UR14, UR50 ;  /* 0x00000032000e7c82 */ /* 0x000fe20008000000 */
[----:B------:R-:W-:-:S02]  /*23900*/  UIADD3 UR42, UPT, UPT, UR8, 0xe8, URZ ;  /* 0x000000e8082a7890 */ /* 0x000fc4000fffe0ff */
[----:B------:R-:W-:Y:S01]  /*23910*/  UIADD3 UR40, UPT, UPT, UR5, 0x55000, URZ ;  /* 0x0005500005287890 */ /* 0x000fe2000fffe0ff */
[----:B------:R-:W-:Y:S01]  /*23920*/  UMOV UR75, UR22 ;  /* 0x00000016004b7c82 */ /* 0x000fe20008000000 */
[----:B------:R-:W-:Y:S01]  /*23930*/  UMOV UR76, UR71 ;  /* 0x00000047004c7c82 */ /* 0x000fe20008000000 */
[----:B-1----:R-:W-:Y:S02]  /*23940*/  UIADD3 UR34, UPT, UPT, UR8, 0xf0, URZ ;  /* 0x000000f008227890 */ /* 0x002fe4000fffe0ff */
[----:B------:R-:W-:Y:S01]  /*23950*/  UIADD3 UR32, UPT, UPT, UR5, 0x56000, URZ ;  /* 0x0005600005207890 */ /* 0x000fe2000fffe0ff */
[----:B------:R-:W-:Y:S01]  /*23960*/  UMOV UR77, UR4 ;  /* 0x00000004004d7c82 */ /* 0x000fe20008000000 */
[----:B------:R-:W-:Y:S01]  /*23970*/  UIADD3 UR16, UPT, UPT, UR5, 0x48400, URZ ;  /* 0x0004840005107890 */ /* 0x000fe2000fffe0ff */
[----:B------:R-:W-:Y:S01]  /*23980*/  UMOV UR73, UR10 ;  /* 0x0000000a00497c82 */ /* 0x000fe20008000000 */
[----:B--2---:R-:W-:Y:S02]  /*23990*/  UIADD3 UR58, UPT, UPT, UR8, 0xd8, URZ ;  /* 0x000000d8083a7890 */ /* 0x004fe4000fffe0ff */
[----:B------:R-:W-:Y:S01]  /*239a0*/  UIADD3 UR56, UPT, UPT, UR5, 0x53000, URZ ;  /* 0x0005300005387890 */ /* 0x000fe2000fffe0ff */
[----:B------:R-:W-:Y:S01]  /*239b0*/  UMOV UR67, UR22 ;  /* 0x0000001600437c82 */ /* 0x000fe20008000000 */
[----:B------:R-:W-:-:S02]  /*239c0*/  UMOV UR68, UR71 ;  /* 0x0000004700447c82 */ /* 0x000fc40008000000 */
[----:B------:R-:W-:Y:S01]  /*239d0*/  MOV.SPILL R9, UR58 ;  /* 0x0000003a00097c02 */ /* 0x000fe20009000f00 */
[----:B------:R-:W-:Y:S01]  /*239e0*/  UMOV UR69, UR4 ;  /* 0x0000000400457c82 */ /* 0x000fe20008000000 */
[----:B------:R-:W-:Y:S01]  /*239f0*/  R2UR UR58, R0 ;  /* 0x00000000003a72ca */ /* 0x000fe200000e0000 */
[----:B---3--:R-:W-:Y:S01]  /*23a00*/  UIADD3 UR50, UPT, UPT, UR8, 0xe0, URZ ;  /* 0x000000e008327890 */ /* 0x008fe2000fffe0ff */
[----:B------:R-:W-:Y:S01]  /*23a10*/  MOV.SPILL R8, UR56 ;  /* 0x0000003800087c02 */ /* 0x000fe20009000f00 */
[----:B------:R-:W-:Y:S02]  /*23a20*/  UIADD3 UR56, UPT, UPT, UR5, 0x4f000, URZ ;  /* 0x0004f00005387890 */ /* 0x000fe4000fffe0ff */
[----:B------:R-:W-:Y:S01]  /*23a30*/  UIADD3 UR48, UPT, UPT, UR5, 0x54000, URZ ;  /* 0x0005400005307890 */ /* 0x000fe2000fffe0ff */
[----:B------:R-:W-:Y:S01]  /*23a40*/  UMOV UR65, UR10 ;  /* 0x0000000a00417c82 */ /* 0x000fe20008000000 */
[----:B----4-:R-:W-:Y:S02]  /*23a50*/  UIADD3 UR24, UPT, UPT, UR5, 0x4c000, URZ ;  /* 0x0004c00005187890 */ /* 0x010fe4000fffe0ff */
[----:B------:R-:W-:Y:S01]  /*23a60*/  UIADD3 UR26, UPT, UPT, UR8, 0xa0, URZ ;  /* 0x000000a0081a7890 */ /* 0x000fe2000fffe0ff */
[----:B------:R-:W-:-:S03]  /*23a70*/  UMOV UR43, UR22 ;  /* 0x00000016002b7c82 */ /* 0x000fc60008000000 */
[----:B------:R-:W-:Y:S01]  /*23a80*/  MOV.SPILL R0, UR58 ;  /* 0x0000003a00007c02 */ /* 0x000fe20009000f00 */
[----:B------:R-:W-:Y:S01]  /*23a90*/  UMOV UR44, UR71 ;  /* 0x00000047002c7c82 */ /* 0x000fe20008000000 */
[----:B------:R-:W-:Y:S01]  /*23aa0*/  R2UR UR58, R4 ;  /* 0x00000000043a72ca */ /* 0x000fe200000e0000 */
[----:B------:R-:W-:Y:S01]  /*23ab0*/  UMOV UR45, UR4 ;  /* 0x00000004002d7c82 */ /* 0x000fe20008000000 */
[----:B------:R-:W-:Y:S01]  /*23ac0*/  UMOV UR63, UR26 ;  /* 0x0000001a003f7c82 */ /* 0x000fe20008000000 */
[----:B------:R-:W-:Y:S01]  /*23ad0*/  UMOV UR41, UR10 ;  /* 0x0000000a00297c82 */ /* 0x000fe20008000000 */
[----:B------:R1:W-:Y:S01]  /*23ae0*/  UTMASTG.5D [UR24], [UR6] ;  /* 0x00000018060073b5 */ /* 0x0003e20008020000 */
        /* <DEDUP_REMOVED lines=12> */
[----:B------:R-:W-:Y:S01]  /*23bb0*/  MOV.SPILL R14, UR63 ;  /* 0x0000003f000e7c02 */ /* 0x000fe20009000f00 */
[----:B------:R-:W2:Y:S03]  /*23bc0*/  LDCU UR22, c[0x0][0x38c] ;  /* 0x00007180ff1677ac */ /* 0x000ea60008000800 */
[----:B------:R-:W-:Y:S01]  /*23bd0*/  R2UR.FILL UR63, R14 ;  /* 0x000000000e3f72ca */ /* 0x000fe200004e0000 */
[----:B-1----:R-:W-:-:S02]  /*23be0*/  UIADD3 UR24, UPT, UPT, UR5, 0x4d000, URZ ;  /* 0x0004d00005187890 */ /* 0x002fc4000fffe0ff */
[----:B------:R-:W-:-:S07]  /*23bf0*/  UIADD3 UR26, UPT, UPT, UR8, 0xa8, URZ ;  /* 0x000000a8081a7890 */ /* 0x000fce000fffe0ff */
[----:B------:R-:W-:Y:S02]  /*23c00*/  UMOV UR62, UR26 ;  /* 0x0000001a003e7c82 */ /* 0x000fe40008000000 */
[----:B------:R1:W-:Y:S01]  /*23c10*/  UTMASTG.5D [UR24], [UR6] ;  /* 0x00000018060073b5 */ /* 0x0003e20008020000 */
[----:B------:R-:W-:-:S04]  /*23c20*/  MOV.SPILL R13, UR62 ;  /* 0x0000003e000d7c02 */ /* 0x000fc80009000f00 */
[----:B------:R-:W-:Y:S01]  /*23c30*/  R2UR.FILL UR62, R13 ;  /* 0x000000000d3e72ca */ /* 0x000fe200004e0000 */
[----:B-1----:R-:W-:Y:S02]  /*23c40*/  UIADD3 UR24, UPT, UPT, UR5, 0x4e000, URZ ;  /* 0x0004e00005187890 */ /* 0x002fe4000fffe0ff */
[----:B------:R-:W-:-:S07]  /*23c50*/  UIADD3 UR26, UPT, UPT, UR8, 0xb0, URZ ;  /* 0x000000b0081a7890 */ /* 0x000fce000fffe0ff */
[----:B------:R-:W-:Y:S02]  /*23c60*/  UMOV UR55, UR26 ;  /* 0x0000001a00377c82 */ /* 0x000fe40008000000 */
[----:B------:R1:W-:Y:S01]  /*23c70*/  UTMASTG.5D [UR24], [UR6] ;  /* 0x00000018060073b5 */ /* 0x0003e20008020000 */
[----:B------:R3:W-:Y:S01]  /*23c80*/  UTMASTG.5D [UR56], [UR6] ;  /* 0x00000038060073b5 */ /* 0x0007e20008020000 */
[----:B-1----:R-:W-:Y:S02]  /*23c90*/  UIADD3 UR26, UPT, UPT, UR8, 0xf8, URZ ;  /* 0x000000f8081a7890 */ /* 0x002fe4000fffe0ff */
[----:B------:R-:W-:Y:S02]  /*23ca0*/  UIADD3 UR24, UPT, UPT, UR5, 0x57000, URZ ;  /* 0x0005700005187890 */ /* 0x000fe4000fffe0ff */
[----:B------:R-:W-:Y:S01]  /*23cb0*/  UIADD3 UR8, UPT, UPT, UR5, 0x49400, URZ ;  /* 0x0004940005087890 */ /* 0x000fe2000fffe0ff */
[----:B---3--:R-:W-:Y:S01]  /*23cc0*/  R2UR.FILL UR58, R0 ;  /* 0x00000000003a72ca */ /* 0x008fe200004e0000 */
[----:B------:R-:W-:-:S12]  /*23cd0*/  UIADD3 UR56, UPT, UPT, UR5, 0x50000, URZ ;  /* 0x0005000005387890 */ /* 0x000fd8000fffe0ff */
[----:B------:R1:W-:Y:S01]  /*23ce0*/  UTMASTG.5D [UR56], [UR6] ;  /* 0x00000038060073b5 */ /* 0x0003e20008020000 */
[----:B------:R-:W-:Y:S01]  /*23cf0*/  UMOV UR23, UR58 ;  /* 0x0000003a00177c82 */ /* 0x000fe20008000000 */
[----:B------:R-:W-:Y:S01]  /*23d00*/  UTMASTG.5D [UR72], [UR6] ;  /* 0x00000048060073b5 */ /* 0x000fe20008020000 */
[----:B------:R-:W-:Y:S01]  /*23d10*/  UTMASTG.5D [UR64], [UR6] ;  /* 0x00000040060073b5 */ /* 0x000fe20008020000 */
[----:B-1----:R-:W-:Y:S02]  /*23d20*/  R2UR.FILL UR61, R12 ;  /* 0x000000000c3d72ca */ /* 0x002fe400004e0000 */
[----:B------:R-:W-:Y:S02]  /*23d30*/  R2UR.FILL UR60, R11 ;  /* 0x000000000b3c72ca */ /* 0x000fe400004e0000 */
[----:B------:R-:W-:Y:S02]  /*23d40*/  R2UR.FILL UR59, R10 ;  /* 0x000000000a3b72ca */ /* 0x000fe400004e0000 */
[----:B------:R-:W-:-:S02]  /*23d50*/  R2UR.FILL UR58, R9 ;  /* 0x00000000093a72ca */ /* 0x000fc400004e0000 */
[----:B------:R-:W-:-:S13]  /*23d60*/  R2UR.FILL UR56, R8 ;  /* 0x00000000083872ca */ /* 0x000fda00004e0000 */
[----:B------:R-:W-:Y:S01]  /*23d70*/  UTMASTG.5D [UR56], [UR6] ;  /* 0x00000038060073b5 */ /* 0x000fe20008020000 */
[----:B------:R-:W-:Y:S01]  /*23d80*/  UTMASTG.5D [UR48], [UR6] ;  /* 0x00000030060073b5 */ /* 0x000fe20008020000 */
[----:B------:R-:W-:Y:S01]  /*23d90*/  UTMASTG.5D [UR40], [UR6] ;  /* 0x00000028060073b5 */ /* 0x000fe20008020000 */
[----:B------:R-:W-:Y:S01]  /*23da0*/  UTMASTG.5D [UR32], [UR6] ;  /* 0x00000020060073b5 */ /* 0x000fe20008020000 */
[----:B------:R-:W-:Y:S01]  /*23db0*/  UTMASTG.5D [UR24], [UR6] ;  /* 0x00000018060073b5 */ /* 0x000fe20008020000 */
[----:B------:R1:W-:Y:S01]  /*23dc0*/  UTMASTG.5D [UR16], [UR6] ;  /* 0x00000010060073b5 */ /* 0x0003e20008020000 */
[----:B------:R3:W-:Y:S01]  /*23dd0*/  UTMASTG.5D [UR8], [UR6] ;  /* 0x00000008060073b5 */ /* 0x0007e20008020000 */
[----:B-1----:R-:W-:Y:S01]  /*23de0*/  UIADD3 UR16, UPT, UPT, UR5, 0x4a400, URZ ;  /* 0x0004a40005107890 */ /* 0x002fe2000fffe0ff */
[----:B------:R-:W-:Y:S01]  /*23df0*/  UMOV UR18, UR14 ;  /* 0x0000000e00127c82 */ /* 0x000fe20008000000 */
[----:B---3--:R-:W-:-:S07]  /*23e00*/  UIADD3 UR8, UPT, UPT, UR5, 0x4b400, URZ ;  /* 0x0004b40005087890 */ /* 0x008fce000fffe0ff */
[----:B------:R1:W-:Y:S01]  /*23e10*/  UTMASTG.5D [UR16], [UR6] ;  /* 0x00000010060073b5 */ /* 0x0003e20008020000 */
[----:B------:R-:W-:Y:S02]  /*23e20*/  UMOV UR10, UR70 ;  /* 0x00000046000a7c82 */ /* 0x000fe40008000000 */
        /* <DEDUP_REMOVED lines=38> */
[----:B------:R-:W-:Y:S01]  /*24090*/  UMOV UR17, 0x80 ;  /* 0x0000008000117882 */ /* 0x000fe20000000000 */
[----:B------:R-:W-:Y:S01]  /*240a0*/  UMOV UR18, UR30 ;  /* 0x0000001e00127c82 */ /* 0x000fe20008000000 */
[----:B---3--:R-:W-:-:S06]  /*240b0*/  UIADD3 UR8, UPT, UPT, UR5, 0x49800, URZ ;  /* 0x0004980005087890 */ /* 0x008fcc000fffe0ff */
[----:B------:R1:W-:Y:S01]  /*240c0*/  UTMASTG.5D [UR16], [UR6] ;  /* 0x00000010060073b5 */ /* 0x0003e20008020000 */
[----:B------:R-:W-:Y:S01]  /*240d0*/  UMOV UR9, 0x80 ;  /* 0x0000008000097882 */ /* 0x000fe20000000000 */
        /* <DEDUP_REMOVED lines=47> */
[----:B------:R-:W-:Y:S01]  /*243d0*/  R2UR.FILL UR30, R7 ;  /* 0x00000000071e72ca */ /* 0x000fe200004e0000 */
[----:B---3--:R-:W-:-:S05]  /*243e0*/  UIADD3 UR8, UPT, UPT, UR5, 0x49c00, URZ ;  /* 0x00049c0005087890 */ /* 0x008fca000fffe0ff */
[----:B------:R1:W-:Y:S01]  /*243f0*/  UTMASTG.5D [UR16], [UR6] ;  /* 0x00000010060073b5 */ /* 0x0003e20008020000 */
[----:B------:R-:W-:Y:S01]  /*24400*/  UMOV UR9, 0xc0 ;  /* 0x000000c000097882 */ /* 0x000fe20000000000 */
[----:B------:R-:W-:Y:S01]  /*24410*/  UMOV UR10, UR15 ;  /* 0x0000000f000a7c82 */ /* 0x000fe20008000000 */
[----:B------:R-:W-:Y:S01]  /*24420*/  R2UR.FILL UR15, R6 ;  /* 0x00000000060f72ca */ /* 0x000fe200004e0000 */
[----:B------:R3:W-:Y:S01]  /*24430*/  UTMASTG.5D [UR8], [UR6] ;  /* 0x00000008060073b5 */ /* 0x0007e20008020000 */
[----:B-1----:R-:W-:Y:S01]  /*24440*/  UIADD3 UR16, UPT, UPT, UR5, 0x4ac00, URZ ;  /* 0x0004ac0005107890 */ /* 0x002fe2000fffe0ff */
[----:B------:R-:W-:Y:S01]  /*24450*/  UMOV UR18, UR14 ;  /* 0x0000000e00127c82 */ /* 0x000fe20008000000 */
[----:B------:R-:W-:Y:S01]  /*24460*/  R2UR.FILL UR14, R5 ;  /* 0x00000000050e72ca */ /* 0x000fe200004e0000 */
[----:B---3--:R-:W-:-:S06]  /*24470*/  UIADD3 UR8, UPT, UPT, UR5, 0x4bc00, URZ ;  /* 0x0004bc0005087890 */ /* 0x008fcc000fffe0ff */
[----:B------:R1:W-:Y:S01]  /*24480*/  UTMASTG.5D [UR16], [UR6] ;  /* 0x00000010060073b5 */ /* 0x0003e20008020000 */
[----:B------:R-:W-:Y:S01]  /*24490*/  UMOV UR10, UR70 ;  /* 0x00000046000a7c82 */ /* 0x000fe20008000000 */
[----:B------:R-:W3:Y:S01]  /*244a0*/  LDCU UR70, c[0x0][0x380] ;  /* 0x00007000ff4677ac */ /* 0x000ee20008000800 */
[----:B------:R4:W-:Y:S01]  /*244b0*/  UTMASTG.5D [UR8], [UR6] ;  /* 0x00000008060073b5 */ /* 0x0009e20008020000 */
[----:B-1----:R-:W-:Y:S01]  /*244c0*/  UIADD3 UR16, UPT, UPT, UR5, 0x4cc00, URZ ;  /* 0x0004cc0005107890 */ /* 0x002fe2000fffe0ff */
[----:B------:R-:W-:Y:S01]  /*244d0*/  UMOV UR18, UR63 ;  /* 0x0000003f00127c82 */ /* 0x000fe20008000000 */
[----:B------:R-:W1:Y:S01]  /*244e0*/  LDCU UR63, c[0x0][0x918] ;  /* 0x00012300ff3f77ac */ /* 0x000e620008000800 */
[----:B----4-:R-:W-:-:S06]  /*244f0*/  UIADD3 UR8, UPT, UPT, UR5, 0x4dc00, URZ ;  /* 0x0004dc0005087890 */ /* 0x010fcc000fffe0ff */
[----:B------:R4:W-:Y:S01]  /*24500*/  UTMASTG.5D [UR16], [UR6] ;  /* 0x00000010060073b5 */ /* 0x0009e20008020000 */
[----:B------:R-:W-:Y:S01]  /*24510*/  UMOV UR10, UR62 ;  /* 0x0000003e000a7c82 */ /* 0x000fe20008000000 */
[----:B------:R-:W1:Y:S01]  /*24520*/  LDCU UR62, c[0x0][0x900] ;  /* 0x00012000ff3e77ac */ /* 0x000e620008000800 */
[----:B------:R5:W-:Y:S01]  /*24530*/  UTMASTG.5D [UR8], [UR6] ;  /* 0x00000008060073b5 */ /* 0x000be20008020000 */
[----:B----4-:R-:W-:Y:S01]  /*24540*/  UIADD3 UR16, UPT, UPT, UR5, 0x4ec00, URZ ;  /* 0x0004ec0005107890 */ /* 0x010fe2000fffe0ff */
[----:B------:R-:W-:Y:S01]  /*24550*/  UMOV UR18, UR55 ;  /* 0x0000003700127c82 */ /* 0x000fe20008000000 */
[----:B------:R-:W4:Y:S01]  /*24560*/  S2UR UR55, SR_CgaCtaId ;  /* 0x00000000003779c3 */ /* 0x000f220000008800 */
[----:B-----5:R-:W-:-:S06]  /*24570*/  UIADD3 UR8, UPT, UPT, UR5, 0x4fc00, URZ ;  /* 0x0004fc0005087890 */ /* 0x020fcc000fffe0ff */
[----:B------:R5:W-:Y:S01]  /*24580*/  UTMASTG.5D [UR16], [UR6] ;  /* 0x00000010060073b5 */ /* 0x000be20008020000 */
[----:B------:R-:W-:Y:S01]  /*24590*/  UMOV UR10, UR54 ;  /* 0x00000036000a7c82 */ /* 0x000fe20008000000 */
[----:B------:R-:W1:Y:S01]  /*245a0*/  LDCU UR54, c[0x0][0x91c] ;  /* 0x00012380ff3677ac */ /* 0x000e620008000800 */
[----:B------:R2:W-:Y:S01]  /*245b0*/  UTMASTG.5D [UR8], [UR6] ;  /* 0x00000008060073b5 */ /* 0x0005e20008020000 */
[----:B-----5:R-:W-:Y:S01]  /*245c0*/  UIADD3 UR16, UPT, UPT, UR5, 0x50c00, URZ ;  /* 0x00050c0005107890 */ /* 0x020fe2000fffe0ff */
[----:B------:R-:W-:Y:S01]  /*245d0*/  UMOV UR18, UR23 ;  /* 0x0000001700127c82 */ /* 0x000fe20008000000 */
[----:B------:R-:W1:Y:S01]  /*245e0*/  LDCU UR23, c[0x0][0x904] ;  /* 0x00012080ff1777ac */ /* 0x000e620008000800 */
[----:B--2---:R-:W-:-:S06]  /*245f0*/  UIADD3 UR8, UPT, UPT, UR5, 0x51c00, URZ ;  /* 0x00051c0005087890 */ /* 0x004fcc000fffe0ff */
[----:B------:R2:W-:Y:S01]  /*24600*/  UTMASTG.5D [UR16], [UR6] ;  /* 0x00000010060073b5 */ /* 0x0005e20008020000 */
[----:B------:R-:W-:Y:S02]  /*24610*/  UMOV UR10, UR74 ;  /* 0x0000004a000a7c82 */ /* 0x000fe40008000000 */
[----:B------:R5:W-:Y:S01]  /*24620*/  UTMASTG.5D [UR8], [UR6] ;  /* 0x00000008060073b5 */ /* 0x000be20008020000 */
[----:B--2---:R-:W-:Y:S01]  /*24630*/  UIADD3 UR16, UPT, UPT, UR5, 0x52c00, URZ ;  /* 0x00052c0005107890 */ /* 0x004fe2000fffe0ff */
[----:B------:R-:W-:Y:S01]  /*24640*/  UMOV UR18, UR66 ;  /* 0x0000004200127c82 */ /* 0x000fe20008000000 */
[----:B-----5:R-:W-:-:S07]  /*24650*/  UIADD3 UR8, UPT, UPT, UR5, 0x53c00, URZ ;  /* 0x00053c0005087890 */ /* 0x020fce000fffe0ff */
        /* <DEDUP_REMOVED lines=14> */
[----:B------:R2:W-:Y:S02]  /*24740*/  UTMASTG.5D [UR8], [UR6] ;  /* 0x00000008060073b5 */ /* 0x0005e40008020000 */
[----:B-1234-:R-:W-:Y:S01]  /*24750*/  NOP ;  /* 0x0000000000007918 */ /* 0x01efe20000000000 */
.L_x_403:
[----:B------:R-:W-:Y:S05]  /*24760*/  BSYNC.RECONVERGENT B0 ;  /* 0x0000000000007941 */ /* 0x000fea0003800200 */
.L_x_402:
[----:B------:R0:W-:Y:S01]  /*24770*/  UTMACMDFLUSH ;  /* 0x00000000000079b7 */ /* 0x0001e20000000000 */
[----:B------:R-:W-:-:S04]  /*24780*/  DEPBAR.LE SB0, 0x1 ;  /* 0x000080400000791a */ /* 0x000fc80000000000 */
[----:B------:R-:W-:Y:S05]  /*24790*/  BRA.U UP6, `(.L_x_404) ;  /* 0x0000000106047547 */ /* 0x000fea000b800000 */
[----:B------:R-:W-:Y:S05]  /*247a0*/  BPT.TRAP 0x1 ;  /* 0x000000040000795c */ /* 0x000fea0000300000 */
.L_x_404:
[----:B------:R-:W-:-:S04]  /*247b0*/  UIADD3 UR4, UPT, UPT, UR5, 0x580c0, URZ ;  /* 0x000580c005047890 */ /* 0x000fc8000fffe0ff */
[----:B------:R-:W-:-:S09]  /*247c0*/  UPRMT UR4, UR55, 0x654, UR4 ;  /* 0x0000065437047896 */ /* 0x000fd20008000004 */
[----:B------:R-:W-:Y:S01]  /*247d0*/  SYNCS.ARRIVE.TRANS64.RED.A1T0 RZ, [UR4], RZ ;  /* 0x000000ffffff79a7 */ /* 0x000fe20008100404 */
[----:B------:R-:W-:-:S04]  /*247e0*/  DEPBAR.LE SB0, 0x0 ;  /* 0x000080000000791a */ /* 0x000fc80000000000 */
[----:B------:R-:W-:Y:S05]  /*247f0*/  BRA.U UP6, `(.L_x_405) ;  /* 0x0000000106047547 */ /* 0x000fea000b800000 */
[----:B------:R-:W-:Y:S05]  /*24800*/  BPT.TRAP 0x1 ;  /* 0x000000040000795c */ /* 0x000fea0000300000 */
.L_x_405:
[----:B------:R-:W-:Y:S01]  /*24810*/  UIADD3 UR4, UPT, UPT, UR5, 0x580c8, URZ ;  /* 0x000580c805047890 */ /* 0x000fe2000fffe0ff */
[----:B-1----:R-:W-:Y:S01]  /*24820*/  HFMA2 R0, -RZ, RZ, 0, 5.9604644775390625e-08 ;  /* 0x00000001ff007431 */ /* 0x002fe200000001ff */
[----:B------:R-:W-:Y:S02]  /*24830*/  LOP3.LUT R3, R3, 0x1, RZ, 0x3c, !PT ;  /* 0x0000000103037812 */ /* 0x000fe400078e3cff */
[----:B------:R-:W-:-:S09]  /*24840*/  UPRMT UR4, UR55, 0x654, UR4 ;  /* 0x0000065437047896 */ /* 0x000fd20008000004 */
[----:B------:R-:W-:Y:S03]  /*24850*/  SYNCS.ARRIVE.TRANS64.RED.A1T0 RZ, [UR4], RZ ;  /* 0x000000ffffff79a7 */ /* 0x000fe60008100404 */
.L_x_395:
[----:B------:R-:W1:Y:S01]  /*24860*/  LDCU UR4, c[0x0][0x370] ;  /* 0x00006e00ff0477ac */ /* 0x000e620008000800 */
[----:B------:R-:W-:-:S13]  /*24870*/  R2UR UR5, R2 ;  /* 0x00000000020572ca */ /* 0x000fda00000e0000 */
[----:B-1----:R-:W-:-:S04]  /*24880*/  UIADD3 UR5, UPT, UPT, UR4, UR5, URZ ;  /* 0x0000000504057290 */ /* 0x002fc8000fffe0ff */
[----:B--2---:R-:W-:Y:S02]  /*24890*/  UISETP.GE.AND UP0, UPT, UR5, UR62, UPT ;  /* 0x0000003e0500728c */ /* 0x004fe4000bf06270 */
[----:B------:R-:W-:-:S07]  /*248a0*/  MOV R2, UR5 ;  /* 0x0000000500027c02 */ /* 0x000fce0008000f00 */
[----:B------:R-:W-:Y:S05]  /*248b0*/  BRA.U !UP0, `(.L_x_406) ;  /* 0xffffffcd08e87547 */ /* 0x000fea000b83ffff */
[----:B------:R-:W-:-:S13]  /*248c0*/  LOP3.LUT P0, RZ, R0, 0xff, RZ, 0xc0, !PT ;  /* 0x000000ff00ff7812 */ /* 0x000fda000780c0ff */
[----:B------:R-:W-:Y:S05]  /*248d0*/  @!P0 EXIT ;  /* 0x000000000000894d */ /* 0x000fea0003800000 */
[----:B------:R-:W1:Y:S01]  /*248e0*/  S2UR UR5, SR_CgaCtaId ;  /* 0x00000000000579c3 */ /* 0x000e620000008800 */
[----:B------:R-:W-:Y:S01]  /*248f0*/  UMOV UR4, 0x400 ;  /* 0x0000040000047882 */ /* 0x000fe20000000000 */
[----:B------:R-:W-:Y:S01]  /*24900*/  IMAD.MOV.U32 R2, RZ, RZ, 0xffff ;  /* 0x0000ffffff027424 */ /* 0x000fe200078e00ff */
[----:B-1----:R-:W-:-:S09]  /*24910*/  ULEA UR4, UR5, UR4, 0x18 ;  /* 0x0000000405047291 */ /* 0x002fd2000f8ec0ff */
[----:B------:R-:W1:Y:S01]  /*24920*/  LDS R3, [UR4+0x580e0] ;  /* 0x0580e004ff037984 */ /* 0x000e620008000800 */
[----:B------:R-:W-:Y:S02]  /*24930*/  UMOV UR4, 0x40 ;  /* 0x0000004000047882 */ /* 0x000fe40000000000 */
[----:B------:R-:W-:Y:S01]  /*24940*/  ULEA UR5, UR5, UR4, 0x18 ;  /* 0x0000000405057291 */ /* 0x000fe2000f8ec0ff */
[----:B------:R-:W-:-:S08]  /*24950*/  NOP ;  /* 0x0000000000007918 */ /* 0x000fd00000000000 */
[----:B------:R-:W2:Y:S01]  /*24960*/  LDS R0, [UR5+0x14] ;  /* 0x00001405ff007984 */ /* 0x000ea20008000800 */
[----:B-1----:R-:W-:-:S04]  /*24970*/  LOP3.LUT R3, R3, 0xffff, RZ, 0xc0, !PT ;  /* 0x0000ffff03037812 */ /* 0x002fc800078ec0ff */
[----:B------:R-:W-:-:S04]  /*24980*/  SHF.R.U32.HI R3, RZ, 0x5, R3 ;  /* 0x00000005ff037819 */ /* 0x000fc80000011603 */
[----:B------:R-:W-:-:S04]  /*24990*/  SHF.L.U32 R2, R2, R3, RZ ;  /* 0x0000000302027219 */ /* 0x000fc800000006ff */
[----:B--2---:R-:W-:-:S04]  /*249a0*/  LOP3.LUT R0, R0, R2, RZ, 0xc0, !PT ;  /* 0x0000000200007212 */ /* 0x004fc800078ec0ff */
[----:B------:R-:W-:Y:S01]  /*249b0*/  ISETP.NE.AND P0, PT, R0, R2, PT ;  /* 0x000000020000720c */ /* 0x000fe20003f05270 */
[----:B------:R-:W-:-:S05]  /*249c0*/  IMAD.MOV.U32 R0, RZ, RZ, 0x1 ;  /* 0x00000001ff007424 */ /* 0x000fca00078e00ff */
[----:B------:R-:W-:-:S07]  /*249d0*/  SHF.L.U32 R0, R0, R3, RZ ;  /* 0x0000000300007219 */ /* 0x000fce00000006ff */
[----:B------:R-:W-:Y:S05]  /*249e0*/  @P0 BRA `(.L_x_407) ;  /* 0x00000000005c0947 */ /* 0x000fea0003800000 */
[----:B------:R-:W1:Y:S02]  /*249f0*/  LDS R3, [UR5+0x18] ;  /* 0x00001805ff037984 */ /* 0x000e640008000800 */
[----:B-1----:R-:W-:-:S04]  /*24a00*/  LOP3.LUT R3, R3, R0, RZ, 0xc0, !PT ;  /* 0x0000000003037212 */ /* 0x002fc800078ec0ff */
[----:B------:R-:W-:-:S13]  /*24a10*/  ISETP.NE.AND P0, PT, R3, R0, PT ;  /* 0x000000000300720c */ /* 0x000fda0003f05270 */
[----:B------:R-:W-:Y:S05]  /*24a20*/  @P0 BRA `(.L_x_408) ;  /* 0x0000000000400947 */ /* 0x000fea0003800000 */
[----:B------:R-:W-:Y:S01]  /*24a30*/  R2UR UR4, R2 ;  /* 0x00000000020472ca */ /* 0x000fe200000e0000 */
[----:B------:R-:W1:Y:S01]  /*24a40*/  S2R R3, SR_LANEID ;  /* 0x0000000000037919 */ /* 0x000e620000000000 */
[----:B------:R-:W-:-:S04]  /*24a50*/  LOP3.LUT R0, RZ, R0, RZ, 0x33, !PT ;  /* 0x00000000ff007212 */ /* 0x000fc800078e33ff */
[----:B------:R-:W2:Y:S07]  /*24a60*/  REDUX UR7, R0 ;  /* 0x00000000000773c4 */ /* 0x000eae0000000000 */
[----:B------:R-:W-:-:S03]  /*24a70*/  ULOP3.LUT UR6, URZ, UR4, URZ, 0x33, !UPT ;  /* 0x00000004ff067292 */ /* 0x000fc6000f8e33ff */
[----:B------:R-:W-:Y:S02]  /*24a80*/  VOTEU.ANY UR4, UPT, PT ;  /* 0x0000000000047886 */ /* 0x000fe400038e0100 */
[----:B------:R-:W-:Y:S01]  /*24a90*/  UFLO.U32 UR4, UR4 ;  /* 0x00000004000472bd */ /* 0x000fe200080e0000 */
[----:B------:R-:W-:-:S04]  /*24aa0*/  IMAD.U32 R2, RZ, RZ, UR6 ;  /* 0x00000006ff027e24 */ /* 0x000fc8000f8e00ff */
[----:B------:R-:W3:Y:S02]  /*24ab0*/  REDUX UR8, R2 ;  /* 0x00000000020873c4 */ /* 0x000ee40000000000 */
[----:B------:R4:W-:Y:S01]  /*24ac0*/  UTCATOMSWS.AND URZ, UR6 ;  /* 0x0000000600ff79e3 */ /* 0x0009e20008000000 */
[----:B--2---:R-:W-:Y:S01]  /*24ad0*/  IMAD.U32 R0, RZ, RZ, UR7 ;  /* 0x00000007ff007e24 */ /* 0x004fe2000f8e00ff */
[----:B-1----:R-:W-:Y:S01]  /*24ae0*/  ISETP.EQ.U32.AND P0, PT, R3, UR4, PT ;  /* 0x0000000403007c0c */ /* 0x002fe2000bf02070 */
[----:B---3--:R-:W-:-:S12]  /*24af0*/  IMAD.U32 R2, RZ, RZ, UR8 ;  /* 0x00000008ff027e24 */ /* 0x008fd8000f8e00ff */
[----:B------:R4:W-:Y:S04]  /*24b00*/  @P0 ATOMS.AND RZ, [UR5+0x14], R2 ;  /* 0x00001402ffff098c */ /* 0x0009e8000a800005 */
[----:B------:R4:W-:Y:S01]  /*24b10*/  @P0 ATOMS.AND RZ, [UR5+0x18], R0 ;  /* 0x00001800ffff098c */ /* 0x0009e2000a800005 */
[----:B------:R-:W-:Y:S05]  /*24b20*/  BRA `(.L_x_409) ;  /* 0x0000000000147947 */ /* 0x000fea0003800000 */
.L_x_408:
[----:B------:R-:W-:Y:S02]  /*24b30*/  MOV R2, 0x24b50 ;  /* 0x00024b5000027802 */ /* 0x000fe40000000f00 */
[----:B------:R-:W-:Y:S05]  /*24b40*/  CALL.REL.NOINC `($__internal_0_$__cuda_sm10x_tcgen05_guardrail_trap_col_being_dealloced_not_returned_by_alloc) ;  /* 0x0000001000c47944 */ /* 0x000fea0003c00000 */
[----:B------:R-:W-:Y:S05]  /*24b50*/  BRA `(.L_x_409) ;  /* 0x0000000000087947 */ /* 0x000fea0003800000 */
.L_x_407:
[----:B------:R-:W-:Y:S02]  /*24b60*/  MOV R2, 0x24b80 ;  /* 0x00024b8000027802 */ /* 0x000fe40000000f00 */
[----:B------:R-:W-:Y:S05]  /*24b70*/  CALL.REL.NOINC `($__internal_2_$__cuda_sm10x_tcgen05_guardrail_trap_unallocated_columns_being_dealloced) ;  /* 0x0000001000d07944 */ /* 0x000fea0003c00000 */
.L_x_409:
[----:B------:R-:W-:Y:S01]  /*24b80*/  NOP ;  /* 0x0000000000007918 */ /* 0x000fe20000000000 */
[----:B----4-:R-:W-:Y:S05]  /*24b90*/  EXIT ;  /* 0x000000000000794d */ /* 0x010fea0003800000 */
.L_x_37:
[----:B------:R-:W-:-:S07]  /*24ba0*/  MOV R2, UR12 ;  /* 0x0000000c00027c02 */ /* 0x000fce0008000f00 */
.L_x_410:
[----:B-1----:R1:W2:Y:S02]  /*24bb0*/  SYNCS.PHASECHK.TRANS64.TRYWAIT P0, [R2+URZ+0x58000], R0 ;  /* 0x05800000020075a7 */ /* 0x0022a400080011ff */
[----:B--2---:R-:W-:Y:S05]  /*24bc0*/  @!P0 NANOSLEEP.SYNCS 0x989680 ;  /* 0x009896800000895d */ /* 0x004fea0003900000 */
[----:B------:R-:W2:Y:S02]  /*24bd0*/  @!P0 SYNCS.PHASECHK.TRANS64 P0, [R2+URZ+0x58000], R0 ;  /* 0x05800000020085a7 */ /* 0x000ea400080010ff */
[----:B--2---:R-:W-:Y:S05]  /*24be0*/  @!P0 BRA `(.L_x_410) ;  /* 0xfffffffc00f08947 */ /* 0x004fea000383ffff */
[----:B------:R-:W-:Y:S05]  /*24bf0*/  BRA `(.L_x_411) ;  /* 0xfffffdd000407947 */ /* 0x000fea000383ffff */
.L_x_39:
[----:B-1----:R-:W-:-:S07]  /*24c00*/  MOV R2, UR13 ;  /* 0x0000000d00027c02 */ /* 0x002fce0008000f00 */
.L_x_412:
[----:B-1----:R1:W2:Y:S02]  /*24c10*/  SYNCS.PHASECHK.TRANS64.TRYWAIT P0, [R2+URZ+0x58020], R3 ;  /* 0x05802003020075a7 */ /* 0x0022a400080011ff */
[----:B--2---:R-:W-:Y:S05]  /*24c20*/  @!P0 NANOSLEEP.SYNCS 0x989680 ;  /* 0x009896800000895d */ /* 0x004fea0003900000 */
[----:B------:R-:W2:Y:S02]  /*24c30*/  @!P0 SYNCS.PHASECHK.TRANS64 P0, [R2+URZ+0x58020], R3 ;  /* 0x05802003020085a7 */ /* 0x000ea400080010ff */
[----:B--2---:R-:W-:Y:S05]  /*24c40*/  @!P0 BRA `(.L_x_412) ;  /* 0xfffffffc00f08947 */ /* 0x004fea000383ffff */
[----:B------:R-:W-:Y:S05]  /*24c50*/  BRA `(.L_x_413) ;  /* 0xfffffdd000487947 */ /* 0x000fea000383ffff */
.L_x_41:
[----:B------:R-:W-:-:S07]  /*24c60*/  MOV R5, UR12 ;  /* 0x0000000c00057c02 */ /* 0x000fce0008000f00 */
.L_x_414:
[----:B-1----:R1:W2:Y:S02]  /*24c70*/  SYNCS.PHASECHK.TRANS64.TRYWAIT P0, [R5+URZ+0x58058], R6 ;  /* 0x05805806050075a7 */ /* 0x0022a400080011ff */
[----:B--2---:R-:W-:Y:S05]  /*24c80*/  @!P0 NANOSLEEP.SYNCS 0x989680 ;  /* 0x009896800000895d */ /* 0x004fea0003900000 */
[----:B------:R-:W2:Y:S02]  /*24c90*/  @!P0 SYNCS.PHASECHK.TRANS64 P0, [R5+URZ+0x58058], R6 ;  /* 0x05805806050085a7 */ /* 0x000ea400080010ff */
[----:B--2---:R-:W-:Y:S05]  /*24ca0*/  @!P0 BRA `(.L_x_414) ;  /* 0xfffffffc00f08947 */ /* 0x004fea000383ffff */
[----:B------:R-:W-:Y:S05]  /*24cb0*/  BRA `(.L_x_415) ;  /* 0xfffffdd0006c7947 */ /* 0x000fea000383ffff */
.L_x_45:
[----:B------:R-:W-:-:S07]  /*24cc0*/  MOV R2, UR12 ;  /* 0x0000000c00027c02 */ /* 0x000fce0008000f00 */
.L_x_416:
[----:B-1----:R1:W2:Y:S02]  /*24cd0*/  SYNCS.PHASECHK.TRANS64.TRYWAIT P0, [R2+URZ+0x58008], R0 ;  /* 0x05800800020075a7 */ /* 0x0022a400080011ff */
[----:B--2---:R-:W-:Y:S05]  /*24ce0*/  @!P0 NANOSLEEP.SYNCS 0x989680 ;  /* 0x009896800000895d */ /* 0x004fea0003900000 */
[----:B------:R-:W2:Y:S02]  /*24cf0*/  @!P0 SYNCS.PHASECHK.TRANS64 P0, [R2+URZ+0x58008], R0 ;  /* 0x05800800020085a7 */ /* 0x000ea400080010ff */
[----:B--2---:R-:W-:Y:S05]  /*24d00*/  @!P0 BRA `(.L_x_416) ;  /* 0xfffffffc00f08947 */ /* 0x004fea000383ffff */
[----:B------:R-:W-:Y:S05]  /*24d10*/  BRA `(.L_x_417) ;  /* 0xfffffdd800607947 */ /* 0x000fea000383ffff */
.L_x_47:
[----:B------:R-:W-:-:S07]  /*24d20*/  MOV R0, UR12 ;  /* 0x0000000c00007c02 */ /* 0x000fce0008000f00 */
.L_x_418:
[----:B-1----:R1:W2:Y:S02]  /*24d30*/  SYNCS.PHASECHK.TRANS64.TRYWAIT P0, [R0+URZ+0x58068], R2 ;  /* 0x05806802000075a7 */ /* 0x0022a400080011ff */
[----:B--2---:R-:W-:Y:S05]  /*24d40*/  @!P0 NANOSLEEP.SYNCS 0x989680 ;  /* 0x009896800000895d */ /* 0x004fea0003900000 */
[----:B------:R-:W2:Y:S02]  /*24d50*/  @!P0 SYNCS.PHASECHK.TRANS64 P0, [R0+URZ+0x58068], R2 ;  /* 0x05806802000085a7 */ /* 0x000ea400080010ff */
[----:B--2---:R-:W-:Y:S05]  /*24d60*/  @!P0 BRA `(.L_x_418) ;  /* 0xfffffffc00f08947 */ /* 0x004fea000383ffff */
[----:B------:R-:W-:Y:S05]  /*24d70*/  BRA `(.L_x_419) ;  /* 0xfffffdd800647947 */ /* 0x000fea000383ffff */
.L_x_51:
[----:B------:R-:W-:-:S07]  /*24d80*/  MOV R0, UR4 ;  /* 0x0000000400007c02 */ /* 0x000fce0008000f00 */
.L_x_420:
[----:B-1----:R1:W2:Y:S02]  /*24d90*/  SYNCS.PHASECHK.TRANS64.TRYWAIT P0, [R0+URZ+0x58020], R2 ;  /* 0x05802002000075a7 */ /* 0x0022a400080011ff */
[----:B--2---:R-:W-:Y:S05]  /*24da0*/  @!P0 NANOSLEEP.SYNCS 0x989680 ;  /* 0x009896800000895d */ /* 0x004fea0003900000 */
[----:B------:R-:W2:Y:S02]  /*24db0*/  @!P0 SYNCS.PHASECHK.TRANS64 P0, [R0+URZ+0x58020], R2 ;  /* 0x05802002000085a7 */ /* 0x000ea400080010ff */
[----:B--2---:R-:W-:Y:S05]  /*24dc0*/  @!P0 BRA `(.L_x_420) ;  /* 0xfffffffc00f08947 */ /* 0x004fea000383ffff */
[----:B------:R-:W-:Y:S05]  /*24dd0*/  BRA `(.L_x_421) ;  /* 0xfffffde000647947 */ /* 0x000fea000383ffff */
.L_x_53:
[----:B------:R-:W-:-:S07]  /*24de0*/  MOV R0, UR12 ;  /* 0x0000000c00007c02 */ /* 0x000fce0008000f00 */
.L_x_422:
[----:B-1----:R1:W2:Y:S02]  /*24df0*/  SYNCS.PHASECHK.TRANS64.TRYWAIT P0, [R0+URZ+0x580a0], R2 ;  /* 0x0580a002000075a7 */ /* 0x0022a400080011ff */
[----:B--2---:R-:W-:Y:S05]  /*24e00*/  @!P0 NANOSLEEP.SYNCS 0x989680 ;  /* 0x009896800000895d */ /* 0x004fea0003900000 */
[----:B------:R-:W2:Y:S02]  /*24e10*/  @!P0 SYNCS.PHASECHK.TRANS64 P0, [R0+URZ+0x580a0], R2 ;  /* 0x0580a002000085a7 */ /* 0x000ea400080010ff */
[----:B--2---:R-:W-:Y:S05]  /*24e20*/  @!P0 BRA `(.L_x_422) ;  /* 0xfffffffc00f08947 */ /* 0x004fea000383ffff */
[----:B------:R-:W-:Y:S05]  /*24e30*/  BRA `(.L_x_423) ;  /* 0xfffffde000747947 */ /* 0x000fea000383ffff */
.L_x_55:
[----:B------:R-:W-:Y:S02]  /*24e40*/  SHF.L.U32 R5, R6, 0x1f, RZ ;  /* 0x0000001f06057819 */ /* 0x000fe400000006ff */
[----:B------:R-:W-:-:S07]  /*24e50*/  MOV R4, UR12 ;  /* 0x0000000c00047c02 */ /* 0x000fce0008000f00 */
.L_x_424:
[----:B-1----:R1:W2:Y:S02]  /*24e60*/  SYNCS.PHASECHK.TRANS64.TRYWAIT P0, [R4+URZ+0x58058], R5 ;  /* 0x05805805040075a7 */ /* 0x0022a400080011ff */
[----:B--2---:R-:W-:Y:S05]  /*24e70*/  @!P0 NANOSLEEP.SYNCS 0x989680 ;  /* 0x009896800000895d */ /* 0x004fea0003900000 */
[----:B------:R-:W2:Y:S02]  /*24e80*/  @!P0 SYNCS.PHASECHK.TRANS64 P0, [R4+URZ+0x58058], R5 ;  /* 0x05805805040085a7 */ /* 0x000ea400080010ff */
[----:B--2---:R-:W-:Y:S05]  /*24e90*/  @!P0 BRA `(.L_x_424) ;  /* 0xfffffffc00f08947 */ /* 0x004fea000383ffff */
[----:B------:R-:W-:Y:S05]  /*24ea0*/  BRA `(.L_x_425) ;  /* 0xfffffde0007c7947 */ /* 0x000fea000383ffff */
.L_x_59:
[----:B------:R-:W-:Y:S07]  /*24eb0*/  MOV R0, UR4 ;  /* 0x0000000400007c02 */ /* 0x000fee0008000f00 */
.L_x_426:
[----:B--2---:R2:W3:Y:S02]  /*24ec0*/  SYNCS.PHASECHK.TRANS64.TRYWAIT P0, [R0+URZ+0x58020], R2 ;  /* 0x05802002000075a7 */ /* 0x0044e400080011ff */
[----:B---3--:R-:W-:Y:S05]  /*24ed0*/  @!P0 NANOSLEEP.SYNCS 0x989680 ;  /* 0x009896800000895d */ /* 0x008fea0003900000 */
[----:B------:R-:W3:Y:S02]  /*24ee0*/  @!P0 SYNCS.PHASECHK.TRANS64 P0, [R0+URZ+0x58020], R2 ;  /* 0x05802002000085a7 */ /* 0x000ee400080010ff */
[----:B---3--:R-:W-:Y:S05]  /*24ef0*/  @!P0 BRA `(.L_x_426) ;  /* 0xfffffffc00f08947 */ /* 0x008fea000383ffff */
[----:B------:R-:W-:Y:S05]  /*24f00*/  BRA `(.L_x_427) ;  /* 0xfffffde400787947 */ /* 0x000fea000383ffff */
.L_x_62:
[----:B------:R-:W-:Y:S07]  /*24f10*/  MOV R0, UR12 ;  /* 0x0000000c00007c02 */ /* 0x000fee0008000f00 */
.L_x_428:
[----:B--2---:R2:W3:Y:S02]  /*24f20*/  SYNCS.PHASECHK.TRANS64.TRYWAIT P0, [R0+URZ+0x580a8], R2 ;  /* 0x0580a802000075a7 */ /* 0x0044e400080011ff */
[----:B---3--:R-:W-:Y:S05]  /*24f30*/  @!P0 NANOSLEEP.SYNCS 0x989680 ;  /* 0x009896800000895d */ /* 0x008fea0003900000 */
[----:B------:R-:W3:Y:S02]  /*24f40*/  @!P0 SYNCS.PHASECHK.TRANS64 P0, [R0+URZ+0x580a8], R2 ;  /* 0x0580a802000085a7 */ /* 0x000ee400080010ff */
[----:B---3--:R-:W-:Y:S05]  /*24f50*/  @!P0 BRA `(.L_x_428) ;  /* 0xfffffffc00f08947 */ /* 0x008fea000383ffff */
[----:B------:R-:W-:Y:S05]  /*24f60*/  BRA `(.L_x_429) ;  /* 0xfffffdf000347947 */ /* 0x000fea000383ffff */
.L_x_64:
[----:B------:R-:W-:Y:S07]  /*24f70*/  MOV R3, UR12 ;  /* 0x0000000c00037c02 */ /* 0x000fee0008000f00 */
.L_x_430:
[----:B-1----:R1:W2:Y:S02]  /*24f80*/  SYNCS.PHASECHK.TRANS64.TRYWAIT P0, [R3+URZ+0x58068], R4 ;  /* 0x05806804030075a7 */ /* 0x0022a400080011ff */
[----:B--2---:R-:W-:Y:S05]  /*24f90*/  @!P0 NANOSLEEP.SYNCS 0x989680 ;  /* 0x009896800000895d */ /* 0x004fea0003900000 */
[----:B------:R-:W2:Y:S02]  /*24fa0*/  @!P0 SYNCS.PHASECHK.TRANS64 P0, [R3+URZ+0x58068], R4 ;  /* 0x05806804030085a7 */ /* 0x000ea400080010ff */
[----:B--2---:R-:W-:Y:S05]  /*24fb0*/  @!P0 BRA `(.L_x_430) ;  /* 0xfffffffc00f08947 */ /* 0x004fea000383ffff */
[----:B------:R-:W-:Y:S05]  /*24fc0*/  BRA `(.L_x_431) ;  /* 0xfffffdf000387947 */ /* 0x000fea000383ffff */
.L_x_70:
[----:B------:R-:W-:Y:S07]  /*24fd0*/  MOV R0, UR4 ;  /* 0x0000000400007c02 */ /* 0x000fee0008000f00 */
.L_x_432:
[----:B--2---:R2:W3:Y:S02]  /*24fe0*/  SYNCS.PHASECHK.TRANS64.TRYWAIT P0, [R0+URZ+0x58020], R2 ;  /* 0x05802002000075a7 */ /* 0x0044e400080011ff */
[----:B---3--:R-:W-:Y:S05]  /*24ff0*/  @!P0 NANOSLEEP.SYNCS 0x989680 ;  /* 0x009896800000895d */ /* 0x008fea0003900000 */
[----:B------:R-:W3:Y:S02]  /*25000*/  @!P0 SYNCS.PHASECHK.TRANS64 P0, [R0+URZ+0x58020], R2 ;  /* 0x05802002000085a7 */ /* 0x000ee400080010ff */
[----:B---3--:R-:W-:Y:S05]  /*25010*/  @!P0 BRA `(.L_x_432) ;  /* 0xfffffffc00f08947 */ /* 0x008fea000383ffff */
[----:B------:R-:W-:Y:S05]  /*25020*/  BRA `(.L_x_433) ;  /* 0xfffffdfc00487947 */ /* 0x000fea000383ffff */
.L_x_72:
[----:B------:R-:W-:Y:S07]  /*25030*/  MOV R0, UR12 ;  /* 0x0000000c00007c02 */ /* 0x000fee0008000f00 */
.L_x_434:
[----:B-1----:R1:W2:Y:S02]  /*25040*/  SYNCS.PHASECHK.TRANS64.TRYWAIT P0, [R0+URZ+0x580a0], R2 ;  /* 0x0580a002000075a7 */ /* 0x0022a400080011ff */
[----:B--2---:R-:W-:Y:S05]  /*25050*/  @!P0 NANOSLEEP.SYNCS 0x989680 ;  /* 0x009896800000895d */ /* 0x004fea0003900000 */
[----:B------:R-:W2:Y:S02]  /*25060*/  @!P0 SYNCS.PHASECHK.TRANS64 P0, [R0+URZ+0x580a0], R2 ;  /* 0x0580a002000085a7 */ /* 0x000ea400080010ff */
[----:B--2---:R-:W-:Y:S05]  /*25070*/  @!P0 BRA `(.L_x_434) ;  /* 0xfffffffc00f08947 */ /* 0x004fea000383ffff */
[----:B------:R-:W-:Y:S05]  /*25080*/  BRA `(.L_x_435) ;  /* 0xfffffdfc00587947 */ /* 0x000fea000383ffff */
.L_x_74:
[----:B------:R-:W-:Y:S02]  /*25090*/  SHF.L.U32 R5, R6, 0x1f, RZ ;  /* 0x0000001f06057819 */ /* 0x000fe400000006ff */
[----:B------:R-:W-:Y:S07]  /*250a0*/  MOV R4, UR12 ;  /* 0x0000000c00047c02 */ /* 0x000fee0008000f00 */
.L_x_436:
[----:B-1----:R1:W2:Y:S02]  /*250b0*/  SYNCS.PHASECHK.TRANS64.TRYWAIT P0, [R4+URZ+0x58058], R5 ;  /* 0x05805805040075a7 */ /* 0x0022a400080011ff */
[----:B--2---:R-:W-:Y:S05]  /*250c0*/  @!P0 NANOSLEEP.SYNCS 0x989680 ;  /* 0x009896800000895d */ /* 0x004fea0003900000 */
[----:B------:R-:W2:Y:S02]  /*250d0*/  @!P0 SYNCS.PHASECHK.TRANS64 P0, [R4+URZ+0x58058], R5 ;  /* 0x05805805040085a7 */ /* 0x000ea400080010ff */
[----:B--2---:R-:W-:Y:S05]  /*250e0*/  @!P0 BRA `(.L_x_436) ;  /* 0xfffffffc00f08947 */ /* 0x004fea000383ffff */
[----:B------:R-:W-:Y:S05]  /*250f0*/  BRA `(.L_x_437) ;  /* 0xfffffdfc00607947 */ /* 0x000fea000383ffff */
.L_x_82:
[----:B------:R-:W-:-:S07]  /*25100*/  MOV R2, UR12 ;  /* 0x0000000c00027c02 */ /* 0x000fce0008000f00 */
.L_x_438:
[----:B---3--:R3:W4:Y:S02]  /*25110*/  SYNCS.PHASECHK.TRANS64.TRYWAIT P0, [R2+URZ+0x580a8], R3 ;  /* 0x0580a803020075a7 */ /* 0x00872400080011ff */
[----:B----4-:R-:W-:Y:S05]  /*25120*/  @!P0 NANOSLEEP.SYNCS 0x989680 ;  /* 0x009896800000895d */ /* 0x010fea0003900000 */
[----:B------:R-:W4:Y:S02]  /*25130*/  @!P0 SYNCS.PHASECHK.TRANS64 P0, [R2+URZ+0x580a8], R3 ;  /* 0x0580a803020085a7 */ /* 0x000f2400080010ff */
[----:B----4-:R-:W-:Y:S05]  /*25140*/  @!P0 BRA `(.L_x_438) ;  /* 0xfffffffc00f08947 */ /* 0x010fea000383ffff */
[----:B------:R-:W-:Y:S05]  /*25150*/  BRA `(.L_x_439) ;  /* 0xfffffe0000307947 */ /* 0x000fea000383ffff */
.L_x_84:
[----:B------:R-:W-:-:S07]  /*25160*/  MOV R4, UR12 ;  /* 0x0000000c00047c02 */ /* 0x000fce0008000f00 */
.L_x_440:
[----:B-1----:R1:W3:Y:S02]  /*25170*/  SYNCS.PHASECHK.TRANS64.TRYWAIT P0, [R4+URZ+0x58068], R5 ;  /* 0x05806805040075a7 */ /* 0x0022e400080011ff */
[----:B---3--:R-:W-:Y:S05]  /*25180*/  @!P0 NANOSLEEP.SYNCS 0x989680 ;  /* 0x009896800000895d */ /* 0x008fea0003900000 */
[----:B------:R-:W3:Y:S02]  /*25190*/  @!P0 SYNCS.PHASECHK.TRANS64 P0, [R4+URZ+0x58068], R5 ;  /* 0x05806805040085a7 */ /* 0x000ee400080010ff */
[----:B---3--:R-:W-:Y:S05]  /*251a0*/  @!P0 BRA `(.L_x_440) ;  /* 0xfffffffc00f08947 */ /* 0x008fea000383ffff */
[----:B------:R-:W-:Y:S05]  /*251b0*/  BRA `(.L_x_441) ;  /* 0xfffffe0000387947 */ /* 0x000fea000383ffff */
.L_x_96:
[----:B-1----:R1:W2:Y:S02]  /*251c0*/  SYNCS.PHASECHK.TRANS64.TRYWAIT P0, [R17+URZ+0x580c0], R0 ;  /* 0x0580c000110075a7 */ /* 0x0022a400080011ff */
[----:B--2---:R-:W-:Y:S05]  /*251d0*/  @!P0 NANOSLEEP.SYNCS 0x989680 ;  /* 0x009896800000895d */ /* 0x004fea0003900000 */
[----:B------:R-:W2:Y:S02]  /*251e0*/  @!P0 SYNCS.PHASECHK.TRANS64 P0, [R17+URZ+0x580c0], R0 ;  /* 0x0580c000110085a7 */ /* 0x000ea400080010ff */
[----:B--2---:R-:W-:Y:S05]  /*251f0*/  @!P0 BRA `(.L_x_96) ;  /* 0xfffffffc00f08947 */ /* 0x004fea000383ffff */
[----:B------:R-:W-:Y:S05]  /*25200*/  BRA `(.L_x_442) ;  /* 0xfffffe0800287947 */ /* 0x000fea000383ffff */
.L_x_163:
[----:B--2---:R2:W3:Y:S02]  /*25210*/  SYNCS.PHASECHK.TRANS64.TRYWAIT P0, [R0+URZ+0x580c8], R3 ;  /* 0x0580c803000075a7 */ /* 0x0044e400080011ff */
[----:B---3--:R-:W-:Y:S05]  /*25220*/  @!P0 NANOSLEEP.SYNCS 0x989680 ;  /* 0x009896800000895d */ /* 0x008fea0003900000 */
[----:B------:R-:W3:Y:S02]  /*25230*/  @!P0 SYNCS.PHASECHK.TRANS64 P0, [R0+URZ+0x580c8], R3 ;  /* 0x0580c803000085a7 */ /* 0x000ee400080010ff */
[----:B---3--:R-:W-:Y:S05]  /*25240*/  @!P0 BRA `(.L_x_163) ;  /* 0xfffffffc00f08947 */ /* 0x008fea000383ffff */
[----:B------:R-:W-:Y:S05]  /*25250*/  BRA `(.L_x_443) ;  /* 0xfffffe8400287947 */ /* 0x000fea000383ffff */
.L_x_169:
[----:B-1----:R1:W2:Y:S02]  /*25260*/  SYNCS.PHASECHK.TRANS64.TRYWAIT P0, [R59+URZ+0x58070], R0 ;  /* 0x058070003b0075a7 */ /* 0x0022a400080011ff */
[----:B--2---:R-:W-:Y:S05]  /*25270*/  @!P0 NANOSLEEP.SYNCS 0x989680 ;  /* 0x009896800000895d */ /* 0x004fea0003900000 */
[----:B------:R-:W2:Y:S02]  /*25280*/  @!P0 SYNCS.PHASECHK.TRANS64 P0, [R59+URZ+0x58070], R0 ;  /* 0x058070003b0085a7 */ /* 0x000ea400080010ff */
[----:B--2---:R-:W-:Y:S05]  /*25290*/  @!P0 BRA `(.L_x_169) ;  /* 0xfffffffc00f08947 */ /* 0x004fea000383ffff */
[----:B------:R-:W-:Y:S05]  /*252a0*/  BRA `(.L_x_444) ;  /* 0xfffffe8800447947 */ /* 0x000fea000383ffff */
.L_x_172:
[----:B--2---:R2:W3:Y:S02]  /*252b0*/  SYNCS.PHASECHK.TRANS64.TRYWAIT P1, [R59+URZ+0x58080], R3 ;  /* 0x058080033b0075a7 */ /* 0x0044e400080211ff */
[----:B---3--:R-:W-:Y:S05]  /*252c0*/  @!P1 NANOSLEEP.SYNCS 0x989680 ;  /* 0x009896800000995d */ /* 0x008fea0003900000 */
[----:B------:R-:W3:Y:S02]  /*252d0*/  @!P1 SYNCS.PHASECHK.TRANS64 P1, [R59+URZ+0x58080], R3 ;  /* 0x058080033b0095a7 */ /* 0x000ee400080210ff */
[----:B---3--:R-:W-:Y:S05]  /*252e0*/  @!P1 BRA `(.L_x_172) ;  /* 0xfffffffc00f09947 */ /* 0x008fea000383ffff */
[----:B------:R-:W-:Y:S05]  /*252f0*/  BRA `(.L_x_445) ;  /* 0xfffffe88006c7947 */ /* 0x000fea000383ffff */
.L_x_175:
[----:B-1----:R1:W2:Y:S02]  /*25300*/  SYNCS.PHASECHK.TRANS64.TRYWAIT P0, [R59+URZ+0x58070], R0 ;  /* 0x058070003b0075a7 */ /* 0x0022a400080011ff */
[----:B--2---:R-:W-:Y:S05]  /*25310*/  @!P0 NANOSLEEP.SYNCS 0x989680 ;  /* 0x009896800000895d */ /* 0x004fea0003900000 */
[----:B------:R-:W2:Y:S02]  /*25320*/  @!P0 SYNCS.PHASECHK.TRANS64 P0, [R59+URZ+0x58070], R0 ;  /* 0x058070003b0085a7 */ /* 0x000ea400080010ff */
[----:B--2---:R-:W-:Y:S05]  /*25330*/  @!P0 BRA `(.L_x_175) ;  /* 0xfffffffc00f08947 */ /* 0x004fea000383ffff */
[----:B------:R-:W-:Y:S05]  /*25340*/  BRA `(.L_x_446) ;  /* 0xfffffe8800b87947 */ /* 0x000fea000383ffff */
.L_x_177:
[----:B-1----:R1:W2:Y:S02]  /*25350*/  SYNCS.PHASECHK.TRANS64.TRYWAIT P0, [R59+URZ+0x58090], R0 ;  /* 0x058090003b0075a7 */ /* 0x0022a400080011ff */
[----:B--2---:R-:W-:Y:S05]  /*25360*/  @!P0 NANOSLEEP.SYNCS 0x989680 ;  /* 0x009896800000895d */ /* 0x004fea0003900000 */
[----:B------:R-:W2:Y:S02]  /*25370*/  @!P0 SYNCS.PHASECHK.TRANS64 P0, [R59+URZ+0x58090], R0 ;  /* 0x058090003b0085a7 */ /* 0x000ea400080010ff */
[----:B--2---:R-:W-:Y:S05]  /*25380*/  @!P0 BRA `(.L_x_177) ;  /* 0xfffffffc00f08947 */ /* 0x004fea000383ffff */
[----:B------:R-:W-:Y:S05]  /*25390*/  BRA `(.L_x_447) ;  /* 0xfffffe8c00007947 */ /* 0x000fea000383ffff */
.L_x_205:
[----:B-1----:R1:W2:Y:S02]  /*253a0*/  SYNCS.PHASECHK.TRANS64.TRYWAIT P0, [R59+URZ+0x58080], R0 ;  /* 0x058080003b0075a7 */ /* 0x0022a400080011ff */
[----:B--2---:R-:W-:Y:S05]  /*253b0*/  @!P0 NANOSLEEP.SYNCS 0x989680 ;  /* 0x009896800000895d */ /* 0x004fea0003900000 */
[----:B------:R-:W2:Y:S02]  /*253c0*/  @!P0 SYNCS.PHASECHK.TRANS64 P0, [R59+URZ+0x58080], R0 ;  /* 0x058080003b0085a7 */ /* 0x000ea400080010ff */
[----:B--2---:R-:W-:Y:S05]  /*253d0*/  @!P0 BRA `(.L_x_205) ;  /* 0xfffffffc00f08947 */ /* 0x004fea000383ffff */
[----:B------:R-:W-:Y:S05]  /*253e0*/  BRA `(.L_x_448) ;  /* 0xfffffea800307947 */ /* 0x000fea000383ffff */
.L_x_207:
[----:B-1----:R1:W2:Y:S02]  /*253f0*/  SYNCS.PHASECHK.TRANS64.TRYWAIT P0, [R59+URZ+0x58098], R0 ;  /* 0x058098003b0075a7 */ /* 0x0022a400080011ff */
[----:B--2---:R-:W-:Y:S05]  /*25400*/  @!P0 NANOSLEEP.SYNCS 0x989680 ;  /* 0x009896800000895d */ /* 0x004fea0003900000 */
[----:B------:R-:W2:Y:S02]  /*25410*/  @!P0 SYNCS.PHASECHK.TRANS64 P0, [R59+URZ+0x58098], R0 ;  /* 0x058098003b0085a7 */ /* 0x000ea400080010ff */
[----:B--2---:R-:W-:Y:S05]  /*25420*/  @!P0 BRA `(.L_x_207) ;  /* 0xfffffffc00f08947 */ /* 0x004fea000383ffff */
[----:B------:R-:W-:Y:S05]  /*25430*/  BRA `(.L_x_449) ;  /* 0xfffffea800747947 */ /* 0x000fea000383ffff */
.L_x_237:
[----:B----4-:R4:W1:Y:S02]  /*25440*/  SYNCS.PHASECHK.TRANS64.TRYWAIT P0, [R59+URZ+0x58070], R3 ;  /* 0x058070033b0075a7 */ /* 0x01086400080011ff */
[----:B-1----:R-:W-:Y:S05]  /*25450*/  @!P0 NANOSLEEP.SYNCS 0x989680 ;  /* 0x009896800000895d */ /* 0x002fea0003900000 */
[----:B------:R-:W1:Y:S02]  /*25460*/  @!P0 SYNCS.PHASECHK.TRANS64 P0, [R59+URZ+0x58070], R3 ;  /* 0x058070033b0085a7 */ /* 0x000e6400080010ff */
[----:B-1----:R-:W-:Y:S05]  /*25470*/  @!P0 BRA `(.L_x_237) ;  /* 0xfffffffc00f08947 */ /* 0x002fea000383ffff */
[----:B------:R-:W-:Y:S05]  /*25480*/  BRA `(.L_x_450) ;  /* 0xfffffec400c87947 */ /* 0x000fea000383ffff */
.L_x_240:
[----:B------:R1:W1:Y:S02]  /*25490*/  SYNCS.PHASECHK.TRANS64.TRYWAIT P0, [R59+URZ+0x58090], R0 ;  /* 0x058090003b0075a7 */ /* 0x00026400080011ff */
[----:B-1----:R-:W-:Y:S05]  /*254a0*/  @!P0 NANOSLEEP.SYNCS 0x989680 ;  /* 0x009896800000895d */ /* 0x002fea0003900000 */
[----:B------:R-:W1:Y:S02]  /*254b0*/  @!P0 SYNCS.PHASECHK.TRANS64 P0, [R59+URZ+0x58090], R0 ;  /* 0x058090003b0085a7 */ /* 0x000e6400080010ff */
[----:B-1----:R-:W-:Y:S05]  /*254c0*/  @!P0 BRA `(.L_x_240) ;  /* 0xfffffffc00f08947 */ /* 0x002fea000383ffff */
[----:B------:R-:W-:Y:S05]  /*254d0*/  BRA `(.L_x_451) ;  /* 0xfffffec400ec7947 */ /* 0x000fea000383ffff */
.L_x_243:
[----:B-1----:R1:W4:Y:S02]  /*254e0*/  SYNCS.PHASECHK.TRANS64.TRYWAIT P0, [R59+URZ+0x580c0], R3 ;  /* 0x0580c0033b0075a7 */ /* 0x00232400080011ff */
[----:B----4-:R-:W-:Y:S05]  /*254f0*/  @!P0 NANOSLEEP.SYNCS 0x989680 ;  /* 0x009896800000895d */ /* 0x010fea0003900000 */
[----:B------:R-:W4:Y:S02]  /*25500*/  @!P0 SYNCS.PHASECHK.TRANS64 P0, [R59+URZ+0x580c0], R3 ;  /* 0x0580c0033b0085a7 */ /* 0x000f2400080010ff */
[----:B----4-:R-:W-:Y:S05]  /*25510*/  @!P0 BRA `(.L_x_243) ;  /* 0xfffffffc00f08947 */ /* 0x010fea000383ffff */
[----:B------:R-:W-:Y:S05]  /*25520*/  BRA `(.L_x_452) ;  /* 0xfffffec400f87947 */ /* 0x000fea000383ffff */
.L_x_265:
[----:B--2---:R2:W4:Y:S02]  /*25530*/  SYNCS.PHASECHK.TRANS64.TRYWAIT P0, [R59+URZ+0x58080], R3 ;  /* 0x058080033b0075a7 */ /* 0x00452400080011ff */
[----:B----4-:R-:W-:Y:S05]  /*25540*/  @!P0 NANOSLEEP.SYNCS 0x989680 ;  /* 0x009896800000895d */ /* 0x010fea0003900000 */
[----:B------:R-:W4:Y:S02]  /*25550*/  @!P0 SYNCS.PHASECHK.TRANS64 P0, [R59+URZ+0x58080], R3 ;  /* 0x058080033b0085a7 */ /* 0x000f2400080010ff */
[----:B----4-:R-:W-:Y:S05]  /*25560*/  @!P0 BRA `(.L_x_265) ;  /* 0xfffffffc00f08947 */ /* 0x010fea000383ffff */
[----:B------:R-:W-:Y:S05]  /*25570*/  BRA `(.L_x_453) ;  /* 0xffffff0000a87947 */ /* 0x000fea000383ffff */
.L_x_268:
[----:B----4-:R4:W1:Y:S02]  /*25580*/  SYNCS.PHASECHK.TRANS64.TRYWAIT P0, [R59+URZ+0x58098], R0 ;  /* 0x058098003b0075a7 */ /* 0x01086400080011ff */
[----:B-1----:R-:W-:Y:S05]  /*25590*/  @!P0 NANOSLEEP.SYNCS 0x989680 ;  /* 0x009896800000895d */ /* 0x002fea0003900000 */
[----:B------:R-:W1:Y:S02]  /*255a0*/  @!P0 SYNCS.PHASECHK.TRANS64 P0, [R59+URZ+0x58098], R0 ;  /* 0x058098003b0085a7 */ /* 0x000e6400080010ff */
[----:B-1----:R-:W-:Y:S05]  /*255b0*/  @!P0 BRA `(.L_x_268) ;  /* 0xfffffffc00f08947 */ /* 0x002fea000383ffff */
[----:B------:R-:W-:Y:S05]  /*255c0*/  BRA `(.L_x_454) ;  /* 0xffffff0000cc7947 */ /* 0x000fea000383ffff */
.L_x_271:
[----:B--2---:R2:W4:Y:S02]  /*255d0*/  SYNCS.PHASECHK.TRANS64.TRYWAIT P0, [R59+URZ+0x580c8], R0 ;  /* 0x0580c8003b0075a7 */ /* 0x00452400080011ff */
[----:B----4-:R-:W-:Y:S05]  /*255e0*/  @!P0 NANOSLEEP.SYNCS 0x989680 ;  /* 0x009896800000895d */ /* 0x010fea0003900000 */
[----:B------:R-:W4:Y:S02]  /*255f0*/  @!P0 SYNCS.PHASECHK.TRANS64 P0, [R59+URZ+0x580c8], R0 ;  /* 0x0580c8003b0085a7 */ /* 0x000f2400080010ff */
[----:B----4-:R-:W-:Y:S05]  /*25600*/  @!P0 BRA `(.L_x_271) ;  /* 0xfffffffc00f08947 */ /* 0x010fea000383ffff */
[----:B------:R-:W-:Y:S05]  /*25610*/  BRA `(.L_x_455) ;  /* 0xffffff0000d87947 */ /* 0x000fea000383ffff */
.L_x_295:
[----:B------:R-:W-:-:S07]  /*25620*/  MOV R0, UR50 ;  /* 0x0000003200007c02 */ /* 0x000fce0008000f00 */
.L_x_456:
[----:B-1----:R1:W2:Y:S02]  /*25630*/  SYNCS.PHASECHK.TRANS64.TRYWAIT P0, [R0+URZ], R3 ;  /* 0x00000003000075a7 */ /* 0x0022a400080011ff */
[----:B--2---:R-:W-:Y:S05]  /*25640*/  @!P0 NANOSLEEP.SYNCS 0x989680 ;  /* 0x009896800000895d */ /* 0x004fea0003900000 */
[----:B------:R-:W2:Y:S02]  /*25650*/  @!P0 SYNCS.PHASECHK.TRANS64 P0, [R0+URZ], R3 ;  /* 0x00000003000085a7 */ /* 0x000ea400080010ff */
[----:B--2---:R-:W-:Y:S05]  /*25660*/  @!P0 BRA `(.L_x_456) ;  /* 0xfffffffc00f08947 */ /* 0x004fea000383ffff */
[----:B------:R-:W-:Y:S05]  /*25670*/  BRA `(.L_x_457) ;  /* 0xffffff4000747947 */ /* 0x000fea000383ffff */
.L_x_298:
[----:B------:R-:W-:-:S07]  /*25680*/  MOV R0, UR43 ;  /* 0x0000002b00007c02 */ /* 0x000fce0008000f00 */
.L_x_458:
[----:B-1----:R1:W3:Y:S02]  /*25690*/  SYNCS.PHASECHK.TRANS64.TRYWAIT P1, [R0+URZ], R3 ;  /* 0x00000003000075a7 */ /* 0x0022e400080211ff */
[----:B---3--:R-:W-:Y:S05]  /*256a0*/  @!P1 NANOSLEEP.SYNCS 0x989680 ;  /* 0x009896800000995d */ /* 0x008fea0003900000 */
[----:B------:R-:W3:Y:S02]  /*256b0*/  @!P1 SYNCS.PHASECHK.TRANS64 P1, [R0+URZ], R3 ;  /* 0x00000003000095a7 */ /* 0x000ee400080210ff */
[----:B---3--:R-:W-:Y:S05]  /*256c0*/  @!P1 BRA `(.L_x_458) ;  /* 0xfffffffc00f09947 */ /* 0x008fea000383ffff */
[----:B------:R-:W-:Y:S05]  /*256d0*/  BRA `(.L_x_459) ;  /* 0xffffff4000b87947 */ /* 0x000fea000383ffff */
.L_x_303:
[----:B------:R-:W-:-:S07]  /*256e0*/  MOV R4, UR51 ;  /* 0x0000003300047c02 */ /* 0x000fce0008000f00 */
.L_x_460:
[----:B-1----:R1:W2:Y:S02]  /*256f0*/  SYNCS.PHASECHK.TRANS64.TRYWAIT P2, [R4+URZ], R3 ;  /* 0x00000003040075a7 */ /* 0x0022a400080411ff */
[----:B--2---:R-:W-:Y:S05]  /*25700*/  @!P2 NANOSLEEP.SYNCS 0x989680 ;  /* 0x009896800000a95d */ /* 0x004fea0003900000 */
[----:B------:R-:W2:Y:S02]  /*25710*/  @!P2 SYNCS.PHASECHK.TRANS64 P2, [R4+URZ], R3 ;  /* 0x000000030400a5a7 */ /* 0x000ea400080410ff */
[----:B--2---:R-:W-:Y:S05]  /*25720*/  @!P2 BRA `(.L_x_460) ;  /* 0xfffffffc00f0a947 */ /* 0x004fea000383ffff */
[----:B------:R-:W-:Y:S05]  /*25730*/  BRA `(.L_x_461) ;  /* 0xffffff48009c7947 */ /* 0x000fea000383ffff */
.L_x_307:
[----:B-1----:R-:W-:-:S07]  /*25740*/  MOV R3, UR50 ;  /* 0x0000003200037c02 */ /* 0x002fce0008000f00 */
.L_x_462:
[----:B-1----:R1:W3:Y:S02]  /*25750*/  SYNCS.PHASECHK.TRANS64.TRYWAIT P2, [R3+URZ], R0 ;  /* 0x00000000030075a7 */ /* 0x0022e400080411ff */
[----:B---3--:R-:W-:Y:S05]  /*25760*/  @!P2 NANOSLEEP.SYNCS 0x989680 ;  /* 0x009896800000a95d */ /* 0x008fea0003900000 */
[----:B------:R-:W3:Y:S02]  /*25770*/  @!P2 SYNCS.PHASECHK.TRANS64 P2, [R3+URZ], R0 ;  /* 0x000000000300a5a7 */ /* 0x000ee400080410ff */
[----:B---3--:R-:W-:Y:S05]  /*25780*/  @!P2 BRA `(.L_x_462) ;  /* 0xfffffffc00f0a947 */ /* 0x008fea000383ffff */
[----:B------:R-:W-:Y:S05]  /*25790*/  BRA `(.L_x_463) ;  /* 0xffffff60001c7947 */ /* 0x000fea000383ffff */
.L_x_312:
[----:B------:R-:W-:-:S07]  /*257a0*/  MOV R0, UR43 ;  /* 0x0000002b00007c02 */ /* 0x000fce0008000f00 */
.L_x_464:
[----:B-1----:R1:W3:Y:S02]  /*257b0*/  SYNCS.PHASECHK.TRANS64.TRYWAIT P1, [R0+URZ], R3 ;  /* 0x00000003000075a7 */ /* 0x0022e400080211ff */
[----:B---3--:R-:W-:Y:S05]  /*257c0*/  @!P1 NANOSLEEP.SYNCS 0x989680 ;  /* 0x009896800000995d */ /* 0x008fea0003900000 */
[----:B------:R-:W3:Y:S02]  /*257d0*/  @!P1 SYNCS.PHASECHK.TRANS64 P1, [R0+URZ], R3 ;  /* 0x00000003000095a7 */ /* 0x000ee400080210ff */
[----:B---3--:R-:W-:Y:S05]  /*257e0*/  @!P1 BRA `(.L_x_464) ;  /* 0xfffffffc00f09947 */ /* 0x008fea000383ffff */
[----:B------:R-:W-:Y:S05]  /*257f0*/  BRA `(.L_x_465) ;  /* 0xffffff6000c87947 */ /* 0x000fea000383ffff */
.L_x_317:
[----:B------:R-:W-:-:S07]  /*25800*/  MOV R0, UR43 ;  /* 0x0000002b00007c02 */ /* 0x000fce0008000f00 */
.L_x_466:
[----:B-1----:R1:W4:Y:S02]  /*25810*/  SYNCS.PHASECHK.TRANS64.TRYWAIT P1, [R0+URZ], R3 ;  /* 0x00000003000075a7 */ /* 0x00232400080211ff */
[----:B----4-:R-:W-:Y:S05]  /*25820*/  @!P1 NANOSLEEP.SYNCS 0x989680 ;  /* 0x009896800000995d */ /* 0x010fea0003900000 */
[----:B------:R-:W4:Y:S02]  /*25830*/  @!P1 SYNCS.PHASECHK.TRANS64 P1, [R0+URZ], R3 ;  /* 0x00000003000095a7 */ /* 0x000f2400080210ff */
[----:B----4-:R-:W-:Y:S05]  /*25840*/  @!P1 BRA `(.L_x_466) ;  /* 0xfffffffc00f09947 */ /* 0x010fea000383ffff */
[----:B------:R-:W-:Y:S05]  /*25850*/  BRA `(.L_x_467) ;  /* 0xffffff64005c7947 */ /* 0x000fea000383ffff */
.L_x_322:
[----:B------:R-:W-:-:S07]  /*25860*/  MOV R4, UR51 ;  /* 0x0000003300047c02 */ /* 0x000fce0008000f00 */
.L_x_468:
[----:B-1----:R1:W2:Y:S02]  /*25870*/  SYNCS.PHASECHK.TRANS64.TRYWAIT P2, [R4+URZ], R3 ;  /* 0x00000003040075a7 */ /* 0x0022a400080411ff */
[----:B--2---:R-:W-:Y:S05]  /*25880*/  @!P2 NANOSLEEP.SYNCS 0x989680 ;  /* 0x009896800000a95d */ /* 0x004fea0003900000 */
[----:B------:R-:W2:Y:S02]  /*25890*/  @!P2 SYNCS.PHASECHK.TRANS64 P2, [R4+URZ], R3 ;  /* 0x000000030400a5a7 */ /* 0x000ea400080410ff */
[----:B--2---:R-:W-:Y:S05]  /*258a0*/  @!P2 BRA `(.L_x_468) ;  /* 0xfffffffc00f0a947 */ /* 0x004fea000383ffff */
[----:B------:R-:W-:Y:S05]  /*258b0*/  BRA `(.L_x_469) ;  /* 0xffffff7800487947 */ /* 0x000fea000383ffff */
.L_x_326:
[----:B------:R-:W-:-:S07]  /*258c0*/  MOV R3, UR50 ;  /* 0x0000003200037c02 */ /* 0x000fce0008000f00 */
.L_x_470:
[----:B--2---:R2:W3:Y:S02]  /*258d0*/  SYNCS.PHASECHK.TRANS64.TRYWAIT P2, [R3+URZ], R0 ;  /* 0x00000000030075a7 */ /* 0x0044e400080411ff */
[----:B---3--:R-:W-:Y:S05]  /*258e0*/  @!P2 NANOSLEEP.SYNCS 0x989680 ;  /* 0x009896800000a95d */ /* 0x008fea0003900000 */
[----:B------:R-:W3:Y:S02]  /*258f0*/  @!P2 SYNCS.PHASECHK.TRANS64 P2, [R3+URZ], R0 ;  /* 0x000000000300a5a7 */ /* 0x000ee400080410ff */
[----:B---3--:R-:W-:Y:S05]  /*25900*/  @!P2 BRA `(.L_x_470) ;  /* 0xfffffffc00f0a947 */ /* 0x008fea000383ffff */
[----:B------:R-:W-:Y:S05]  /*25910*/  BRA `(.L_x_471) ;  /* 0xffffff8c00b07947 */ /* 0x000fea000383ffff */
.L_x_330:
[----:B------:R-:W-:-:S07]  /*25920*/  MOV R0, UR43 ;  /* 0x0000002b00007c02 */ /* 0x000fce0008000f00 */
.L_x_472:
[----:B--2---:R2:W3:Y:S02]  /*25930*/  SYNCS.PHASECHK.TRANS64.TRYWAIT P1, [R0+URZ], R3 ;  /* 0x00000003000075a7 */ /* 0x0044e400080211ff */
[----:B---3--:R-:W-:Y:S05]  /*25940*/  @!P1 NANOSLEEP.SYNCS 0x989680 ;  /* 0x009896800000995d */ /* 0x008fea0003900000 */
[----:B------:R-:W3:Y:S02]  /*25950*/  @!P1 SYNCS.PHASECHK.TRANS64 P1, [R0+URZ], R3 ;  /* 0x00000003000095a7 */ /* 0x000ee400080210ff */
[----:B---3--:R-:W-:Y:S05]  /*25960*/  @!P1 BRA `(.L_x_472) ;  /* 0xfffffffc00f09947 */ /* 0x008fea000383ffff */
[----:B------:R-:W-:Y:S05]  /*25970*/  BRA `(.L_x_473) ;  /* 0xffffff9000587947 */ /* 0x000fea000383ffff */
.L_x_334:
[----:B------:R-:W-:-:S07]  /*25980*/  MOV R0, UR50 ;  /* 0x0000003200007c02 */ /* 0x000fce0008000f00 */
.L_x_474:
[----:B-1----:R1:W2:Y:S02]  /*25990*/  SYNCS.PHASECHK.TRANS64.TRYWAIT P0, [R0+URZ], R3 ;  /* 0x00000003000075a7 */ /* 0x0022a400080011ff */
[----:B--2---:R-:W-:Y:S05]  /*259a0*/  @!P0 NANOSLEEP.SYNCS 0x989680 ;  /* 0x009896800000895d */ /* 0x004fea0003900000 */
[----:B------:R-:W2:Y:S02]  /*259b0*/  @!P0 SYNCS.PHASECHK.TRANS64 P0, [R0+URZ], R3 ;  /* 0x00000003000085a7 */ /* 0x000ea400080010ff */
[----:B--2---:R-:W-:Y:S05]  /*259c0*/  @!P0 BRA `(.L_x_474) ;  /* 0xfffffffc00f08947 */ /* 0x004fea000383ffff */
[----:B------:R-:W-:Y:S05]  /*259d0*/  BRA `(.L_x_475) ;  /* 0xffffff9000e07947 */ /* 0x000fea000383ffff */
.L_x_340:
[----:B------:R-:W-:-:S07]  /*259e0*/  MOV R0, UR8 ;  /* 0x0000000800007c02 */ /* 0x000fce0008000f00 */
.L_x_476:
[----:B-1----:R1:W2:Y:S02]  /*259f0*/  SYNCS.PHASECHK.TRANS64.TRYWAIT P1, [R0+URZ+0x58010], R6 ;  /* 0x05801006000075a7 */ /* 0x0022a400080211ff */
[----:B--2---:R-:W-:Y:S05]  /*25a00*/  @!P1 NANOSLEEP.SYNCS 0x989680 ;  /* 0x009896800000995d */ /* 0x004fea0003900000 */
[----:B------:R-:W2:Y:S02]  /*25a10*/  @!P1 SYNCS.PHASECHK.TRANS64 P1, [R0+URZ+0x58010], R6 ;  /* 0x05801006000095a7 */ /* 0x000ea400080210ff */
[----:B--2---:R-:W-:Y:S05]  /*25a20*/  @!P1 BRA `(.L_x_476) ;  /* 0xfffffffc00f09947 */ /* 0x004fea000383ffff */
[----:B------:R-:W-:Y:S05]  /*25a30*/  BRA `(.L_x_477) ;  /* 0xffffff9800947947 */ /* 0x000fea000383ffff */
.L_x_346:
[----:B------:R-:W-:-:S07]  /*25a40*/  MOV R0, UR41 ;  /* 0x0000002900007c02 */ /* 0x000fce0008000f00 */
.L_x_478:
[----:B-1----:R1:W2:Y:S02]  /*25a50*/  SYNCS.PHASECHK.TRANS64.TRYWAIT P1, [R0+URZ+0x58038], R4 ;  /* 0x05803804000075a7 */ /* 0x0022a400080211ff */
[----:B--2---:R-:W-:Y:S05]  /*25a60*/  @!P1 NANOSLEEP.SYNCS 0x989680 ;  /* 0x009896800000995d */ /* 0x004fea0003900000 */
[----:B------:R-:W2:Y:S02]  /*25a70*/  @!P1 SYNCS.PHASECHK.TRANS64 P1, [R0+URZ+0x58038], R4 ;  /* 0x05803804000095a7 */ /* 0x000ea400080210ff */
[----:B--2---:R-:W-:Y:S05]  /*25a80*/  @!P1 BRA `(.L_x_478) ;  /* 0xfffffffc00f09947 */ /* 0x004fea000383ffff */
[----:B------:R-:W-:Y:S05]  /*25a90*/  BRA `(.L_x_479) ;  /* 0xffffff9c00487947 */ /* 0x000fea000383ffff */
.L_x_352:
[----:B-1----:R-:W-:-:S07]  /*25aa0*/  MOV R0, UR8 ;  /* 0x0000000800007c02 */ /* 0x002fce0008000f00 */
.L_x_480:
[----:B-1----:R1:W2:Y:S02]  /*25ab0*/  SYNCS.PHASECHK.TRANS64.TRYWAIT P1, [R0+URZ+0x58018], R6 ;  /* 0x05801806000075a7 */ /* 0x0022a400080211ff */
[----:B--2---:R-:W-:Y:S05]  /*25ac0*/  @!P1 NANOSLEEP.SYNCS 0x989680 ;  /* 0x009896800000995d */ /* 0x004fea0003900000 */
[----:B------:R-:W2:Y:S02]  /*25ad0*/  @!P1 SYNCS.PHASECHK.TRANS64 P1, [R0+URZ+0x58018], R6 ;  /* 0x05801806000095a7 */ /* 0x000ea400080210ff */
[----:B--2---:R-:W-:Y:S05]  /*25ae0*/  @!P1 BRA `(.L_x_480) ;  /* 0xfffffffc00f09947 */ /* 0x004fea000383ffff */
[----:B------:R-:W-:Y:S05]  /*25af0*/  BRA `(.L_x_481) ;  /* 0xffffffa000007947 */ /* 0x000fea000383ffff */
.L_x_358:
[----:B------:R-:W-:-:S07]  /*25b00*/  MOV R0, UR41 ;  /* 0x0000002900007c02 */ /* 0x000fce0008000f00 */
.L_x_482:
[----:B-1----:R1:W2:Y:S02]  /*25b10*/  SYNCS.PHASECHK.TRANS64.TRYWAIT P1, [R0+URZ+0x58038], R4 ;  /* 0x05803804000075a7 */ /* 0x0022a400080211ff */
[----:B--2---:R-:W-:Y:S05]  /*25b20*/  @!P1 NANOSLEEP.SYNCS 0x989680 ;  /* 0x009896800000995d */ /* 0x004fea0003900000 */
[----:B------:R-:W2:Y:S02]  /*25b30*/  @!P1 SYNCS.PHASECHK.TRANS64 P1, [R0+URZ+0x58038], R4 ;  /* 0x05803804000095a7 */ /* 0x000ea400080210ff */
[----:B--2---:R-:W-:Y:S05]  /*25b40*/  @!P1 BRA `(.L_x_482) ;  /* 0xfffffffc00f09947 */ /* 0x004fea000383ffff */
[----:B------:R-:W-:Y:S05]  /*25b50*/  BRA `(.L_x_483) ;  /* 0xffffffa000bc7947 */ /* 0x000fea000383ffff */
.L_x_364:
[----:B------:R-:W-:-:S07]  /*25b60*/  MOV R0, UR41 ;  /* 0x0000002900007c02 */ /* 0x000fce0008000f00 */
.L_x_484:
[----:B-1----:R1:W2:Y:S02]  /*25b70*/  SYNCS.PHASECHK.TRANS64.TRYWAIT P1, [R0+URZ+0x58038], R4 ;  /* 0x05803804000075a7 */ /* 0x0022a400080211ff */
[----:B--2---:R-:W-:Y:S05]  /*25b80*/  @!P1 NANOSLEEP.SYNCS 0x989680 ;  /* 0x009896800000995d */ /* 0x004fea0003900000 */
[----:B------:R-:W2:Y:S02]  /*25b90*/  @!P1 SYNCS.PHASECHK.TRANS64 P1, [R0+URZ+0x58038], R4 ;  /* 0x05803804000095a7 */ /* 0x000ea400080210ff */
[----:B--2---:R-:W-:Y:S05]  /*25ba0*/  @!P1 BRA `(.L_x_484) ;  /* 0xfffffffc00f09947 */ /* 0x004fea000383ffff */
[----:B------:R-:W-:Y:S05]  /*25bb0*/  BRA `(.L_x_485) ;  /* 0xffffffa400bc7947 */ /* 0x000fea000383ffff */
.L_x_369:
[----:B------:R-:W-:-:S07]  /*25bc0*/  MOV R0, UR41 ;  /* 0x0000002900007c02 */ /* 0x000fce0008000f00 */
.L_x_486:
[----:B-1----:R1:W2:Y:S02]  /*25bd0*/  SYNCS.PHASECHK.TRANS64.TRYWAIT P1, [R0+URZ+0x58038], R4 ;  /* 0x05803804000075a7 */ /* 0x0022a400080211ff */
[----:B--2---:R-:W-:Y:S05]  /*25be0*/  @!P1 NANOSLEEP.SYNCS 0x989680 ;  /* 0x009896800000995d */ /* 0x004fea0003900000 */
[----:B------:R-:W2:Y:S02]  /*25bf0*/  @!P1 SYNCS.PHASECHK.TRANS64 P1, [R0+URZ+0x58038], R4 ;  /* 0x05803804000095a7 */ /* 0x000ea400080210ff */
[----:B--2---:R-:W-:Y:S05]  /*25c00*/  @!P1 BRA `(.L_x_486) ;  /* 0xfffffffc00f09947 */ /* 0x004fea000383ffff */
[----:B------:R-:W-:Y:S05]  /*25c10*/  BRA `(.L_x_487) ;  /* 0xffffffa800847947 */ /* 0x000fea000383ffff */
.L_x_374:
[----:B------:R-:W-:-:S07]  /*25c20*/  MOV R0, UR41 ;  /* 0x0000002900007c02 */ /* 0x000fce0008000f00 */
.L_x_488:
[----:B-1----:R1:W2:Y:S02]  /*25c30*/  SYNCS.PHASECHK.TRANS64.TRYWAIT P1, [R0+URZ+0x58038], R4 ;  /* 0x05803804000075a7 */ /* 0x0022a400080211ff */
[----:B--2---:R-:W-:Y:S05]  /*25c40*/  @!P1 NANOSLEEP.SYNCS 0x989680 ;  /* 0x009896800000995d */ /* 0x004fea0003900000 */
[----:B------:R-:W2:Y:S02]  /*25c50*/  @!P1 SYNCS.PHASECHK.TRANS64 P1, [R0+URZ+0x58038], R4 ;  /* 0x05803804000095a7 */ /* 0x000ea400080210ff */
[----:B--2---:R-:W-:Y:S05]  /*25c60*/  @!P1 BRA `(.L_x_488) ;  /* 0xfffffffc00f09947 */ /* 0x004fea000383ffff */
[----:B------:R-:W-:Y:S05]  /*25c70*/  BRA `(.L_x_489) ;  /* 0xffffffac00447947 */ /* 0x000fea000383ffff */
.L_x_379:
[----:B------:R-:W-:-:S07]  /*25c80*/  MOV R0, UR41 ;  /* 0x0000002900007c02 */ /* 0x000fce0008000f00 */
.L_x_490:
[----:B-1----:R1:W2:Y:S02]  /*25c90*/  SYNCS.PHASECHK.TRANS64.TRYWAIT P1, [R0+URZ+0x58038], R4 ;  /* 0x05803804000075a7 */ /* 0x0022a400080211ff */
[----:B--2---:R-:W-:Y:S05]  /*25ca0*/  @!P1 NANOSLEEP.SYNCS 0x989680 ;  /* 0x009896800000995d */ /* 0x004fea0003900000 */
[----:B------:R-:W2:Y:S02]  /*25cb0*/  @!P1 SYNCS.PHASECHK.TRANS64 P1, [R0+URZ+0x58038], R4 ;  /* 0x05803804000095a7 */ /* 0x000ea400080210ff */
[----:B--2---:R-:W-:Y:S05]  /*25cc0*/  @!P1 BRA `(.L_x_490) ;  /* 0xfffffffc00f09947 */ /* 0x004fea000383ffff */
[----:B------:R-:W-:Y:S05]  /*25cd0*/  BRA `(.L_x_491) ;  /* 0xffffffb000007947 */ /* 0x000fea000383ffff */
.L_x_385:
[----:B------:R-:W-:-:S07]  /*25ce0*/  MOV R0, UR41 ;  /* 0x0000002900007c02 */ /* 0x000fce0008000f00 */
.L_x_492:
[----:B-1----:R1:W2:Y:S02]  /*25cf0*/  SYNCS.PHASECHK.TRANS64.TRYWAIT P1, [R0+URZ+0x58038], R4 ;  /* 0x05803804000075a7 */ /* 0x0022a400080211ff */
[----:B--2---:R-:W-:Y:S05]  /*25d00*/  @!P1 NANOSLEEP.SYNCS 0x989680 ;  /* 0x009896800000995d */ /* 0x004fea0003900000 */
[----:B------:R-:W2:Y:S02]  /*25d10*/  @!P1 SYNCS.PHASECHK.TRANS64 P1, [R0+URZ+0x58038], R4 ;  /* 0x05803804000095a7 */ /* 0x000ea400080210ff */
[----:B--2---:R-:W-:Y:S05]  /*25d20*/  @!P1 BRA `(.L_x_492) ;  /* 0xfffffffc00f09947 */ /* 0x004fea000383ffff */
[----:B------:R-:W-:Y:S05]  /*25d30*/  BRA `(.L_x_493) ;  /* 0xffffffb000dc7947 */ /* 0x000fea000383ffff */
.L_x_390:
[----:B------:R-:W-:-:S07]  /*25d40*/  MOV R0, UR33 ;  /* 0x0000002100007c02 */ /* 0x000fce0008000f00 */
.L_x_494:
[----:B-1----:R1:W2:Y:S02]  /*25d50*/  SYNCS.PHASECHK.TRANS64.TRYWAIT P1, [R0+URZ+0x58038], R4 ;  /* 0x05803804000075a7 */ /* 0x0022a400080211ff */
[----:B--2---:R-:W-:Y:S05]  /*25d60*/  @!P1 NANOSLEEP.SYNCS 0x989680 ;  /* 0x009896800000995d */ /* 0x004fea0003900000 */
[----:B------:R-:W2:Y:S02]  /*25d70*/  @!P1 SYNCS.PHASECHK.TRANS64 P1, [R0+URZ+0x58038], R4 ;  /* 0x05803804000095a7 */ /* 0x000ea400080210ff */
[----:B--2---:R-:W-:Y:S05]  /*25d80*/  @!P1 BRA `(.L_x_494) ;  /* 0xfffffffc00f09947 */ /* 0x004fea000383ffff */
[----:B------:R-:W-:Y:S05]  /*25d90*/  BRA `(.L_x_495) ;  /* 0xffffffb400947947 */ /* 0x000fea000383ffff */
.L_x_397:
[----:B------:R-:W-:-:S07]  /*25da0*/  MOV R4, UR5 ;  /* 0x0000000500047c02 */ /* 0x000fce0008000f00 */
.L_x_496:
[----:B-1----:R1:W3:Y:S02]  /*25db0*/  SYNCS.PHASECHK.TRANS64.TRYWAIT P0, [R4+URZ+0x580b0], R0 ;  /* 0x0580b000040075a7 */ /* 0x0022e400080011ff */
[----:B---3--:R-:W-:Y:S05]  /*25dc0*/  @!P0 NANOSLEEP.SYNCS 0x989680 ;  /* 0x009896800000895d */ /* 0x008fea0003900000 */
[----:B------:R-:W3:Y:S02]  /*25dd0*/  @!P0 SYNCS.PHASECHK.TRANS64 P0, [R4+URZ+0x580b0], R0 ;  /* 0x0580b000040085a7 */ /* 0x000ee400080010ff */
[----:B---3--:R-:W-:Y:S05]  /*25de0*/  @!P0 BRA `(.L_x_496) ;  /* 0xfffffffc00f08947 */ /* 0x008fea000383ffff */
[----:B------:R-:W-:Y:S05]  /*25df0*/  BRA `(.L_x_497) ;  /* 0xffffffbc00a07947 */ /* 0x000fea000383ffff */
.L_x_401:
[----:B-1----:R-:W-:-:S07]  /*25e00*/  MOV R4, UR5 ;  /* 0x0000000500047c02 */ /* 0x002fce0008000f00 */
.L_x_498:
[----:B-1----:R1:W2:Y:S02]  /*25e10*/  SYNCS.PHASECHK.TRANS64.TRYWAIT P0, [R4+URZ+0x580b8], R0 ;  /* 0x0580b800040075a7 */ /* 0x0022a400080011ff */
[----:B--2---:R-:W-:Y:S05]  /*25e20*/  @!P0 NANOSLEEP.SYNCS 0x989680 ;  /* 0x009896800000895d */ /* 0x004fea0003900000 */
[----:B------:R-:W2:Y:S02]  /*25e30*/  @!P0 SYNCS.PHASECHK.TRANS64 P0, [R4+URZ+0x580b8], R0 ;  /* 0x0580b800040085a7 */ /* 0x000ea400080010ff */
[----:B--2---:R-:W-:Y:S05]  /*25e40*/  @!P0 BRA `(.L_x_498) ;  /* 0xfffffffc00f08947 */ /* 0x004fea000383ffff */
[----:B------:R-:W-:Y:S05]  /*25e50*/  BRA `(.L_x_499) ;  /* 0xffffffd400ac7947 */ /* 0x000fea000383ffff */
        .weak           $__internal_0_$__cuda_sm10x_tcgen05_guardrail_trap_col_being_dealloced_not_returned_by_alloc
        .type           $__internal_0_$__cuda_sm10x_tcgen05_guardrail_trap_col_being_dealloced_not_returned_by_alloc,@function
        .size           $__internal_0_$__cuda_sm10x_tcgen05_guardrail_trap_col_being_dealloced_not_returned_by_alloc,($__internal_1_$__cuda_sm10x_tcgen05_guardrail_trap_phase_invalid_during_alloc - $__internal_0_$__cuda_sm10x_tcgen05_guardrail_trap_col_being_dealloced_not_returned_by_alloc)
$__internal_0_$__cuda_sm10x_tcgen05_guardrail_trap_col_being_dealloced_not_returned_by_alloc:
[----:B------:R-:W-:Y:S05]  /*25e60*/  BPT.TRAP 0x1 ;  /* 0x000000040000795c */ /* 0x000fea0000300000 */
[----:B------:R-:W-:-:S04]  /*25e70*/  MOV R3, 0x0 ;  /* 0x0000000000037802 */ /* 0x000fc80000000f00 */
[----:B------:R-:W-:Y:S05]  /*25e80*/  RET.REL.NODEC R2 `(_ZN7cutlass13device_kernelINS_4fmha6kernel36Sm100FmhaFwdKernelTmaWarpspecializedIN4cute5tupleIJiiiNS5_IJNS5_IJiiEEEiEEEEEENS1_10collective38Sm100FmhaFwdMainloopTmaWarpspecializedINS_6half_tEffNS5_IJNS4_1CILi256EEENSC_ILi64EEESD_EEENS5_IJiNSC_ILi1EEES7_EEENS5_IJiSG_NS5_IJNS5_IJNSC_ILi0EEEiEEEiEEEEEESL_NS9_12ResidualMaskENS5_IJNSC_ILi2EEESG_SG_EEENSC_ILb0EEEEENS9_38Sm100FmhaFwdEpilogueTmaWarpspecializedISB_fNS5_IJNSC_ILi128EEESD_SE_EEESH_NS5_IJSG_S7_EEESP_EENS2_23PersistentTileSchedulerENS2_41Sm100FmhaCtxKernelWarpspecializedScheduleEEEEEvNT_6ParamsE) ;  /* 0xfffffda0025c7950 */ /* 0x000fea0003c3ffff */
        .weak           $__internal_1_$__cuda_sm10x_tcgen05_guardrail_trap_phase_invalid_during_alloc
        .type           $__internal_1_$__cuda_sm10x_tcgen05_guardrail_trap_phase_invalid_during_alloc,@function
        .size           $__internal_1_$__cuda_sm10x_tcgen05_guardrail_trap_phase_invalid_during_alloc,($__internal_2_$__cuda_sm10x_tcgen05_guardrail_trap_unallocated_columns_being_dealloced - $__internal_1_$__cuda_sm10x_tcgen05_guardrail_trap_phase_invalid_during_alloc)
$__internal_1_$__cuda_sm10x_tcgen05_guardrail_trap_phase_invalid_during_alloc:
[----:B------:R-:W-:Y:S05]  /*25e90*/  BPT.TRAP 0x1 ;  /* 0x000000040000795c */ /* 0x000fea0000300000 */
[----:B------:R-:W-:-:S04]  /*25ea0*/  HFMA2 R3, -RZ, RZ, 0, 0 ;  /* 0x00000000ff037431 */ /* 0x000fc800000001ff */
[----:B------:R-:W-:Y:S05]  /*25eb0*/  RET.REL.NODEC R2 `(_ZN7cutlass13device_kernelINS_4fmha6kernel36Sm100FmhaFwdKernelTmaWarpspecializedIN4cute5tupleIJiiiNS5_IJNS5_IJiiEEEiEEEEEENS1_10collective38Sm100FmhaFwdMainloopTmaWarpspecializedINS_6half_tEffNS5_IJNS4_1CILi256EEENSC_ILi64EEESD_EEENS5_IJiNSC_ILi1EEES7_EEENS5_IJiSG_NS5_IJNS5_IJNSC_ILi0EEEiEEEiEEEEEESL_NS9_12ResidualMaskENS5_IJNSC_ILi2EEESG_SG_EEENSC_ILb0EEEEENS9_38Sm100FmhaFwdEpilogueTmaWarpspecializedISB_fNS5_IJNSC_ILi128EEESD_SE_EEESH_NS5_IJSG_S7_EEESP_EENS2_23PersistentTileSchedulerENS2_41Sm100FmhaCtxKernelWarpspecializedScheduleEEEEEvNT_6ParamsE) ;  /* 0xfffffda002507950 */ /* 0x000fea0003c3ffff */
        .weak           $__internal_2_$__cuda_sm10x_tcgen05_guardrail_trap_unallocated_columns_being_dealloced
        .type           $__internal_2_$__cuda_sm10x_tcgen05_guardrail_trap_unallocated_columns_being_dealloced,@function
        .size           $__internal_2_$__cuda_sm10x_tcgen05_guardrail_trap_unallocated_columns_being_dealloced,($__internal_3_$__cuda_sm3x_div_rn_noftz_f32_slowpath - $__internal_2_$__cuda_sm10x_tcgen05_guardrail_trap_unallocated_columns_being_dealloced)
$__internal_2_$__cuda_sm10x_tcgen05_guardrail_trap_unallocated_columns_being_dealloced:
[----:B------:R-:W-:Y:S05]  /*25ec0*/  BPT.TRAP 0x1 ;  /* 0x000000040000795c */ /* 0x000fea0000300000 */
[----:B------:R-:W-:-:S04]  /*25ed0*/  MOV R3, 0x0 ;  /* 0x0000000000037802 */ /* 0x000fc80000000f00 */
[----:B------:R-:W-:Y:S05]  /*25ee0*/  RET.REL.NODEC R2 `(_ZN7cutlass13device_kernelINS_4fmha6kernel36Sm100FmhaFwdKernelTmaWarpspecializedIN4cute5tupleIJiiiNS5_IJNS5_IJiiEEEiEEEEEENS1_10collective38Sm100FmhaFwdMainloopTmaWarpspecializedINS_6half_tEffNS5_IJNS4_1CILi256EEENSC_ILi64EEESD_EEENS5_IJiNSC_ILi1EEES7_EEENS5_IJiSG_NS5_IJNS5_IJNSC_ILi0EEEiEEEiEEEEEESL_NS9_12ResidualMaskENS5_IJNSC_ILi2EEESG_SG_EEENSC_ILb0EEEEENS9_38Sm100FmhaFwdEpilogueTmaWarpspecializedISB_fNS5_IJNSC_ILi128EEESD_SE_EEESH_NS5_IJSG_S7_EEESP_EENS2_23PersistentTileSchedulerENS2_41Sm100FmhaCtxKernelWarpspecializedScheduleEEEEEvNT_6ParamsE) ;  /* 0xfffffda002447950 */ /* 0x000fea0003c3ffff */
        .weak           $__internal_3_$__cuda_sm3x_div_rn_noftz_f32_slowpath
        .type           $__internal_3_$__cuda_sm3x_div_rn_noftz_f32_slowpath,@function
        .size           $__internal_3_$__cuda_sm3x_div_rn_noftz_f32_slowpath,(.L_x_516 - $__internal_3_$__cuda_sm3x_div_rn_noftz_f32_slowpath)
$__internal_3_$__cuda_sm3x_div_rn_noftz_f32_slowpath:
[----:B------:R-:W-:Y:S01]  /*25ef0*/  SHF.R.U32.HI R3, RZ, 0x17, R5 ;  /* 0x00000017ff037819 */ /* 0x000fe20000011605 */
[----:B------:R-:W-:Y:S01]  /*25f00*/  BSSY B1, `(.L_x_500) ;  /* 0x0000064000017945 */ /* 0x000fe20003800000 */
[--C-:B------:R-:W-:Y:S01]  /*25f10*/  SHF.R.U32.HI R9, RZ, 0x17, R32.reuse ;  /* 0x00000017ff097819 */ /* 0x100fe20000011620 */
[----:B------:R-:W-:Y:S01]  /*25f20*/  IMAD.MOV.U32 R6, RZ, RZ, R32 ;  /* 0x000000ffff067224 */ /* 0x000fe200078e0020 */
[----:B------:R-:W-:Y:S02]  /*25f30*/  LOP3.LUT R3, R3, 0xff, RZ, 0xc0, !PT ;  /* 0x000000ff03037812 */ /* 0x000fe400078ec0ff */
[----:B------:R-:W-:-:S03]  /*25f40*/  LOP3.LUT R9, R9, 0xff, RZ, 0xc0, !PT ;  /* 0x000000ff09097812 */ /* 0x000fc600078ec0ff */
[----:B------:R-:W-:Y:S02]  /*25f50*/  VIADD R0, R3, 0xffffffff ;  /* 0xffffffff03007836 */ /* 0x000fe40000000000 */
[----:B------:R-:W-:-:S03]  /*25f60*/  VIADD R7, R9, 0xffffffff ;  /* 0xffffffff09077836 */ /* 0x000fc60000000000 */
[----:B------:R-:W-:-:S04]  /*25f70*/  ISETP.GT.U32.AND P0, PT, R0, 0xfd, PT ;  /* 0x000000fd0000780c */ /* 0x000fc80003f04070 */
[----:B------:R-:W-:-:S13]  /*25f80*/  ISETP.GT.U32.OR P0, PT, R7, 0xfd, P0 ;  /* 0x000000fd0700780c */ /* 0x000fda0000704470 */
[----:B------:R-:W-:Y:S01]  /*25f90*/  @!P0 IMAD.MOV.U32 R10, RZ, RZ, RZ ;  /* 0x000000ffff0a8224 */ /* 0x000fe200078e00ff */
[----:B------:R-:W-:Y:S06]  /*25fa0*/  @!P0 BRA `(.L_x_501) ;  /* 0x00000000005c8947 */ /* 0x000fec0003800000 */
[----:B------:R-:W-:Y:S02]  /*25fb0*/  FSETP.GTU.FTZ.AND P1, PT, |R32|, +INF , PT ;  /* 0x7f8000002000780b */ /* 0x000fe40003f3c200 */
[----:B------:R-:W-:-:S04]  /*25fc0*/  FSETP.GTU.FTZ.AND P0, PT, |R5|, +INF , PT ;  /* 0x7f8000000500780b */ /* 0x000fc80003f1c200 */
[----:B------:R-:W-:-:S13]  /*25fd0*/  PLOP3.LUT P0, PT, P1, P0, PT, 0xf8, 0x8f ;  /* 0x00000000008f781c */ /* 0x000fda0000f01f70 */
[----:B------:R-:W-:Y:S05]  /*25fe0*/  @P0 BRA `(.L_x_502) ;  /* 0x0000000400500947 */ /* 0x000fea0003800000 */
[----:B------:R-:W-:-:S13]  /*25ff0*/  LOP3.LUT P0, RZ, R5, 0x7fffffff, R6, 0xc8, !PT ;  /* 0x7fffffff05ff7812 */ /* 0x000fda000780c806 */
[----:B------:R-:W-:Y:S05]  /*26000*/  @!P0 BRA `(.L_x_503) ;  /* 0x0000000400408947 */ /* 0x000fea0003800000 */
[C---:B------:R-:W-:Y:S02]  /*26010*/  FSETP.NEU.FTZ.AND P0, PT, |R32|.reuse, +INF , PT ;  /* 0x7f8000002000780b */ /* 0x040fe40003f1d200 */
[----:B------:R-:W-:Y:S02]  /*26020*/  FSETP.NEU.FTZ.AND P1, PT, |R5|, +INF , PT ;  /* 0x7f8000000500780b */ /* 0x000fe40003f3d200 */
[----:B------:R-:W-:-:S11]  /*26030*/  FSETP.NEU.FTZ.AND P2, PT, |R32|, +INF , PT ;  /* 0x7f8000002000780b */ /* 0x000fd60003f5d200 */
[----:B------:R-:W-:Y:S05]  /*26040*/  @!P1 BRA !P0, `(.L_x_503) ;  /* 0x0000000400309947 */ /* 0x000fea0004000000 */
[----:B------:R-:W-:-:S04]  /*26050*/  LOP3.LUT P0, RZ, R6, 0x7fffffff, RZ, 0xc0, !PT ;  /* 0x7fffffff06ff7812 */ /* 0x000fc8000780c0ff */
[----:B------:R-:W-:-:S13]  /*26060*/  PLOP3.LUT P0, PT, P1, P0, PT, 0x2f, 0xf2 ;  /* 0x0000000000f2781c */ /* 0x000fda0000f00577 */
[----:B------:R-:W-:Y:S05]  /*26070*/  @P0 BRA `(.L_x_504) ;  /* 0x00000004001c0947 */ /* 0x000fea0003800000 */
[----:B------:R-:W-:-:S04]  /*26080*/  LOP3.LUT P0, RZ, R5, 0x7fffffff, RZ, 0xc0, !PT ;  /* 0x7fffffff05ff7812 */ /* 0x000fc8000780c0ff */
[----:B------:R-:W-:-:S13]  /*26090*/  PLOP3.LUT P0, PT, P2, P0, PT, 0x2f, 0xf2 ;  /* 0x0000000000f2781c */ /* 0x000fda0001700577 */
[----:B------:R-:W-:Y:S05]  /*260a0*/  @P0 BRA `(.L_x_505) ;  /* 0x0000000400040947 */ /* 0x000fea0003800000 */
[----:B------:R-:W-:Y:S02]  /*260b0*/  ISETP.GE.AND P1, PT, R7, RZ, PT ;  /* 0x000000ff0700720c */ /* 0x000fe40003f26270 */
[----:B------:R-:W-:-:S11]  /*260c0*/  ISETP.GE.AND P0, PT, R0, RZ, PT ;  /* 0x000000ff0000720c */ /* 0x000fd60003f06270 */
[----:B------:R-:W-:Y:S01]  /*260d0*/  @P1 MOV R10, RZ ;  /* 0x000000ff000a1202 */ /* 0x000fe20000000f00 */
[----:B------:R-:W-:Y:S01]  /*260e0*/  @!P1 FFMA R6, R32, 1.84467440737095516160e+19, RZ ;  /* 0x5f80000020069823 */ /* 0x000fe200000000ff */
[----:B------:R-:W-:Y:S01]  /*260f0*/  @!P1 MOV R10, 0xffffffc0 ;  /* 0xffffffc0000a9802 */ /* 0x000fe20000000f00 */
[----:B------:R-:W-:-:S03]  /*26100*/  @!P0 FFMA R5, R5, 1.84467440737095516160e+19, RZ ;  /* 0x5f80000005058823 */ /* 0x000fc600000000ff */
[----:B------:R-:W-:-:S07]  /*26110*/  @!P0 IADD3 R10, PT, PT, R10, 0x40, RZ ;  /* 0x000000400a0a8810 */ /* 0x000fce0007ffe0ff */
.L_x_501:
[----:B------:R-:W-:Y:S01]  /*26120*/  LEA R7, R3, 0xc0800000, 0x17 ;  /* 0xc080000003077811 */ /* 0x000fe200078eb8ff */
[----:B------:R-:W-:Y:S01]  /*26130*/  BSSY B0, `(.L_x_506) ;  /* 0x0000036000007945 */ /* 0x000fe20003800000 */
[----:B------:R-:W-:Y:S02]  /*26140*/  IADD3 R9, PT, PT, R9, -0x7f, RZ ;  /* 0xffffff8109097810 */ /* 0x000fe40007ffe0ff */
[----:B------:R-:W-:-:S03]  /*26150*/  IADD3 R7, PT, PT, -R7, R5, RZ ;  /* 0x0000000507077210 */ /* 0x000fc60007ffe1ff */
[C---:B------:R-:W-:Y:S01]  /*26160*/  IMAD R8, R9.reuse, -0x800000, R6 ;  /* 0xff80000009087824 */ /* 0x040fe200078e0206 */
[----:B------:R1:W2:Y:S01]  /*26170*/  MUFU.RCP R5, R7 ;  /* 0x0000000700057308 */ /* 0x0002a20000001000 */
[----:B------:R-:W-:-:S04]  /*26180*/  IADD3 R9, PT, PT, R9, 0x7f, -R3 ;  /* 0x0000007f09097810 */ /* 0x000fc80007ffe803 */
[----:B------:R-:W-:Y:S01]  /*26190*/  IADD3 R10, PT, PT, R9, R10, RZ ;  /* 0x0000000a090a7210 */ /* 0x000fe20007ffe0ff */
[----:B-1----:R-:W-:-:S04]  /*261a0*/  FADD.FTZ R7, -R7, -RZ ;  /* 0x800000ff07077221 */ /* 0x002fc80000010100 */
[----:B--2---:R-:W-:-:S04]  /*261b0*/  FFMA R0, R5, R7, 1 ;  /* 0x3f80000005007423 */ /* 0x004fc80000000007 */
[----:B------:R-:W-:-:S04]  /*261c0*/  FFMA R0, R5, R0, R5 ;  /* 0x0000000005007223 */ /* 0x000fc80000000005 */
[----:B------:R-:W-:-:S04]  /*261d0*/  FFMA R6, R8, R0, RZ ;  /* 0x0000000008067223 */ /* 0x000fc800000000ff */
[----:B------:R-:W-:-:S04]  /*261e0*/  FFMA R5, R7, R6, R8 ;  /* 0x0000000607057223 */ /* 0x000fc80000000008 */
[----:B------:R-:W-:-:S04]  /*261f0*/  FFMA R5, R0, R5, R6 ;  /* 0x0000000500057223 */ /* 0x000fc80000000006 */
[----:B------:R-:W-:-:S04]  /*26200*/  FFMA R7, R7, R5, R8 ;  /* 0x0000000507077223 */ /* 0x000fc80000000008 */
[----:B------:R-:W-:-:S05]  /*26210*/  FFMA R6, R0, R7, R5 ;  /* 0x0000000700067223 */ /* 0x000fca0000000005 */
[----:B------:R-:W-:-:S04]  /*26220*/  SHF.R.U32.HI R3, RZ, 0x17, R6 ;  /* 0x00000017ff037819 */ /* 0x000fc80000011606 */
[----:B------:R-:W-:-:S04]  /*26230*/  LOP3.LUT R3, R3, 0xff, RZ, 0xc0, !PT ;  /* 0x000000ff03037812 */ /* 0x000fc800078ec0ff */
[----:B------:R-:W-:-:S04]  /*26240*/  IADD3 R3, PT, PT, R3, R10, RZ ;  /* 0x0000000a03037210 */ /* 0x000fc80007ffe0ff */
[----:B------:R-:W-:-:S04]  /*26250*/  IADD3 R8, PT, PT, R3, -0x1, RZ ;  /* 0xffffffff03087810 */ /* 0x000fc80007ffe0ff */
[----:B------:R-:W-:-:S13]  /*26260*/  ISETP.GE.U32.AND P0, PT, R8, 0xfe, PT ;  /* 0x000000fe0800780c */ /* 0x000fda0003f06070 */
[----:B------:R-:W-:Y:S05]  /*26270*/  @!P0 BRA `(.L_x_507) ;  /* 0x0000000000808947 */ /* 0x000fea0003800000 */
[----:B------:R-:W-:-:S13]  /*26280*/  ISETP.GT.AND P0, PT, R3, 0xfe, PT ;  /* 0x000000fe0300780c */ /* 0x000fda0003f04270 */
[----:B------:R-:W-:Y:S05]  /*26290*/  @P0 BRA `(.L_x_508) ;  /* 0x00000000006c0947 */ /* 0x000fea0003800000 */
[----:B------:R-:W-:-:S13]  /*262a0*/  ISETP.GE.AND P0, PT, R3, 0x1, PT ;  /* 0x000000010300780c */ /* 0x000fda0003f06270 */
[----:B------:R-:W-:Y:S05]  /*262b0*/  @P0 BRA `(.L_x_509) ;  /* 0x0000000000740947 */ /* 0x000fea0003800000 */
[----:B------:R-:W-:Y:S02]  /*262c0*/  ISETP.GE.AND P0, PT, R3, -0x18, PT ;  /* 0xffffffe80300780c */ /* 0x000fe40003f06270 */
[----:B------:R-:W-:-:S11]  /*262d0*/  LOP3.LUT R6, R6, 0x80000000, RZ, 0xc0, !PT ;  /* 0x8000000006067812 */ /* 0x000fd600078ec0ff */
[----:B------:R-:W-:Y:S05]  /*262e0*/  @!P0 BRA `(.L_x_509) ;  /* 0x0000000000688947 */ /* 0x000fea0003800000 */
[CCC-:B------:R-:W-:Y:S01]  /*262f0*/  FFMA.RZ R8, R0.reuse, R7.reuse, R5.reuse ;  /* 0x0000000700087223 */ /* 0x1c0fe2000000c005 */
[CCC-:B------:R-:W-:Y:S01]  /*26300*/  FFMA.RP R9, R0.reuse, R7.reuse, R5.reuse ;  /* 0x0000000700097223 */ /* 0x1c0fe20000008005 */
[----:B------:R-:W-:Y:S01]  /*26310*/  FFMA.RM R5, R0, R7, R5 ;  /* 0x0000000700057223 */ /* 0x000fe20000004005 */
[C---:B------:R-:W-:Y:S01]  /*26320*/  VIADD R0, R3.reuse, 0x20 ;  /* 0x0000002003007836 */ /* 0x040fe20000000000 */
[C---:B------:R-:W-:Y:S02]  /*26330*/  ISETP.NE.AND P0, PT, R3.reuse, RZ, PT ;  /* 0x000000ff0300720c */ /* 0x040fe40003f05270 */
[----:B------:R-:W-:Y:S02]  /*26340*/  LOP3.LUT R8, R8, 0x7fffff, RZ, 0xc0, !PT ;  /* 0x007fffff08087812 */ /* 0x000fe400078ec0ff */
[----:B------:R-:W-:Y:S01]  /*26350*/  ISETP.NE.AND P1, PT, R3, RZ, PT ;  /* 0x000000ff0300720c */ /* 0x000fe20003f25270 */
[----:B------:R-:W-:Y:S01]  /*26360*/  IMAD.MOV R3, RZ, RZ, -R3 ;  /* 0x000000ffff037224 */ /* 0x000fe200078e0a03 */
[----:B------:R-:W-:-:S02]  /*26370*/  LOP3.LUT R8, R8, 0x800000, RZ, 0xfc, !PT ;  /* 0x0080000008087812 */ /* 0x000fc400078efcff */
[----:B------:R-:W-:Y:S02]  /*26380*/  FSETP.NEU.FTZ.AND P2, PT, R9, R5, PT ;  /* 0x000000050900720b */ /* 0x000fe40003f5d000 */
[----:B------:R-:W-:Y:S02]  /*26390*/  SHF.L.U32 R0, R8, R0, RZ ;  /* 0x0000000008007219 */ /* 0x000fe400000006ff */
[----:B------:R-:W-:Y:S02]  /*263a0*/  SEL R3, R3, RZ, P0 ;  /* 0x000000ff03037207 */ /* 0x000fe40000000000 */
[----:B------:R-:W-:Y:S02]  /*263b0*/  ISETP.NE.AND P1, PT, R0, RZ, P1 ;  /* 0x000000ff0000720c */ /* 0x000fe40000f25270 */
[----:B------:R-:W-:Y:S02]  /*263c0*/  SHF.R.U32.HI R8, RZ, R3, R8 ;  /* 0x00000003ff087219 */ /* 0x000fe40000011608 */
[----:B------:R-:W-:-:S02]  /*263d0*/  PLOP3.LUT P1, PT, P2, P1, PT, 0xf8, 0x8f ;  /* 0x00000000008f781c */ /* 0x000fc40001723f70 */
[----:B------:R-:W-:Y:S02]  /*263e0*/  SHF.R.U32.HI R3, RZ, 0x1, R8 ;  /* 0x00000001ff037819 */ /* 0x000fe40000011608 */
[----:B------:R-:W-:-:S04]  /*263f0*/  SEL R0, RZ, 0x1, !P1 ;  /* 0x00000001ff007807 */ /* 0x000fc80004800000 */
[----:B------:R-:W-:-:S04]  /*26400*/  LOP3.LUT R0, R0, 0x1, R3, 0xf8, !PT ;  /* 0x0000000100007812 */ /* 0x000fc800078ef803 */
[----:B------:R-:W-:-:S05]  /*26410*/  LOP3.LUT R0, R0, R8, RZ, 0xc0, !PT ;  /* 0x0000000800007212 */ /* 0x000fca00078ec0ff */
[----:B------:R-:W-:-:S05]  /*26420*/  IMAD.IADD R0, R3, 0x1, R0 ;  /* 0x0000000103007824 */ /* 0x000fca00078e0200 */
[----:B------:R-:W-:Y:S01]  /*26430*/  LOP3.LUT R6, R0, R6, RZ, 0xfc, !PT ;  /* 0x0000000600067212 */ /* 0x000fe200078efcff */
[----:B------:R-:W-:Y:S05]  /*26440*/  BRA `(.L_x_509) ;  /* 0x0000000000107947 */ /* 0x000fea0003800000 */
.L_x_508:
[----:B------:R-:W-:-:S04]  /*26450*/  LOP3.LUT R6, R6, 0x80000000, RZ, 0xc0, !PT ;  /* 0x8000000006067812 */ /* 0x000fc800078ec0ff */
[----:B------:R-:W-:Y:S01]  /*26460*/  LOP3.LUT R6, R6, 0x7f800000, RZ, 0xfc, !PT ;  /* 0x7f80000006067812 */ /* 0x000fe200078efcff */
[----:B------:R-:W-:Y:S05]  /*26470*/  BRA `(.L_x_509) ;  /* 0x0000000000047947 */ /* 0x000fea0003800000 */
.L_x_507:
[----:B------:R-:W-:Y:S02]  /*26480*/  LEA R6, R10, R6, 0x17 ;  /* 0x000000060a067211 */ /* 0x000fe400078eb8ff */
.L_x_509:
[----:B------:R-:W-:Y:S05]  /*26490*/  BSYNC B0 ;  /* 0x0000000000007941 */ /* 0x000fea0003800000 */
.L_x_506:
[----:B------:R-:W-:Y:S01]  /*264a0*/  MOV R5, R6 ;  /* 0x0000000600057202 */ /* 0x000fe20000000f00 */
[----:B------:R-:W-:Y:S05]  /*264b0*/  BRA `(.L_x_510) ;  /* 0x0000000000207947 */ /* 0x000fea0003800000 */
.L_x_505:
[----:B------:R-:W-:-:S04]  /*264c0*/  LOP3.LUT R5, R5, 0x80000000, R6, 0x48, !PT ;  /* 0x8000000005057812 */ /* 0x000fc800078e4806 */
[----:B------:R-:W-:Y:S01]  /*264d0*/  LOP3.LUT R5, R5, 0x7f800000, RZ, 0xfc, !PT ;  /* 0x7f80000005057812 */ /* 0x000fe200078efcff */
[----:B------:R-:W-:Y:S05]  /*264e0*/  BRA `(.L_x_510) ;  /* 0x0000000000147947 */ /* 0x000fea0003800000 */
.L_x_504:
[----:B------:R-:W-:Y:S01]  /*264f0*/  LOP3.LUT R5, R5, 0x80000000, R6, 0x48, !PT ;  /* 0x8000000005057812 */ /* 0x000fe200078e4806 */
[----:B------:R-:W-:Y:S05]  /*26500*/  BRA `(.L_x_510) ;  /* 0x00000000000c7947 */ /* 0x000fea0003800000 */
.L_x_503:
[----:B------:R-:W1:Y:S01]  /*26510*/  MUFU.RSQ R5, -QNAN ;  /* 0xffc0000000057908 */ /* 0x000e620000001400 */
[----:B------:R-:W-:Y:S05]  /*26520*/  BRA `(.L_x_510) ;  /* 0x0000000000047947 */ /* 0x000fea0003800000 */
.L_x_502:
[----:B------:R-:W-:-:S07]  /*26530*/  FADD.FTZ R5, R32, R5 ;  /* 0x0000000520057221 */ /* 0x000fce0000010000 */
.L_x_510:
[----:B------:R-:W-:Y:S05]  /*26540*/  BSYNC B1 ;  /* 0x0000000000017941 */ /* 0x000fea0003800000 */
.L_x_500:
[----:B-1----:R-:W-:Y:S01]  /*26550*/  MOV R33, R5 ;  /* 0x0000000500217202 */ /* 0x002fe20000000f00 */
[----:B------:R-:W-:-:S04]  /*26560*/  HFMA2 R5, -RZ, RZ, 0, 0 ;  /* 0x00000000ff057431 */ /* 0x000fc800000001ff */
[----:B------:R-:W-:Y:S05]  /*26570*/  RET.REL.NODEC R4 `(_ZN7cutlass13device_kernelINS_4fmha6kernel36Sm100FmhaFwdKernelTmaWarpspecializedIN4cute5tupleIJiiiNS5_IJNS5_IJiiEEEiEEEEEENS1_10collective38Sm100FmhaFwdMainloopTmaWarpspecializedINS_6half_tEffNS5_IJNS4_1CILi256EEENSC_ILi64EEESD_EEENS5_IJiNSC_ILi1EEES7_EEENS5_IJiSG_NS5_IJNS5_IJNSC_ILi0EEEiEEEiEEEEEESL_NS9_12ResidualMaskENS5_IJNSC_ILi2EEESG_SG_EEENSC_ILb0EEEEENS9_38Sm100FmhaFwdEpilogueTmaWarpspecializedISB_fNS5_IJNSC_ILi128EEESD_SE_EEESH_NS5_IJSG_S7_EEESP_EENS2_23PersistentTileSchedulerENS2_41Sm100FmhaCtxKernelWarpspecializedScheduleEEEEEvNT_6ParamsE) ;  /* 0xfffffd9804a07950 */ /* 0x000fea0003c3ffff */
.L_x_511:
[----:B------:R-:W-:-:S00]  /*26580*/  BRA `(.L_x_511) ;  /* 0xfffffffc00fc7947 */ /* 0x000fc0000383ffff */
[----:B------:R-:W-:-:S00]  /*26590*/  NOP ;  /* 0x0000000000007918 */ /* 0x000fc00000000000 */
        /* <DEDUP_REMOVED lines=14> */
.L_x_516:


//--------------------- .nv.global.init           --------------------------
	.section	.nv.global.init,"aw",@progbits
.nv.global.init:
	.type		$str$23,@object
	.size		$str$23,($str$37 - $str$23)
$str$23:
        /*0000*/ 	.byte	0x0a, 0x00
	.type		$str$37,@object
	.size		$str$37,($str$32 - $str$37)
$str$37:
        /*0002*/ 	.byte	0x3a, 0x00
	.type		$str$32,@object
	.size		$str$32,($str$29 - $str$32)
$str$32:
        /*0004*/ 	.byte	0x5f, 0x00
	.type		$str$29,@object
	.size		$str$29,($str$28 - $str$29)
$str$29:
        /*0006*/ 	.byte	0x25, 0x64, 0x00
	.type		$str$28,@object
	.size		$str$28,($str$30 - $str$28)
$str$28:
        /*0009*/ 	.byte	0x25, 0x63, 0x00
	.type		$str$30,@object
	.size		$str$30,($str$31 - $str$30)
$str$30:
        /*000c*/ 	.byte	0x25, 0x73, 0x00
	.type		$str$31,@object
	.size		$str$31,($str$35 - $str$31)
$str$31:
        /*000f*/ 	.byte	0x20, 0x6f, 0x20, 0x00
	.type		$str$35,@object
	.size		$str$35,($str$22 - $str$35)
$str$35:
        /*0013*/ 	.byte	0x70, 0x74, 0x72, 0x5b, 0x00
	.type		$str$22,@object
	.size		$str$22,($str$34 - $str$22)
$str$22:
        /*0018*/ 	.byte	0x73, 0x4f, 0x3a, 0x20, 0x00
	.type		$str$34,@object
	.size		$str$34,($str$36 - $str$34)
$str$34:
        /*001d*/ 	.byte	0x73, 0x6d, 0x65, 0x6d, 0x5f, 0x00
	.type		$str$36,@object
	.size		$str$36,($str$33 - $str$36)
$str$36:
        /*0023*/ 	.byte	0x62, 0x5d, 0x28, 0x25, 0x70, 0x29, 0x00
	.type		$str$33,@object
	.size		$str$33,($str$27 - $str$33)
$str$33:
        /*002a*/ 	.byte	0x53, 0x77, 0x3c, 0x25, 0x64, 0x2c, 0x25, 0x64, 0x2c, 0x25, 0x64, 0x3e, 0x00
	.type		$str$27,@object
	.size		$str$27,($str$26 - $str$27)
$str$27:
        /*0037*/ 	.byte	0x2f, 0x74, 0x6d, 0x70, 0x2f, 0x63, 0x75, 0x74, 0x6c, 0x61, 0x73, 0x73, 0x5f, 0x73, 0x77, 0x65
        /*0047*/ 	.byte	0x65, 0x70, 0x5f, 0x73, 0x72, 0x63, 0x2f, 0x69, 0x6e, 0x63, 0x6c, 0x75, 0x64, 0x65, 0x2f, 0x63
        /*0057*/ 	.byte	0x75, 0x74, 0x65, 0x2f, 0x61, 0x74, 0x6f, 0x6d, 0x2f, 0x63, 0x6f, 0x70, 0x79, 0x5f, 0x74, 0x72
        /*0067*/ 	.byte	0x61, 0x69, 0x74, 0x73, 0x5f, 0x73, 0x6d, 0x31, 0x30, 0x30, 0x2e, 0x68, 0x70, 0x70, 0x00
	.type		$str$26,@object
	.size		$str$26,(__unnamed_4 - $str$26)
$str$26:
        /*0076*/ 	.byte	0x28, 0x28, 0x75, 0x69, 0x6e, 0x74, 0x33, 0x32, 0x5f, 0x74, 0x28, 0x74, 0x68, 0x72, 0x65, 0x61
        /*0086*/ 	.byte	0x64, 0x49, 0x64, 0x78, 0x2e, 0x78, 0x29, 0x20, 0x2f, 0x20, 0x33, 0x32, 0x29, 0x20, 0x25, 0x20
        /*0096*/ 	.byte	0x34, 0x29, 0x20, 0x3d, 0x3d, 0x20, 0x28, 0x28, 0x28, 0x74, 0x6d, 0x65, 0x6d, 0x5f, 0x61, 0x64
        /*00a6*/ 	.byte	0x64, 0x72, 0x20, 0x3e, 0x3e, 0x20, 0x31, 0x36, 0x29, 0x20, 0x2f, 0x20, 0x33, 0x32, 0x29, 0x20
        /*00b6*/ 	.byte	0x25, 0x20, 0x34, 0x29, 0x00
	.type		__unnamed_4,@object
	.size		__unnamed_4,(__unnamed_1 - __unnamed_4)
__unnamed_4:
        /* <DEDUP_REMOVED lines=37> */
        /*030b*/ 	.byte	0x30, 0x3e, 0x3e, 0x3e, 0x3e, 0x5d, 0x00
	.type		__unnamed_1,@object
	.size		__unnamed_1,(__unnamed_5 - __unnamed_1)
__unnamed_1:
        /* <DEDUP_REMOVED lines=37> */
        /*0562*/ 	.byte	0x3a, 0x43, 0x3c, 0x30, 0x3e, 0x3e, 0x3e, 0x3e, 0x5d, 0x00
	.type		__unnamed_5,@object
	.size		__unnamed_5,(__unnamed_6 - __unnamed_5)
__unnamed_5:
        /* <DEDUP_REMOVED lines=38> */
	.type		__unnamed_6,@object
	.size		__unnamed_6,(__unnamed_7 - __unnamed_6)
__unnamed_6:
        /* <DEDUP_REMOVED lines=37> */
        /*0a16*/ 	.byte	0x74, 0x65, 0x3a, 0x3a, 0x43, 0x3c, 0x30, 0x3e, 0x3e, 0x3e, 0x3e, 0x5d, 0x00
	.type		__unnamed_7,@object
	.size		__unnamed_7,(__unnamed_2 - __unnamed_7)
__unnamed_7:
        /* <DEDUP_REMOVED lines=37> */
        /*0c73*/ 	.byte	0x63, 0x75, 0x74, 0x65, 0x3a, 0x3a, 0x43, 0x3c, 0x30, 0x3e, 0x3e, 0x3e, 0x3e, 0x5d, 0x00
	.type		__unnamed_2,@object
	.size		__unnamed_2,(__unnamed_3 - __unnamed_2)
__unnamed_2:
        /* <DEDUP_REMOVED lines=38> */
	.type		__unnamed_3,@object
	.size		__unnamed_3,(.L_3 - __unnamed_3)
__unnamed_3:
        /* <DEDUP_REMOVED lines=38> */
        /*1142*/ 	.byte	0x3e, 0x3e, 0x5d, 0x00
.L_3:


//--------------------- .nv.shared._ZN7cutlass13device_kernelINS_4fmha6kernel36Sm100FmhaFwdKernelTmaWarpspecializedIN4cute5tupleIJiiiNS5_IJNS5_IJiiEEEiEEEEEENS1_10collective38Sm100FmhaFwdMainloopTmaWarpspecializedINS_6half_tEffNS5_IJNS4_1CILi256EEENSC_ILi64EEESD_EEENS5_IJiNSC_ILi1EEES7_EEENS5_IJiSG_NS5_IJNS5_IJNSC_ILi0EEEiEEEiEEEEEESL_NS9_12ResidualMaskENS5_IJNSC_ILi2EEESG_SG_EEENSC_ILb0EEEEENS9_38Sm100FmhaFwdEpilogueTmaWarpspecializedISB_fNS5_IJNSC_ILi128EEESD_SE_EEESH_NS5_IJSG_S7_EEESP_EENS2_23PersistentTileSchedulerENS2_41Sm100FmhaCtxKernelWarpspecializedScheduleEEEEEvNT_6ParamsE --------------------------
	.section	.nv.shared._ZN7cutlass13device_kernelINS_4fmha6kernel36Sm100FmhaFwdKernelTmaWarpspecializedIN4cute5tupleIJiiiNS5_IJNS5_IJiiEEEiEEEEEENS1_10collective38Sm100FmhaFwdMainloopTmaWarpspecializedINS_6half_tEffNS5_IJNS4_1CILi256EEENSC_ILi64EEESD_EEENS5_IJiNSC_ILi1EEES7_EEENS5_IJiSG_NS5_IJNS5_IJNSC_ILi0EEEiEEEiEEEEEESL_NS9_12ResidualMaskENS5_IJNSC_ILi2EEESG_SG_EEENSC_ILb0EEEEENS9_38Sm100FmhaFwdEpilogueTmaWarpspecializedISB_fNS5_IJNSC_ILi128EEESD_SE_EEESH_NS5_IJSG_S7_EEESP_EENS2_23PersistentTileSchedulerENS2_41Sm100FmhaCtxKernelWarpspecializedScheduleEEEEEvNT_6ParamsE,"aw",@nobits
	.sectionflags	@""
	.align	16
	.zero		1024


//--------------------- .nv.shared.reserved.0     --------------------------
	.section	.nv.shared.reserved.0,"aw",@nobits
	.weak		__nv_reservedSMEM_offset_0_alias
	.size		__nv_reservedSMEM_offset_0_alias, 0, 64
	.other		__nv_reservedSMEM_offset_0_alias,@"STO_CUDA_RESERVED_SHARED STV_DEFAULT"
__nv_reservedSMEM_offset_0_alias:
	.zero		0
.nv.shared.reserved.0:
	.zero		64
	.weak		__nv_reservedSMEM_tcgen05_partition
	.type		__nv_reservedSMEM_tcgen05_partition,@object
	.size		__nv_reservedSMEM_tcgen05_partition,(.L_0 - __nv_reservedSMEM_tcgen05_partition)
__nv_reservedSMEM_tcgen05_partition:
	.zero		32
.L_0:


//--------------------- .nv.global                --------------------------
	.section	.nv.global,"aw",@nobits
.nv.global:
	.type		_ZN39_INTERNAL_67b8fd49_4_k_cu_34eac2e3_39064cute1_E,@object
	.size		_ZN39_INTERNAL_67b8fd49_4_k_cu_34eac2e3_39064cute1_E,(_ZN39_INTERNAL_67b8fd49_4_k_cu_34eac2e3_39064cuda3std3__45__cpo6cbeginE - _ZN39_INTERNAL_67b8fd49_4_k_cu_34eac2e3_39064cute1_E)
_ZN39_INTERNAL_67b8fd49_4_k_cu_34eac2e3_39064cute1_E:
	.zero		1
	.type		_ZN39_INTERNAL_67b8fd49_4_k_cu_34eac2e3_39064cuda3std3__45__cpo6cbeginE,@object
	.size		_ZN39_INTERNAL_67b8fd49_4_k_cu_34eac2e3_39064cuda3std3__45__cpo6cbeginE,(_ZN39_INTERNAL_67b8fd49_4_k_cu_34eac2e3_39064cuda3std3__48in_placeE - _ZN39_INTERNAL_67b8fd49_4_k_cu_34eac2e3_39064cuda3std3__45__cpo6cbeginE)
_ZN39_INTERNAL_67b8fd49_4_k_cu_34eac2e3_39064cuda3std3__45__cpo6cbeginE:
	.zero		1
	.type		_ZN39_INTERNAL_67b8fd49_4_k_cu_34eac2e3_39064cuda3std3__48in_placeE,@object
	.size		_ZN39_INTERNAL_67b8fd49_4_k_cu_34eac2e3_39064cuda3std3__48in_placeE,(_ZN39_INTERNAL_67b8fd49_4_k_cu_34eac2e3_39064cuda3std6ranges3__45__cpo9iter_moveE - _ZN39_INTERNAL_67b8fd49_4_k_cu_34eac2e3_39064cuda3std3__48in_placeE)
_ZN39_INTERNAL_67b8fd49_4_k_cu_34eac2e3_39064cuda3std3__48in_placeE:
	.zero		1
	.type		_ZN39_INTERNAL_67b8fd49_4_k_cu_34eac2e3_39064cuda3std6ranges3__45__cpo9iter_moveE,@object
	.size		_ZN39_INTERNAL_67b8fd49_4_k_cu_34eac2e3_39064cuda3std6ranges3__45__cpo9iter_moveE,(_ZN39_INTERNAL_67b8fd49_4_k_cu_34eac2e3_39064cuda3std3__45__cpo5beginE - _ZN39_INTERNAL_67b8fd49_4_k_cu_34eac2e3_39064cuda3std6ranges3__45__cpo9iter_moveE)
_ZN39_INTERNAL_67b8fd49_4_k_cu_34eac2e3_39064cuda3std6ranges3__45__cpo9iter_moveE:
	.zero		1
	.type		_ZN39_INTERNAL_67b8fd49_4_k_cu_34eac2e3_39064cuda3std3__45__cpo5beginE,@object
	.size		_ZN39_INTERNAL_67b8fd49_4_k_cu_34eac2e3_39064cuda3std3__45__cpo5beginE,(_ZN39_INTERNAL_67b8fd49_4_k_cu_34eac2e3_39064cuda3std3__441_GLOBAL__N__67b8fd49_4_k_cu_34eac2e3_39066ignoreE - _ZN39_INTERNAL_67b8fd49_4_k_cu_34eac2e3_39064cuda3std3__45__cpo5beginE)
_ZN39_INTERNAL_67b8fd49_4_k_cu_34eac2e3_39064cuda3std3__45__cpo5beginE:
	.zero		1
	.type		_ZN39_INTERNAL_67b8fd49_4_k_cu_34eac2e3_39064cuda3std3__441_GLOBAL__N__67b8fd49_4_k_cu_34eac2e3_39066ignoreE,@object
	.size		_ZN39_INTERNAL_67b8fd49_4_k_cu_34eac2e3_39064cuda3std3__441_GLOBAL__N__67b8fd49_4_k_cu_34eac2e3_39066ignoreE,(_ZN39_INTERNAL_67b8fd49_4_k_cu_34eac2e3_39064cute7productE - _ZN39_INTERNAL_67b8fd49_4_k_cu_34eac2e3_39064cuda3std3__441_GLOBAL__N__67b8fd49_4_k_cu_34eac2e3_39066ignoreE)
_ZN39_INTERNAL_67b8fd49_4_k_cu_34eac2e3_39064cuda3std3__441_GLOBAL__N__67b8fd49_4_k_cu_34eac2e3_39066ignoreE:
	.zero		1
	.type		_ZN39_INTERNAL_67b8fd49_4_k_cu_34eac2e3_39064cute7productE,@object
	.size		_ZN39_INTERNAL_67b8fd49_4_k_cu_34eac2e3_39064cute7productE,(_ZN39_INTERNAL_67b8fd49_4_k_cu_34eac2e3_39064cuda3std3__45__cpo3endE - _ZN39_INTERNAL_67b8fd49_4_k_cu_34eac2e3_39064cute7productE)
_ZN39_INTERNAL_67b8fd49_4_k_cu_34eac2e3_39064cute7productE:
	.zero		1
	.type		_ZN39_INTERNAL_67b8fd49_4_k_cu_34eac2e3_39064cuda3std3__45__cpo3endE,@object
	.size		_ZN39_INTERNAL_67b8fd49_4_k_cu_34eac2e3_39064cuda3std3__45__cpo3endE,(_ZN39_INTERNAL_67b8fd49_4_k_cu_34eac2e3_39064cuda3std3__419piecewise_constructE - _ZN39_INTERNAL_67b8fd49_4_k_cu_34eac2e3_39064cuda3std3__45__cpo3endE)
_ZN39_INTERNAL_67b8fd49_4_k_cu_34eac2e3_39064cuda3std3__45__cpo3endE:
	.zero		1
	.type		_ZN39_INTERNAL_67b8fd49_4_k_cu_34eac2e3_39064cuda3std3__419piecewise_constructE,@object
	.size		_ZN39_INTERNAL_67b8fd49_4_k_cu_34eac2e3_39064cuda3std3__419piecewise_constructE,(_ZN39_INTERNAL_67b8fd49_4_k_cu_34eac2e3_39064cuda3std3__45__cpo4cendE - _ZN39_INTERNAL_67b8fd49_4_k_cu_34eac2e3_39064cuda3std3__419piecewise_constructE)
_ZN39_INTERNAL_67b8fd49_4_k_cu_34eac2e3_39064cuda3std3__419piecewise_constructE:
	.zero		1
	.type		_ZN39_INTERNAL_67b8fd49_4_k_cu_34eac2e3_39064cuda3std3__45__cpo4cendE,@object
	.size		_ZN39_INTERNAL_67b8fd49_4_k_cu_34eac2e3_39064cuda3std3__45__cpo4cendE,(_ZN39_INTERNAL_67b8fd49_4_k_cu_34eac2e3_39064cuda3std6ranges3__45__cpo4swapE - _ZN39_INTERNAL_67b8fd49_4_k_cu_34eac2e3_39064cuda3std3__45__cpo4cendE)
_ZN39_INTERNAL_67b8fd49_4_k_cu_34eac2e3_39064cuda3std3__45__cpo4cendE:
	.zero		1
	.type		_ZN39_INTERNAL_67b8fd49_4_k_cu_34eac2e3_39064cuda3std6ranges3__45__cpo4swapE,@object
	.size		_ZN39_INTERNAL_67b8fd49_4_k_cu_34eac2e3_39064cuda3std6ranges3__45__cpo4swapE,(.L_15 - _ZN39_INTERNAL_67b8fd49_4_k_cu_34eac2e3_39064cuda3std6ranges3__45__cpo4swapE)
_ZN39_INTERNAL_67b8fd49_4_k_cu_34eac2e3_39064cuda3std6ranges3__45__cpo4swapE:
	.zero		1
.L_15:


//--------------------- .nv.constant0._ZN7cutlass13device_kernelINS_4fmha6kernel36Sm100FmhaFwdKernelTmaWarpspecializedIN4cute5tupleIJiiiNS5_IJNS5_IJiiEEEiEEEEEENS1_10collective38Sm100FmhaFwdMainloopTmaWarpspecializedINS_6half_tEffNS5_IJNS4_1CILi256EEENSC_ILi64EEESD_EEENS5_IJiNSC_ILi1EEES7_EEENS5_IJiSG_NS5_IJNS5_IJNSC_ILi0EEEiEEEiEEEEEESL_NS9_12ResidualMaskENS5_IJNSC_ILi2EEESG_SG_EEENSC_ILb0EEEEENS9_38Sm100FmhaFwdEpilogueTmaWarpspecializedISB_fNS5_IJNSC_ILi128EEESD_SE_EEESH_NS5_IJSG_S7_EEESP_EENS2_23PersistentTileSchedulerENS2_41Sm100FmhaCtxKernelWarpspecializedScheduleEEEEEvNT_6ParamsE --------------------------
	.section	.nv.constant0._ZN7cutlass13device_kernelINS_4fmha6kernel36Sm100FmhaFwdKernelTmaWarpspecializedIN4cute5tupleIJiiiNS5_IJNS5_IJiiEEEiEEEEEENS1_10collective38Sm100FmhaFwdMainloopTmaWarpspecializedINS_6half_tEffNS5_IJNS4_1CILi256EEENSC_ILi64EEESD_EEENS5_IJiNSC_ILi1EEES7_EEENS5_IJiSG_NS5_IJNS5_IJNSC_ILi0EEEiEEEiEEEEEESL_NS9_12ResidualMaskENS5_IJNSC_ILi2EEESG_SG_EEENSC_ILb0EEEEENS9_38Sm100FmhaFwdEpilogueTmaWarpspecializedISB_fNS5_IJNSC_ILi128EEESD_SE_EEESH_NS5_IJSG_S7_EEESP_EENS2_23PersistentTileSchedulerENS2_41Sm100FmhaCtxKernelWarpspecializedScheduleEEEEEvNT_6ParamsE,"a",@progbits
	.sectionflags	@""
	.align	4
.nv.constant0._ZN7cutlass13device_kernelINS_4fmha6kernel36Sm100FmhaFwdKernelTmaWarpspecializedIN4cute5tupleIJiiiNS5_IJNS5_IJiiEEEiEEEEEENS1_10collective38Sm100FmhaFwdMainloopTmaWarpspecializedINS_6half_tEffNS5_IJNS4_1CILi256EEENSC_ILi64EEESD_EEENS5_IJiNSC_ILi1EEES7_EEENS5_IJiSG_NS5_IJNS5_IJNSC_ILi0EEEiEEEiEEEEEESL_NS9_12ResidualMaskENS5_IJNSC_ILi2EEESG_SG_EEENSC_ILb0EEEEENS9_38Sm100FmhaFwdEpilogueTmaWarpspecializedISB_fNS5_IJNSC_ILi128EEESD_SE_EEESH_NS5_IJSG_S7_EEESP_EENS2_23PersistentTileSchedulerENS2_41Sm100FmhaCtxKernelWarpspecializedScheduleEEEEEvNT_6ParamsE:
	.zero		2432


//--------------------- SYMBOLS --------------------------

	.type		.nv.reservedSmem.offset0,@object
	.size		.nv.reservedSmem.offset0,0x4
	.type		.nv.reservedSmem.cap,@object
	.size		.nv.reservedSmem.cap,0x4
	.type		vprintf,@function
	.type		__assertfail,@function
